//
// Generated by NVIDIA NVVM Compiler
//
// Compiler Build ID: CL-36424714
// Cuda compilation tools, release 13.0, V13.0.88
// Based on NVVM 20.0.0
//

.version 9.0
.target sm_100
.address_size 64

	// .globl	im2col1d_bf16

.visible .entry im2col1d_bf16(
	.param .u64 im2col1d_bf16_param_0,
	.param .u64 im2col1d_bf16_param_1,
	.param .u64 im2col1d_bf16_param_2,
	.param .u64 im2col1d_bf16_param_3,
	.param .u64 im2col1d_bf16_param_4,
	.param .u64 im2col1d_bf16_param_5,
	.param .u64 im2col1d_bf16_param_6,
	.param .u64 im2col1d_bf16_param_7,
	.param .u64 im2col1d_bf16_param_8,
	.param .u64 .ptr .align 1 im2col1d_bf16_param_9,
	.param .u64 .ptr .align 1 im2col1d_bf16_param_10
)
{
	.reg .pred 	%p<10>;
	.reg .b16 	%rs<3>;
	.reg .b32 	%r<23>;
	.reg .b64 	%rd<58>;

	ld.param.u64 	%rd32, [im2col1d_bf16_param_0];
	ld.param.u64 	%rd24, [im2col1d_bf16_param_2];
	ld.param.u64 	%rd25, [im2col1d_bf16_param_3];
	ld.param.u64 	%rd26, [im2col1d_bf16_param_4];
	ld.param.u64 	%rd27, [im2col1d_bf16_param_5];
	ld.param.u64 	%rd28, [im2col1d_bf16_param_6];
	ld.param.u64 	%rd29, [im2col1d_bf16_param_7];
	ld.param.u64 	%rd30, [im2col1d_bf16_param_8];
	ld.param.u64 	%rd31, [im2col1d_bf16_param_9];
	ld.param.u64 	%rd33, [im2col1d_bf16_param_10];
	cvta.to.global.u64 	%rd1, %rd33;
	mov.u32 	%r1, %ctaid.x;
	mov.u32 	%r2, %ntid.x;
	mov.u32 	%r3, %tid.x;
	mad.lo.s32 	%r4, %r1, %r2, %r3;
	cvt.u64.u32 	%rd2, %r4;
	setp.le.u64 	%p1, %rd32, %rd2;
	@%p1 bra 	$L__BB0_19;
	and.b64  	%rd34, %rd27, -4294967296;
	setp.ne.s64 	%p2, %rd34, 0;
	@%p2 bra 	$L__BB0_3;
	cvt.u32.u64 	%r5, %rd27;
	cvt.u32.u64 	%r6, %rd2;
	div.u32 	%r7, %r6, %r5;
	mul.lo.s32 	%r8, %r7, %r5;
	sub.s32 	%r9, %r6, %r8;
	cvt.u64.u32 	%rd52, %r7;
	cvt.u64.u32 	%rd53, %r9;
	bra.uni 	$L__BB0_4;
$L__BB0_3:
	div.u64 	%rd52, %rd2, %rd27;
	mul.lo.s64 	%rd35, %rd52, %rd27;
	sub.s64 	%rd53, %rd2, %rd35;
$L__BB0_4:
	and.b64  	%rd36, %rd24, -4294967296;
	setp.ne.s64 	%p3, %rd36, 0;
	@%p3 bra 	$L__BB0_6;
	cvt.u32.u64 	%r10, %rd24;
	cvt.u32.u64 	%r11, %rd52;
	rem.u32 	%r12, %r11, %r10;
	cvt.u64.u32 	%rd54, %r12;
	bra.uni 	$L__BB0_7;
$L__BB0_6:
	rem.u64 	%rd54, %rd52, %rd24;
$L__BB0_7:
	mul.lo.s64 	%rd12, %rd27, %rd24;
	and.b64  	%rd37, %rd12, -4294967296;
	setp.ne.s64 	%p4, %rd37, 0;
	@%p4 bra 	$L__BB0_9;
	cvt.u32.u64 	%r13, %rd12;
	cvt.u32.u64 	%r14, %rd2;
	div.u32 	%r15, %r14, %r13;
	cvt.u64.u32 	%rd55, %r15;
	bra.uni 	$L__BB0_10;
$L__BB0_9:
	div.u64 	%rd55, %rd2, %rd12;
$L__BB0_10:
	and.b64  	%rd38, %rd26, -4294967296;
	setp.ne.s64 	%p5, %rd38, 0;
	@%p5 bra 	$L__BB0_12;
	cvt.u32.u64 	%r16, %rd26;
	cvt.u32.u64 	%r17, %rd55;
	rem.u32 	%r18, %r17, %r16;
	cvt.u64.u32 	%rd56, %r18;
	bra.uni 	$L__BB0_13;
$L__BB0_12:
	rem.u64 	%rd56, %rd55, %rd26;
$L__BB0_13:
	mul.lo.s64 	%rd19, %rd12, %rd26;
	and.b64  	%rd39, %rd19, -4294967296;
	setp.ne.s64 	%p6, %rd39, 0;
	@%p6 bra 	$L__BB0_15;
	cvt.u32.u64 	%r19, %rd19;
	cvt.u32.u64 	%r20, %rd2;
	div.u32 	%r21, %r20, %r19;
	cvt.u64.u32 	%rd57, %r21;
	bra.uni 	$L__BB0_16;
$L__BB0_15:
	div.u64 	%rd57, %rd2, %rd19;
$L__BB0_16:
	mul.lo.s64 	%rd40, %rd53, %rd30;
	mad.lo.s64 	%rd23, %rd56, %rd28, %rd40;
	setp.ge.u64 	%p7, %rd23, %rd29;
	add.s64 	%rd41, %rd29, %rd25;
	setp.lt.u64 	%p8, %rd23, %rd41;
	and.pred  	%p9, %p7, %p8;
	@%p9 bra 	$L__BB0_18;
	mov.b32 	%r22, 0;
	// begin inline asm
	cvt.rn.bf16.s32 %rs2, %r22;
	// end inline asm
	shl.b64 	%rd50, %rd2, 1;
	add.s64 	%rd51, %rd1, %rd50;
	st.global.u16 	[%rd51], %rs2;
	bra.uni 	$L__BB0_19;
$L__BB0_18:
	sub.s64 	%rd42, %rd23, %rd29;
	mad.lo.s64 	%rd43, %rd57, %rd24, %rd54;
	mad.lo.s64 	%rd44, %rd43, %rd25, %rd42;
	shl.b64 	%rd45, %rd2, 1;
	add.s64 	%rd46, %rd1, %rd45;
	cvta.to.global.u64 	%rd47, %rd31;
	shl.b64 	%rd48, %rd44, 1;
	add.s64 	%rd49, %rd47, %rd48;
	ld.global.u16 	%rs1, [%rd49];
	st.global.u16 	[%rd46], %rs1;
$L__BB0_19:
	ret;

}
	// .globl	col2im1d_bf16
.visible .entry col2im1d_bf16(
	.param .u64 col2im1d_bf16_param_0,
	.param .u64 col2im1d_bf16_param_1,
	.param .u64 col2im1d_bf16_param_2,
	.param .u64 col2im1d_bf16_param_3,
	.param .u64 col2im1d_bf16_param_4,
	.param .u64 col2im1d_bf16_param_5,
	.param .u64 col2im1d_bf16_param_6,
	.param .u64 .ptr .align 1 col2im1d_bf16_param_7,
	.param .u64 .ptr .align 1 col2im1d_bf16_param_8
)
{
	.reg .pred 	%p<13>;
	.reg .b16 	%rs<13>;
	.reg .b32 	%r<28>;
	.reg .b64 	%rd<55>;

	ld.param.u64 	%rd30, [col2im1d_bf16_param_0];
	ld.param.u64 	%rd23, [col2im1d_bf16_param_2];
	ld.param.u64 	%rd24, [col2im1d_bf16_param_3];
	ld.param.u64 	%rd25, [col2im1d_bf16_param_4];
	ld.param.u64 	%rd26, [col2im1d_bf16_param_5];
	ld.param.u64 	%rd27, [col2im1d_bf16_param_6];
	ld.param.u64 	%rd28, [col2im1d_bf16_param_7];
	ld.param.u64 	%rd29, [col2im1d_bf16_param_8];
	mov.u32 	%r6, %ctaid.x;
	mov.u32 	%r7, %ntid.x;
	mov.u32 	%r8, %tid.x;
	mad.lo.s32 	%r9, %r6, %r7, %r8;
	cvt.u64.u32 	%rd1, %r9;
	setp.le.u64 	%p1, %rd30, %rd1;
	@%p1 bra 	$L__BB1_19;
	and.b64  	%rd31, %rd25, -4294967296;
	setp.ne.s64 	%p2, %rd31, 0;
	@%p2 bra 	$L__BB1_3;
	cvt.u32.u64 	%r10, %rd25;
	cvt.u32.u64 	%r11, %rd1;
	div.u32 	%r12, %r11, %r10;
	mul.lo.s32 	%r13, %r12, %r10;
	sub.s32 	%r14, %r11, %r13;
	cvt.u64.u32 	%rd49, %r12;
	cvt.u64.u32 	%rd50, %r14;
	bra.uni 	$L__BB1_4;
$L__BB1_3:
	div.u64 	%rd49, %rd1, %rd25;
	mul.lo.s64 	%rd32, %rd49, %rd25;
	sub.s64 	%rd50, %rd1, %rd32;
$L__BB1_4:
	and.b64  	%rd33, %rd24, -4294967296;
	setp.ne.s64 	%p3, %rd33, 0;
	@%p3 bra 	$L__BB1_6;
	cvt.u32.u64 	%r15, %rd24;
	cvt.u32.u64 	%r16, %rd49;
	rem.u32 	%r17, %r16, %r15;
	cvt.u64.u32 	%rd51, %r17;
	bra.uni 	$L__BB1_7;
$L__BB1_6:
	rem.u64 	%rd51, %rd49, %rd24;
$L__BB1_7:
	mul.lo.s64 	%rd11, %rd25, %rd24;
	and.b64  	%rd34, %rd11, -4294967296;
	setp.ne.s64 	%p4, %rd34, 0;
	@%p4 bra 	$L__BB1_9;
	cvt.u32.u64 	%r18, %rd11;
	cvt.u32.u64 	%r19, %rd1;
	div.u32 	%r20, %r19, %r18;
	cvt.u64.u32 	%rd52, %r20;
	bra.uni 	$L__BB1_10;
$L__BB1_9:
	div.u64 	%rd52, %rd1, %rd11;
$L__BB1_10:
	mov.b32 	%r21, 0;
	// begin inline asm
	cvt.rn.bf16.s32 %rs11, %r21;
	// end inline asm
	or.b64  	%rd35, %rd50, %rd27;
	and.b64  	%rd36, %rd35, -4294967296;
	setp.ne.s64 	%p5, %rd36, 0;
	@%p5 bra 	$L__BB1_12;
	cvt.u32.u64 	%r22, %rd27;
	cvt.u32.u64 	%r23, %rd50;
	div.u32 	%r24, %r23, %r22;
	cvt.u64.u32 	%rd53, %r24;
	bra.uni 	$L__BB1_13;
$L__BB1_12:
	div.u64 	%rd53, %rd50, %rd27;
$L__BB1_13:
	cvt.u32.u64 	%r27, %rd53;
	mul.lo.s64 	%rd37, %rd53, %rd27;
	sub.s64 	%rd54, %rd50, %rd37;
	cvt.u32.u64 	%r25, %rd54;
	cvt.u32.u64 	%r2, %rd26;
	setp.ge.s32 	%p6, %r25, %r2;
	setp.lt.s32 	%p7, %r27, 0;
	or.pred  	%p8, %p6, %p7;
	@%p8 bra 	$L__BB1_18;
	cvt.u32.u64 	%r3, %rd23;
	mul.lo.s64 	%rd19, %rd52, %rd23;
	cvta.to.global.u64 	%rd20, %rd28;
$L__BB1_15:
	setp.ge.s32 	%p9, %r27, %r3;
	@%p9 bra 	$L__BB1_17;
	cvt.u64.u32 	%rd38, %r27;
	cvt.s64.s32 	%rd39, %rd54;
	add.s64 	%rd40, %rd19, %rd38;
	mad.lo.s64 	%rd41, %rd40, %rd24, %rd51;
	mad.lo.s64 	%rd42, %rd41, %rd26, %rd39;
	shl.b64 	%rd43, %rd42, 1;
	add.s64 	%rd44, %rd20, %rd43;
	ld.global.u16 	%rs9, [%rd44];
	// begin inline asm
	{ add.bf16 %rs11,%rs11,%rs9; }

	// end inline asm
$L__BB1_17:
	cvt.s64.s32 	%rd45, %rd54;
	add.s64 	%rd54, %rd45, %rd27;
	add.s32 	%r5, %r27, -1;
	setp.ne.s32 	%p10, %r27, 0;
	cvt.u32.u64 	%r26, %rd54;
	setp.lt.s32 	%p11, %r26, %r2;
	and.pred  	%p12, %p11, %p10;
	mov.u32 	%r27, %r5;
	@%p12 bra 	$L__BB1_15;
$L__BB1_18:
	cvta.to.global.u64 	%rd46, %rd29;
	shl.b64 	%rd47, %rd1, 1;
	add.s64 	%rd48, %rd46, %rd47;
	st.global.u16 	[%rd48], %rs11;
$L__BB1_19:
	ret;

}
	// .globl	conv1d_direct_bf16
.visible .entry conv1d_direct_bf16(
	.param .u64 conv1d_direct_bf16_param_0,
	.param .u64 conv1d_direct_bf16_param_1,
	.param .u64 conv1d_direct_bf16_param_2,
	.param .u64 conv1d_direct_bf16_param_3,
	.param .u64 conv1d_direct_bf16_param_4,
	.param .u64 conv1d_direct_bf16_param_5,
	.param .u64 conv1d_direct_bf16_param_6,
	.param .u64 conv1d_direct_bf16_param_7,
	.param .u64 conv1d_direct_bf16_param_8,
	.param .u64 conv1d_direct_bf16_param_9,
	.param .u64 conv1d_direct_bf16_param_10,
	.param .u64 .ptr .align 1 conv1d_direct_bf16_param_11,
	.param .u64 .ptr .align 1 conv1d_direct_bf16_param_12,
	.param .u64 .ptr .align 1 conv1d_direct_bf16_param_13
)
{
	.reg .pred 	%p<21>;
	.reg .b16 	%rs<32>;
	.reg .b32 	%r<25>;
	.reg .b32 	%f<74>;
	.reg .b64 	%rd<148>;

	ld.param.u64 	%rd58, [conv1d_direct_bf16_param_0];
	ld.param.u64 	%rd48, [conv1d_direct_bf16_param_2];
	ld.param.u64 	%rd49, [conv1d_direct_bf16_param_3];
	ld.param.u64 	%rd50, [conv1d_direct_bf16_param_4];
	ld.param.u64 	%rd51, [conv1d_direct_bf16_param_5];
	ld.param.u64 	%rd52, [conv1d_direct_bf16_param_6];
	ld.param.u64 	%rd53, [conv1d_direct_bf16_param_7];
	ld.param.u64 	%rd54, [conv1d_direct_bf16_param_8];
	ld.param.u64 	%rd56, [conv1d_direct_bf16_param_10];
	ld.param.u64 	%rd59, [conv1d_direct_bf16_param_11];
	ld.param.u64 	%rd60, [conv1d_direct_bf16_param_12];
	cvta.to.global.u64 	%rd1, %rd60;
	cvta.to.global.u64 	%rd2, %rd59;
	mov.u32 	%r1, %ctaid.x;
	mov.u32 	%r2, %ntid.x;
	mov.u32 	%r3, %tid.x;
	mad.lo.s32 	%r4, %r1, %r2, %r3;
	cvt.u64.u32 	%rd3, %r4;
	setp.le.u64 	%p1, %rd58, %rd3;
	@%p1 bra 	$L__BB2_36;
	and.b64  	%rd61, %rd51, -4294967296;
	setp.ne.s64 	%p2, %rd61, 0;
	@%p2 bra 	$L__BB2_3;
	cvt.u32.u64 	%r5, %rd51;
	cvt.u32.u64 	%r6, %rd3;
	div.u32 	%r7, %r6, %r5;
	mul.lo.s32 	%r8, %r7, %r5;
	sub.s32 	%r9, %r6, %r8;
	cvt.u64.u32 	%rd135, %r7;
	cvt.u64.u32 	%rd136, %r9;
	bra.uni 	$L__BB2_4;
$L__BB2_3:
	div.u64 	%rd135, %rd3, %rd51;
	mul.lo.s64 	%rd62, %rd135, %rd51;
	sub.s64 	%rd136, %rd3, %rd62;
$L__BB2_4:
	and.b64  	%rd63, %rd50, -4294967296;
	setp.ne.s64 	%p3, %rd63, 0;
	@%p3 bra 	$L__BB2_6;
	cvt.u32.u64 	%r10, %rd50;
	cvt.u32.u64 	%r11, %rd135;
	rem.u32 	%r12, %r11, %r10;
	cvt.u64.u32 	%rd137, %r12;
	bra.uni 	$L__BB2_7;
$L__BB2_6:
	rem.u64 	%rd137, %rd135, %rd50;
$L__BB2_7:
	mul.lo.s64 	%rd13, %rd51, %rd50;
	and.b64  	%rd64, %rd13, -4294967296;
	setp.ne.s64 	%p4, %rd64, 0;
	@%p4 bra 	$L__BB2_9;
	cvt.u32.u64 	%r13, %rd13;
	cvt.u32.u64 	%r14, %rd3;
	div.u32 	%r15, %r14, %r13;
	cvt.u64.u32 	%rd138, %r15;
	bra.uni 	$L__BB2_10;
$L__BB2_9:
	div.u64 	%rd138, %rd3, %rd13;
$L__BB2_10:
	or.b64  	%rd65, %rd48, %rd56;
	and.b64  	%rd66, %rd65, -4294967296;
	setp.ne.s64 	%p5, %rd66, 0;
	@%p5 bra 	$L__BB2_12;
	cvt.u32.u64 	%r16, %rd56;
	cvt.u32.u64 	%r17, %rd48;
	div.u32 	%r18, %r17, %r16;
	cvt.u64.u32 	%rd139, %r18;
	bra.uni 	$L__BB2_13;
$L__BB2_12:
	div.u64 	%rd139, %rd48, %rd56;
$L__BB2_13:
	or.b64  	%rd67, %rd50, %rd56;
	and.b64  	%rd68, %rd67, -4294967296;
	setp.ne.s64 	%p6, %rd68, 0;
	@%p6 bra 	$L__BB2_15;
	cvt.u32.u64 	%r19, %rd56;
	cvt.u32.u64 	%r20, %rd50;
	div.u32 	%r21, %r20, %r19;
	cvt.u64.u32 	%rd140, %r21;
	bra.uni 	$L__BB2_16;
$L__BB2_15:
	div.u64 	%rd140, %rd50, %rd56;
$L__BB2_16:
	and.b64  	%rd69, %rd140, -4294967296;
	setp.ne.s64 	%p7, %rd69, 0;
	@%p7 bra 	$L__BB2_18;
	cvt.u32.u64 	%r22, %rd140;
	cvt.u32.u64 	%r23, %rd137;
	div.u32 	%r24, %r23, %r22;
	cvt.u64.u32 	%rd141, %r24;
	bra.uni 	$L__BB2_19;
$L__BB2_18:
	div.u64 	%rd141, %rd137, %rd140;
$L__BB2_19:
	setp.eq.s64 	%p8, %rd52, 0;
	mov.f32 	%f72, 0f00000000;
	@%p8 bra 	$L__BB2_35;
	mul.lo.s64 	%rd26, %rd136, %rd53;
	setp.gt.u64 	%p9, %rd56, %rd48;
	mul.lo.s64 	%rd70, %rd138, %rd48;
	mad.lo.s64 	%rd27, %rd141, %rd139, %rd70;
	mul.lo.s64 	%rd28, %rd139, %rd137;
	@%p9 bra 	$L__BB2_35;
	max.u64 	%rd72, %rd139, 1;
	and.b64  	%rd29, %rd72, 7;
	and.b64  	%rd30, %rd72, -8;
	and.b64  	%rd31, %rd72, 3;
	and.b64  	%rd32, %rd72, 1;
	shl.b64 	%rd33, %rd49, 1;
	shl.b64 	%rd34, %rd52, 1;
	mov.f32 	%f72, 0f00000000;
	mov.b64 	%rd142, 0;
$L__BB2_22:
	ld.param.u64 	%rd133, [conv1d_direct_bf16_param_9];
	mad.lo.s64 	%rd36, %rd142, %rd133, %rd26;
	setp.lt.u64 	%p10, %rd36, %rd54;
	add.s64 	%rd73, %rd54, %rd49;
	setp.ge.u64 	%p11, %rd36, %rd73;
	or.pred  	%p12, %p10, %p11;
	@%p12 bra 	$L__BB2_34;
	setp.lt.u64 	%p13, %rd139, 8;
	sub.s64 	%rd37, %rd36, %rd54;
	mov.b64 	%rd146, 0;
	@%p13 bra 	$L__BB2_26;
	mov.b64 	%rd144, 0;
	mov.u64 	%rd143, %rd30;
$L__BB2_25:
	.pragma "nounroll";
	add.s64 	%rd76, %rd27, %rd144;
	mad.lo.s64 	%rd77, %rd76, %rd49, %rd37;
	add.s64 	%rd78, %rd144, %rd28;
	mad.lo.s64 	%rd79, %rd78, %rd52, %rd142;
	shl.b64 	%rd80, %rd77, 1;
	add.s64 	%rd81, %rd2, %rd80;
	ld.global.u16 	%rs1, [%rd81];
	// begin inline asm
	{ cvt.f32.bf16 %f19, %rs1;}

	// end inline asm
	shl.b64 	%rd82, %rd79, 1;
	add.s64 	%rd83, %rd1, %rd82;
	ld.global.u16 	%rs2, [%rd83];
	// begin inline asm
	{ cvt.f32.bf16 %f20, %rs2;}

	// end inline asm
	fma.rn.f32 	%f35, %f19, %f20, %f72;
	add.s64 	%rd84, %rd81, %rd33;
	ld.global.u16 	%rs3, [%rd84];
	// begin inline asm
	{ cvt.f32.bf16 %f21, %rs3;}

	// end inline asm
	add.s64 	%rd85, %rd83, %rd34;
	ld.global.u16 	%rs4, [%rd85];
	// begin inline asm
	{ cvt.f32.bf16 %f22, %rs4;}

	// end inline asm
	fma.rn.f32 	%f36, %f21, %f22, %f35;
	add.s64 	%rd86, %rd84, %rd33;
	ld.global.u16 	%rs5, [%rd86];
	// begin inline asm
	{ cvt.f32.bf16 %f23, %rs5;}

	// end inline asm
	add.s64 	%rd87, %rd85, %rd34;
	ld.global.u16 	%rs6, [%rd87];
	// begin inline asm
	{ cvt.f32.bf16 %f24, %rs6;}

	// end inline asm
	fma.rn.f32 	%f37, %f23, %f24, %f36;
	add.s64 	%rd88, %rd86, %rd33;
	ld.global.u16 	%rs7, [%rd88];
	// begin inline asm
	{ cvt.f32.bf16 %f25, %rs7;}

	// end inline asm
	add.s64 	%rd89, %rd87, %rd34;
	ld.global.u16 	%rs8, [%rd89];
	// begin inline asm
	{ cvt.f32.bf16 %f26, %rs8;}

	// end inline asm
	fma.rn.f32 	%f38, %f25, %f26, %f37;
	add.s64 	%rd90, %rd88, %rd33;
	ld.global.u16 	%rs9, [%rd90];
	// begin inline asm
	{ cvt.f32.bf16 %f27, %rs9;}

	// end inline asm
	add.s64 	%rd91, %rd89, %rd34;
	ld.global.u16 	%rs10, [%rd91];
	// begin inline asm
	{ cvt.f32.bf16 %f28, %rs10;}

	// end inline asm
	fma.rn.f32 	%f39, %f27, %f28, %f38;
	add.s64 	%rd92, %rd90, %rd33;
	ld.global.u16 	%rs11, [%rd92];
	// begin inline asm
	{ cvt.f32.bf16 %f29, %rs11;}

	// end inline asm
	add.s64 	%rd93, %rd91, %rd34;
	ld.global.u16 	%rs12, [%rd93];
	// begin inline asm
	{ cvt.f32.bf16 %f30, %rs12;}

	// end inline asm
	fma.rn.f32 	%f40, %f29, %f30, %f39;
	add.s64 	%rd94, %rd92, %rd33;
	ld.global.u16 	%rs13, [%rd94];
	// begin inline asm
	{ cvt.f32.bf16 %f31, %rs13;}

	// end inline asm
	add.s64 	%rd95, %rd93, %rd34;
	ld.global.u16 	%rs14, [%rd95];
	// begin inline asm
	{ cvt.f32.bf16 %f32, %rs14;}

	// end inline asm
	fma.rn.f32 	%f41, %f31, %f32, %f40;
	add.s64 	%rd96, %rd94, %rd33;
	ld.global.u16 	%rs15, [%rd96];
	// begin inline asm
	{ cvt.f32.bf16 %f33, %rs15;}

	// end inline asm
	add.s64 	%rd97, %rd95, %rd34;
	ld.global.u16 	%rs16, [%rd97];
	// begin inline asm
	{ cvt.f32.bf16 %f34, %rs16;}

	// end inline asm
	fma.rn.f32 	%f72, %f33, %f34, %f41;
	add.s64 	%rd144, %rd144, 8;
	add.s64 	%rd143, %rd143, -8;
	setp.ne.s64 	%p14, %rd143, 0;
	mov.u64 	%rd146, %rd30;
	@%p14 bra 	$L__BB2_25;
$L__BB2_26:
	setp.eq.s64 	%p15, %rd29, 0;
	@%p15 bra 	$L__BB2_34;
	setp.lt.u64 	%p16, %rd29, 4;
	@%p16 bra 	$L__BB2_29;
	add.s64 	%rd98, %rd27, %rd146;
	mad.lo.s64 	%rd99, %rd98, %rd49, %rd37;
	add.s64 	%rd100, %rd146, %rd28;
	mad.lo.s64 	%rd101, %rd100, %rd52, %rd142;
	shl.b64 	%rd102, %rd99, 1;
	add.s64 	%rd103, %rd2, %rd102;
	ld.global.u16 	%rs17, [%rd103];
	// begin inline asm
	{ cvt.f32.bf16 %f43, %rs17;}

	// end inline asm
	shl.b64 	%rd104, %rd101, 1;
	add.s64 	%rd105, %rd1, %rd104;
	ld.global.u16 	%rs18, [%rd105];
	// begin inline asm
	{ cvt.f32.bf16 %f44, %rs18;}

	// end inline asm
	fma.rn.f32 	%f51, %f43, %f44, %f72;
	add.s64 	%rd106, %rd103, %rd33;
	ld.global.u16 	%rs19, [%rd106];
	// begin inline asm
	{ cvt.f32.bf16 %f45, %rs19;}

	// end inline asm
	add.s64 	%rd107, %rd105, %rd34;
	ld.global.u16 	%rs20, [%rd107];
	// begin inline asm
	{ cvt.f32.bf16 %f46, %rs20;}

	// end inline asm
	fma.rn.f32 	%f52, %f45, %f46, %f51;
	add.s64 	%rd108, %rd106, %rd33;
	ld.global.u16 	%rs21, [%rd108];
	// begin inline asm
	{ cvt.f32.bf16 %f47, %rs21;}

	// end inline asm
	add.s64 	%rd109, %rd107, %rd34;
	ld.global.u16 	%rs22, [%rd109];
	// begin inline asm
	{ cvt.f32.bf16 %f48, %rs22;}

	// end inline asm
	fma.rn.f32 	%f53, %f47, %f48, %f52;
	add.s64 	%rd110, %rd108, %rd33;
	ld.global.u16 	%rs23, [%rd110];
	// begin inline asm
	{ cvt.f32.bf16 %f49, %rs23;}

	// end inline asm
	add.s64 	%rd111, %rd109, %rd34;
	ld.global.u16 	%rs24, [%rd111];
	// begin inline asm
	{ cvt.f32.bf16 %f50, %rs24;}

	// end inline asm
	fma.rn.f32 	%f72, %f49, %f50, %f53;
	add.s64 	%rd146, %rd146, 4;
$L__BB2_29:
	setp.eq.s64 	%p17, %rd31, 0;
	@%p17 bra 	$L__BB2_34;
	setp.eq.s64 	%p18, %rd31, 1;
	@%p18 bra 	$L__BB2_32;
	add.s64 	%rd112, %rd27, %rd146;
	mad.lo.s64 	%rd113, %rd112, %rd49, %rd37;
	add.s64 	%rd114, %rd146, %rd28;
	mad.lo.s64 	%rd115, %rd114, %rd52, %rd142;
	shl.b64 	%rd116, %rd113, 1;
	add.s64 	%rd117, %rd2, %rd116;
	ld.global.u16 	%rs25, [%rd117];
	// begin inline asm
	{ cvt.f32.bf16 %f55, %rs25;}

	// end inline asm
	shl.b64 	%rd118, %rd115, 1;
	add.s64 	%rd119, %rd1, %rd118;
	ld.global.u16 	%rs26, [%rd119];
	// begin inline asm
	{ cvt.f32.bf16 %f56, %rs26;}

	// end inline asm
	fma.rn.f32 	%f59, %f55, %f56, %f72;
	add.s64 	%rd120, %rd117, %rd33;
	ld.global.u16 	%rs27, [%rd120];
	// begin inline asm
	{ cvt.f32.bf16 %f57, %rs27;}

	// end inline asm
	add.s64 	%rd121, %rd119, %rd34;
	ld.global.u16 	%rs28, [%rd121];
	// begin inline asm
	{ cvt.f32.bf16 %f58, %rs28;}

	// end inline asm
	fma.rn.f32 	%f72, %f57, %f58, %f59;
	add.s64 	%rd146, %rd146, 2;
$L__BB2_32:
	setp.eq.s64 	%p19, %rd32, 0;
	@%p19 bra 	$L__BB2_34;
	add.s64 	%rd122, %rd27, %rd146;
	mad.lo.s64 	%rd123, %rd122, %rd49, %rd37;
	add.s64 	%rd124, %rd146, %rd28;
	mad.lo.s64 	%rd125, %rd124, %rd52, %rd142;
	shl.b64 	%rd126, %rd123, 1;
	add.s64 	%rd127, %rd2, %rd126;
	ld.global.u16 	%rs29, [%rd127];
	// begin inline asm
	{ cvt.f32.bf16 %f60, %rs29;}

	// end inline asm
	shl.b64 	%rd128, %rd125, 1;
	add.s64 	%rd129, %rd1, %rd128;
	ld.global.u16 	%rs30, [%rd129];
	// begin inline asm
	{ cvt.f32.bf16 %f61, %rs30;}

	// end inline asm
	fma.rn.f32 	%f72, %f60, %f61, %f72;
$L__BB2_34:
	add.s64 	%rd142, %rd142, 1;
	setp.ne.s64 	%p20, %rd142, %rd52;
	@%p20 bra 	$L__BB2_22;
$L__BB2_35:
	ld.param.u64 	%rd134, [conv1d_direct_bf16_param_13];
	// begin inline asm
	{  cvt.rn.bf16.f32 %rs31, %f72;}

	// end inline asm
	cvta.to.global.u64 	%rd130, %rd134;
	shl.b64 	%rd131, %rd3, 1;
	add.s64 	%rd132, %rd130, %rd131;
	st.global.u16 	[%rd132], %rs31;
$L__BB2_36:
	ret;

}
	// .globl	conv_transpose1d_direct_bf16
.visible .entry conv_transpose1d_direct_bf16(
	.param .u64 conv_transpose1d_direct_bf16_param_0,
	.param .u64 conv_transpose1d_direct_bf16_param_1,
	.param .u64 conv_transpose1d_direct_bf16_param_2,
	.param .u64 conv_transpose1d_direct_bf16_param_3,
	.param .u64 conv_transpose1d_direct_bf16_param_4,
	.param .u64 conv_transpose1d_direct_bf16_param_5,
	.param .u64 conv_transpose1d_direct_bf16_param_6,
	.param .u64 conv_transpose1d_direct_bf16_param_7,
	.param .u64 conv_transpose1d_direct_bf16_param_8,
	.param .u64 conv_transpose1d_direct_bf16_param_9,
	.param .u64 conv_transpose1d_direct_bf16_param_10,
	.param .u64 conv_transpose1d_direct_bf16_param_11,
	.param .u64 .ptr .align 1 conv_transpose1d_direct_bf16_param_12,
	.param .u64 .ptr .align 1 conv_transpose1d_direct_bf16_param_13,
	.param .u64 .ptr .align 1 conv_transpose1d_direct_bf16_param_14
)
{
	.reg .pred 	%p<22>;
	.reg .b16 	%rs<32>;
	.reg .b32 	%r<42>;
	.reg .b32 	%f<72>;
	.reg .b64 	%rd<196>;

	ld.param.u64 	%rd54, [conv_transpose1d_direct_bf16_param_0];
	ld.param.u64 	%rd45, [conv_transpose1d_direct_bf16_param_3];
	ld.param.u64 	%rd46, [conv_transpose1d_direct_bf16_param_4];
	ld.param.u64 	%rd47, [conv_transpose1d_direct_bf16_param_5];
	ld.param.u64 	%rd48, [conv_transpose1d_direct_bf16_param_6];
	ld.param.u64 	%rd50, [conv_transpose1d_direct_bf16_param_8];
	ld.param.u64 	%rd52, [conv_transpose1d_direct_bf16_param_11];
	ld.param.u64 	%rd55, [conv_transpose1d_direct_bf16_param_12];
	ld.param.u64 	%rd56, [conv_transpose1d_direct_bf16_param_13];
	cvta.to.global.u64 	%rd1, %rd56;
	cvta.to.global.u64 	%rd2, %rd55;
	mov.u32 	%r8, %ctaid.x;
	mov.u32 	%r9, %ntid.x;
	mov.u32 	%r10, %tid.x;
	mad.lo.s32 	%r11, %r8, %r9, %r10;
	cvt.u64.u32 	%rd3, %r11;
	setp.le.u64 	%p1, %rd54, %rd3;
	@%p1 bra 	$L__BB3_37;
	and.b64  	%rd57, %rd47, -4294967296;
	setp.ne.s64 	%p2, %rd57, 0;
	@%p2 bra 	$L__BB3_3;
	cvt.u32.u64 	%r12, %rd47;
	cvt.u32.u64 	%r13, %rd3;
	div.u32 	%r14, %r13, %r12;
	mul.lo.s32 	%r15, %r14, %r12;
	sub.s32 	%r16, %r13, %r15;
	cvt.u64.u32 	%rd183, %r14;
	cvt.u64.u32 	%rd184, %r16;
	bra.uni 	$L__BB3_4;
$L__BB3_3:
	div.u64 	%rd183, %rd3, %rd47;
	mul.lo.s64 	%rd58, %rd183, %rd47;
	sub.s64 	%rd184, %rd3, %rd58;
$L__BB3_4:
	and.b64  	%rd59, %rd46, -4294967296;
	setp.ne.s64 	%p3, %rd59, 0;
	@%p3 bra 	$L__BB3_6;
	cvt.u32.u64 	%r17, %rd46;
	cvt.u32.u64 	%r18, %rd183;
	rem.u32 	%r19, %r18, %r17;
	cvt.u64.u32 	%rd185, %r19;
	bra.uni 	$L__BB3_7;
$L__BB3_6:
	rem.u64 	%rd185, %rd183, %rd46;
$L__BB3_7:
	mul.lo.s64 	%rd13, %rd47, %rd46;
	and.b64  	%rd60, %rd13, -4294967296;
	setp.ne.s64 	%p4, %rd60, 0;
	@%p4 bra 	$L__BB3_9;
	cvt.u32.u64 	%r20, %rd13;
	cvt.u32.u64 	%r21, %rd3;
	div.u32 	%r22, %r21, %r20;
	cvt.u64.u32 	%rd186, %r22;
	bra.uni 	$L__BB3_10;
$L__BB3_9:
	div.u64 	%rd186, %rd3, %rd13;
$L__BB3_10:
	ld.param.u64 	%rd175, [conv_transpose1d_direct_bf16_param_2];
	or.b64  	%rd61, %rd175, %rd52;
	and.b64  	%rd62, %rd61, -4294967296;
	setp.ne.s64 	%p5, %rd62, 0;
	@%p5 bra 	$L__BB3_12;
	ld.param.u64 	%rd177, [conv_transpose1d_direct_bf16_param_2];
	cvt.u32.u64 	%r23, %rd52;
	cvt.u32.u64 	%r24, %rd177;
	div.u32 	%r25, %r24, %r23;
	cvt.u64.u32 	%rd187, %r25;
	bra.uni 	$L__BB3_13;
$L__BB3_12:
	ld.param.u64 	%rd176, [conv_transpose1d_direct_bf16_param_2];
	div.u64 	%rd187, %rd176, %rd52;
$L__BB3_13:
	or.b64  	%rd63, %rd46, %rd52;
	and.b64  	%rd64, %rd63, -4294967296;
	setp.ne.s64 	%p6, %rd64, 0;
	@%p6 bra 	$L__BB3_15;
	cvt.u32.u64 	%r26, %rd52;
	cvt.u32.u64 	%r27, %rd46;
	div.u32 	%r28, %r27, %r26;
	cvt.u64.u32 	%rd188, %r28;
	bra.uni 	$L__BB3_16;
$L__BB3_15:
	div.u64 	%rd188, %rd46, %rd52;
$L__BB3_16:
	and.b64  	%rd65, %rd188, -4294967296;
	setp.ne.s64 	%p7, %rd65, 0;
	@%p7 bra 	$L__BB3_18;
	cvt.u32.u64 	%r29, %rd188;
	cvt.u32.u64 	%r30, %rd185;
	div.u32 	%r31, %r30, %r29;
	mul.lo.s32 	%r32, %r31, %r29;
	sub.s32 	%r33, %r30, %r32;
	cvt.u64.u32 	%rd189, %r31;
	cvt.u64.u32 	%rd190, %r33;
	bra.uni 	$L__BB3_19;
$L__BB3_18:
	div.u64 	%rd189, %rd185, %rd188;
	mul.lo.s64 	%rd66, %rd189, %rd188;
	sub.s64 	%rd190, %rd185, %rd66;
$L__BB3_19:
	mul.lo.s64 	%rd29, %rd189, %rd187;
	cvt.u32.u64 	%r1, %rd48;
	setp.lt.s32 	%p8, %r1, 1;
	mov.f32 	%f70, 0f00000000;
	@%p8 bra 	$L__BB3_36;
	ld.param.u64 	%rd178, [conv_transpose1d_direct_bf16_param_2];
	cvt.u32.u64 	%r35, %rd184;
	cvt.u32.u64 	%r36, %rd50;
	add.s32 	%r2, %r35, %r36;
	mul.lo.s64 	%rd30, %rd186, %rd178;
	max.u64 	%rd67, %rd187, 1;
	and.b64  	%rd31, %rd67, 7;
	and.b64  	%rd32, %rd67, -8;
	and.b64  	%rd33, %rd67, 3;
	and.b64  	%rd34, %rd67, 1;
	mov.f32 	%f70, 0f00000000;
	mov.b32 	%r41, 0;
$L__BB3_21:
	ld.param.u64 	%rd181, [conv_transpose1d_direct_bf16_param_10];
	cvt.u32.u64 	%r37, %rd181;
	mul.lo.s32 	%r38, %r41, %r37;
	sub.s32 	%r4, %r2, %r38;
	setp.lt.s32 	%p9, %r4, 0;
	@%p9 bra 	$L__BB3_35;
	ld.param.u64 	%rd180, [conv_transpose1d_direct_bf16_param_7];
	cvt.u32.u64 	%r5, %rd180;
	rem.s32 	%r39, %r4, %r5;
	setp.ne.s32 	%p10, %r39, 0;
	@%p10 bra 	$L__BB3_35;
	ld.param.u64 	%rd179, [conv_transpose1d_direct_bf16_param_2];
	setp.gt.u64 	%p11, %rd52, %rd179;
	div.s32 	%r6, %r4, %r5;
	cvt.u32.u64 	%r40, %rd45;
	setp.ge.s32 	%p12, %r6, %r40;
	or.pred  	%p13, %p12, %p11;
	@%p13 bra 	$L__BB3_35;
	setp.lt.u64 	%p14, %rd187, 8;
	mov.b64 	%rd194, 0;
	@%p14 bra 	$L__BB3_27;
	mov.b64 	%rd192, 0;
	mov.u64 	%rd191, %rd32;
$L__BB3_26:
	.pragma "nounroll";
	add.s64 	%rd70, %rd192, %rd29;
	add.s64 	%rd71, %rd70, %rd30;
	cvt.s64.s32 	%rd72, %r6;
	mad.lo.s64 	%rd73, %rd71, %rd45, %rd72;
	mad.lo.s64 	%rd74, %rd70, %rd188, %rd190;
	cvt.u64.u32 	%rd75, %r41;
	mad.lo.s64 	%rd76, %rd74, %rd48, %rd75;
	shl.b64 	%rd77, %rd73, 1;
	add.s64 	%rd78, %rd2, %rd77;
	ld.global.u16 	%rs1, [%rd78];
	// begin inline asm
	{ cvt.f32.bf16 %f18, %rs1;}

	// end inline asm
	shl.b64 	%rd79, %rd76, 1;
	add.s64 	%rd80, %rd1, %rd79;
	ld.global.u16 	%rs2, [%rd80];
	// begin inline asm
	{ cvt.f32.bf16 %f19, %rs2;}

	// end inline asm
	fma.rn.f32 	%f34, %f18, %f19, %f70;
	add.s64 	%rd81, %rd74, %rd188;
	mad.lo.s64 	%rd82, %rd81, %rd48, %rd75;
	shl.b64 	%rd83, %rd45, 1;
	add.s64 	%rd84, %rd78, %rd83;
	ld.global.u16 	%rs3, [%rd84];
	// begin inline asm
	{ cvt.f32.bf16 %f20, %rs3;}

	// end inline asm
	shl.b64 	%rd85, %rd82, 1;
	add.s64 	%rd86, %rd1, %rd85;
	ld.global.u16 	%rs4, [%rd86];
	// begin inline asm
	{ cvt.f32.bf16 %f21, %rs4;}

	// end inline asm
	fma.rn.f32 	%f35, %f20, %f21, %f34;
	add.s64 	%rd87, %rd81, %rd188;
	mad.lo.s64 	%rd88, %rd87, %rd48, %rd75;
	add.s64 	%rd89, %rd84, %rd83;
	ld.global.u16 	%rs5, [%rd89];
	// begin inline asm
	{ cvt.f32.bf16 %f22, %rs5;}

	// end inline asm
	shl.b64 	%rd90, %rd88, 1;
	add.s64 	%rd91, %rd1, %rd90;
	ld.global.u16 	%rs6, [%rd91];
	// begin inline asm
	{ cvt.f32.bf16 %f23, %rs6;}

	// end inline asm
	fma.rn.f32 	%f36, %f22, %f23, %f35;
	add.s64 	%rd92, %rd87, %rd188;
	mad.lo.s64 	%rd93, %rd92, %rd48, %rd75;
	add.s64 	%rd94, %rd89, %rd83;
	ld.global.u16 	%rs7, [%rd94];
	// begin inline asm
	{ cvt.f32.bf16 %f24, %rs7;}

	// end inline asm
	shl.b64 	%rd95, %rd93, 1;
	add.s64 	%rd96, %rd1, %rd95;
	ld.global.u16 	%rs8, [%rd96];
	// begin inline asm
	{ cvt.f32.bf16 %f25, %rs8;}

	// end inline asm
	fma.rn.f32 	%f37, %f24, %f25, %f36;
	add.s64 	%rd97, %rd92, %rd188;
	mad.lo.s64 	%rd98, %rd97, %rd48, %rd75;
	add.s64 	%rd99, %rd94, %rd83;
	ld.global.u16 	%rs9, [%rd99];
	// begin inline asm
	{ cvt.f32.bf16 %f26, %rs9;}

	// end inline asm
	shl.b64 	%rd100, %rd98, 1;
	add.s64 	%rd101, %rd1, %rd100;
	ld.global.u16 	%rs10, [%rd101];
	// begin inline asm
	{ cvt.f32.bf16 %f27, %rs10;}

	// end inline asm
	fma.rn.f32 	%f38, %f26, %f27, %f37;
	add.s64 	%rd102, %rd97, %rd188;
	mad.lo.s64 	%rd103, %rd102, %rd48, %rd75;
	add.s64 	%rd104, %rd99, %rd83;
	ld.global.u16 	%rs11, [%rd104];
	// begin inline asm
	{ cvt.f32.bf16 %f28, %rs11;}

	// end inline asm
	shl.b64 	%rd105, %rd103, 1;
	add.s64 	%rd106, %rd1, %rd105;
	ld.global.u16 	%rs12, [%rd106];
	// begin inline asm
	{ cvt.f32.bf16 %f29, %rs12;}

	// end inline asm
	fma.rn.f32 	%f39, %f28, %f29, %f38;
	add.s64 	%rd107, %rd102, %rd188;
	mad.lo.s64 	%rd108, %rd107, %rd48, %rd75;
	add.s64 	%rd109, %rd104, %rd83;
	ld.global.u16 	%rs13, [%rd109];
	// begin inline asm
	{ cvt.f32.bf16 %f30, %rs13;}

	// end inline asm
	shl.b64 	%rd110, %rd108, 1;
	add.s64 	%rd111, %rd1, %rd110;
	ld.global.u16 	%rs14, [%rd111];
	// begin inline asm
	{ cvt.f32.bf16 %f31, %rs14;}

	// end inline asm
	fma.rn.f32 	%f40, %f30, %f31, %f39;
	add.s64 	%rd112, %rd107, %rd188;
	mad.lo.s64 	%rd113, %rd112, %rd48, %rd75;
	add.s64 	%rd114, %rd109, %rd83;
	ld.global.u16 	%rs15, [%rd114];
	// begin inline asm
	{ cvt.f32.bf16 %f32, %rs15;}

	// end inline asm
	shl.b64 	%rd115, %rd113, 1;
	add.s64 	%rd116, %rd1, %rd115;
	ld.global.u16 	%rs16, [%rd116];
	// begin inline asm
	{ cvt.f32.bf16 %f33, %rs16;}

	// end inline asm
	fma.rn.f32 	%f70, %f32, %f33, %f40;
	add.s64 	%rd192, %rd192, 8;
	add.s64 	%rd191, %rd191, -8;
	setp.ne.s64 	%p15, %rd191, 0;
	mov.u64 	%rd194, %rd32;
	@%p15 bra 	$L__BB3_26;
$L__BB3_27:
	setp.eq.s64 	%p16, %rd31, 0;
	@%p16 bra 	$L__BB3_35;
	setp.lt.u64 	%p17, %rd31, 4;
	@%p17 bra 	$L__BB3_30;
	add.s64 	%rd117, %rd194, %rd29;
	add.s64 	%rd118, %rd117, %rd30;
	cvt.s64.s32 	%rd119, %r6;
	mad.lo.s64 	%rd120, %rd118, %rd45, %rd119;
	mad.lo.s64 	%rd121, %rd117, %rd188, %rd190;
	cvt.u64.u32 	%rd122, %r41;
	mad.lo.s64 	%rd123, %rd121, %rd48, %rd122;
	shl.b64 	%rd124, %rd120, 1;
	add.s64 	%rd125, %rd2, %rd124;
	ld.global.u16 	%rs17, [%rd125];
	// begin inline asm
	{ cvt.f32.bf16 %f42, %rs17;}

	// end inline asm
	shl.b64 	%rd126, %rd123, 1;
	add.s64 	%rd127, %rd1, %rd126;
	ld.global.u16 	%rs18, [%rd127];
	// begin inline asm
	{ cvt.f32.bf16 %f43, %rs18;}

	// end inline asm
	fma.rn.f32 	%f50, %f42, %f43, %f70;
	add.s64 	%rd128, %rd121, %rd188;
	mad.lo.s64 	%rd129, %rd128, %rd48, %rd122;
	shl.b64 	%rd130, %rd45, 1;
	add.s64 	%rd131, %rd125, %rd130;
	ld.global.u16 	%rs19, [%rd131];
	// begin inline asm
	{ cvt.f32.bf16 %f44, %rs19;}

	// end inline asm
	shl.b64 	%rd132, %rd129, 1;
	add.s64 	%rd133, %rd1, %rd132;
	ld.global.u16 	%rs20, [%rd133];
	// begin inline asm
	{ cvt.f32.bf16 %f45, %rs20;}

	// end inline asm
	fma.rn.f32 	%f51, %f44, %f45, %f50;
	add.s64 	%rd134, %rd128, %rd188;
	mad.lo.s64 	%rd135, %rd134, %rd48, %rd122;
	add.s64 	%rd136, %rd131, %rd130;
	ld.global.u16 	%rs21, [%rd136];
	// begin inline asm
	{ cvt.f32.bf16 %f46, %rs21;}

	// end inline asm
	shl.b64 	%rd137, %rd135, 1;
	add.s64 	%rd138, %rd1, %rd137;
	ld.global.u16 	%rs22, [%rd138];
	// begin inline asm
	{ cvt.f32.bf16 %f47, %rs22;}

	// end inline asm
	fma.rn.f32 	%f52, %f46, %f47, %f51;
	add.s64 	%rd139, %rd134, %rd188;
	mad.lo.s64 	%rd140, %rd139, %rd48, %rd122;
	add.s64 	%rd141, %rd136, %rd130;
	ld.global.u16 	%rs23, [%rd141];
	// begin inline asm
	{ cvt.f32.bf16 %f48, %rs23;}

	// end inline asm
	shl.b64 	%rd142, %rd140, 1;
	add.s64 	%rd143, %rd1, %rd142;
	ld.global.u16 	%rs24, [%rd143];
	// begin inline asm
	{ cvt.f32.bf16 %f49, %rs24;}

	// end inline asm
	fma.rn.f32 	%f70, %f48, %f49, %f52;
	add.s64 	%rd194, %rd194, 4;
$L__BB3_30:
	setp.eq.s64 	%p18, %rd33, 0;
	@%p18 bra 	$L__BB3_35;
	setp.eq.s64 	%p19, %rd33, 1;
	@%p19 bra 	$L__BB3_33;
	add.s64 	%rd144, %rd194, %rd29;
	add.s64 	%rd145, %rd144, %rd30;
	cvt.s64.s32 	%rd146, %r6;
	mad.lo.s64 	%rd147, %rd145, %rd45, %rd146;
	mad.lo.s64 	%rd148, %rd144, %rd188, %rd190;
	cvt.u64.u32 	%rd149, %r41;
	mad.lo.s64 	%rd150, %rd148, %rd48, %rd149;
	shl.b64 	%rd151, %rd147, 1;
	add.s64 	%rd152, %rd2, %rd151;
	ld.global.u16 	%rs25, [%rd152];
	// begin inline asm
	{ cvt.f32.bf16 %f54, %rs25;}

	// end inline asm
	shl.b64 	%rd153, %rd150, 1;
	add.s64 	%rd154, %rd1, %rd153;
	ld.global.u16 	%rs26, [%rd154];
	// begin inline asm
	{ cvt.f32.bf16 %f55, %rs26;}

	// end inline asm
	fma.rn.f32 	%f58, %f54, %f55, %f70;
	add.s64 	%rd155, %rd148, %rd188;
	mad.lo.s64 	%rd156, %rd155, %rd48, %rd149;
	shl.b64 	%rd157, %rd45, 1;
	add.s64 	%rd158, %rd152, %rd157;
	ld.global.u16 	%rs27, [%rd158];
	// begin inline asm
	{ cvt.f32.bf16 %f56, %rs27;}

	// end inline asm
	shl.b64 	%rd159, %rd156, 1;
	add.s64 	%rd160, %rd1, %rd159;
	ld.global.u16 	%rs28, [%rd160];
	// begin inline asm
	{ cvt.f32.bf16 %f57, %rs28;}

	// end inline asm
	fma.rn.f32 	%f70, %f56, %f57, %f58;
	add.s64 	%rd194, %rd194, 2;
$L__BB3_33:
	setp.eq.s64 	%p20, %rd34, 0;
	@%p20 bra 	$L__BB3_35;
	add.s64 	%rd161, %rd194, %rd29;
	add.s64 	%rd162, %rd161, %rd30;
	cvt.s64.s32 	%rd163, %r6;
	mad.lo.s64 	%rd164, %rd162, %rd45, %rd163;
	mad.lo.s64 	%rd165, %rd161, %rd188, %rd190;
	cvt.u64.u32 	%rd166, %r41;
	mad.lo.s64 	%rd167, %rd165, %rd48, %rd166;
	shl.b64 	%rd168, %rd164, 1;
	add.s64 	%rd169, %rd2, %rd168;
	ld.global.u16 	%rs29, [%rd169];
	// begin inline asm
	{ cvt.f32.bf16 %f59, %rs29;}

	// end inline asm
	shl.b64 	%rd170, %rd167, 1;
	add.s64 	%rd171, %rd1, %rd170;
	ld.global.u16 	%rs30, [%rd171];
	// begin inline asm
	{ cvt.f32.bf16 %f60, %rs30;}

	// end inline asm
	fma.rn.f32 	%f70, %f59, %f60, %f70;
$L__BB3_35:
	add.s32 	%r41, %r41, 1;
	setp.ne.s32 	%p21, %r41, %r1;
	@%p21 bra 	$L__BB3_21;
$L__BB3_36:
	ld.param.u64 	%rd182, [conv_transpose1d_direct_bf16_param_14];
	// begin inline asm
	{  cvt.rn.bf16.f32 %rs31, %f70;}

	// end inline asm
	cvta.to.global.u64 	%rd172, %rd182;
	shl.b64 	%rd173, %rd3, 1;
	add.s64 	%rd174, %rd172, %rd173;
	st.global.u16 	[%rd174], %rs31;
$L__BB3_37:
	ret;

}
	// .globl	transpose_blc_bcl_bf16
.visible .entry transpose_blc_bcl_bf16(
	.param .u64 transpose_blc_bcl_bf16_param_0,
	.param .u64 transpose_blc_bcl_bf16_param_1,
	.param .u64 transpose_blc_bcl_bf16_param_2,
	.param .u64 transpose_blc_bcl_bf16_param_3,
	.param .u64 .ptr .align 1 transpose_blc_bcl_bf16_param_4,
	.param .u64 .ptr .align 1 transpose_blc_bcl_bf16_param_5
)
{
	.reg .pred 	%p<5>;
	.reg .b16 	%rs<2>;
	.reg .b32 	%r<16>;
	.reg .b64 	%rd<36>;

	ld.param.u64 	%rd19, [transpose_blc_bcl_bf16_param_0];
	ld.param.u64 	%rd15, [transpose_blc_bcl_bf16_param_2];
	ld.param.u64 	%rd16, [transpose_blc_bcl_bf16_param_3];
	ld.param.u64 	%rd17, [transpose_blc_bcl_bf16_param_4];
	ld.param.u64 	%rd18, [transpose_blc_bcl_bf16_param_5];
	mov.u32 	%r1, %ctaid.x;
	mov.u32 	%r2, %ntid.x;
	mov.u32 	%r3, %tid.x;
	mad.lo.s32 	%r4, %r1, %r2, %r3;
	cvt.u64.u32 	%rd1, %r4;
	setp.le.u64 	%p1, %rd19, %rd1;
	@%p1 bra 	$L__BB4_11;
	and.b64  	%rd20, %rd16, -4294967296;
	setp.ne.s64 	%p2, %rd20, 0;
	@%p2 bra 	$L__BB4_3;
	cvt.u32.u64 	%r5, %rd16;
	cvt.u32.u64 	%r6, %rd1;
	div.u32 	%r7, %r6, %r5;
	mul.lo.s32 	%r8, %r7, %r5;
	sub.s32 	%r9, %r6, %r8;
	cvt.u64.u32 	%rd32, %r7;
	cvt.u64.u32 	%rd33, %r9;
	bra.uni 	$L__BB4_4;
$L__BB4_3:
	div.u64 	%rd32, %rd1, %rd16;
	mul.lo.s64 	%rd21, %rd32, %rd16;
	sub.s64 	%rd33, %rd1, %rd21;
$L__BB4_4:
	and.b64  	%rd22, %rd15, -4294967296;
	setp.ne.s64 	%p3, %rd22, 0;
	@%p3 bra 	$L__BB4_6;
	cvt.u32.u64 	%r10, %rd15;
	cvt.u32.u64 	%r11, %rd32;
	rem.u32 	%r12, %r11, %r10;
	cvt.u64.u32 	%rd34, %r12;
	bra.uni 	$L__BB4_7;
$L__BB4_6:
	rem.u64 	%rd34, %rd32, %rd15;
$L__BB4_7:
	mul.lo.s64 	%rd11, %rd16, %rd15;
	and.b64  	%rd23, %rd11, -4294967296;
	setp.ne.s64 	%p4, %rd23, 0;
	@%p4 bra 	$L__BB4_9;
	cvt.u32.u64 	%r13, %rd11;
	cvt.u32.u64 	%r14, %rd1;
	div.u32 	%r15, %r14, %r13;
	cvt.u64.u32 	%rd35, %r15;
	bra.uni 	$L__BB4_10;
$L__BB4_9:
	div.u64 	%rd35, %rd1, %rd11;
$L__BB4_10:
	mad.lo.s64 	%rd24, %rd35, %rd16, %rd33;
	mad.lo.s64 	%rd25, %rd24, %rd15, %rd34;
	cvta.to.global.u64 	%rd26, %rd18;
	shl.b64 	%rd27, %rd25, 1;
	add.s64 	%rd28, %rd26, %rd27;
	cvta.to.global.u64 	%rd29, %rd17;
	shl.b64 	%rd30, %rd1, 1;
	add.s64 	%rd31, %rd29, %rd30;
	ld.global.u16 	%rs1, [%rd31];
	st.global.u16 	[%rd28], %rs1;
$L__BB4_11:
	ret;

}
	// .globl	transpose_bcl_blc_bf16
.visible .entry transpose_bcl_blc_bf16(
	.param .u64 transpose_bcl_blc_bf16_param_0,
	.param .u64 transpose_bcl_blc_bf16_param_1,
	.param .u64 transpose_bcl_blc_bf16_param_2,
	.param .u64 transpose_bcl_blc_bf16_param_3,
	.param .u64 .ptr .align 1 transpose_bcl_blc_bf16_param_4,
	.param .u64 .ptr .align 1 transpose_bcl_blc_bf16_param_5
)
{
	.reg .pred 	%p<5>;
	.reg .b16 	%rs<2>;
	.reg .b32 	%r<16>;
	.reg .b64 	%rd<36>;

	ld.param.u64 	%rd19, [transpose_bcl_blc_bf16_param_0];
	ld.param.u64 	%rd15, [transpose_bcl_blc_bf16_param_2];
	ld.param.u64 	%rd16, [transpose_bcl_blc_bf16_param_3];
	ld.param.u64 	%rd17, [transpose_bcl_blc_bf16_param_4];
	ld.param.u64 	%rd18, [transpose_bcl_blc_bf16_param_5];
	mov.u32 	%r1, %ctaid.x;
	mov.u32 	%r2, %ntid.x;
	mov.u32 	%r3, %tid.x;
	mad.lo.s32 	%r4, %r1, %r2, %r3;
	cvt.u64.u32 	%rd1, %r4;
	setp.le.u64 	%p1, %rd19, %rd1;
	@%p1 bra 	$L__BB5_11;
	and.b64  	%rd20, %rd16, -4294967296;
	setp.ne.s64 	%p2, %rd20, 0;
	@%p2 bra 	$L__BB5_3;
	cvt.u32.u64 	%r5, %rd16;
	cvt.u32.u64 	%r6, %rd1;
	div.u32 	%r7, %r6, %r5;
	mul.lo.s32 	%r8, %r7, %r5;
	sub.s32 	%r9, %r6, %r8;
	cvt.u64.u32 	%rd32, %r7;
	cvt.u64.u32 	%rd33, %r9;
	bra.uni 	$L__BB5_4;
$L__BB5_3:
	div.u64 	%rd32, %rd1, %rd16;
	mul.lo.s64 	%rd21, %rd32, %rd16;
	sub.s64 	%rd33, %rd1, %rd21;
$L__BB5_4:
	and.b64  	%rd22, %rd15, -4294967296;
	setp.ne.s64 	%p3, %rd22, 0;
	@%p3 bra 	$L__BB5_6;
	cvt.u32.u64 	%r10, %rd15;
	cvt.u32.u64 	%r11, %rd32;
	rem.u32 	%r12, %r11, %r10;
	cvt.u64.u32 	%rd34, %r12;
	bra.uni 	$L__BB5_7;
$L__BB5_6:
	rem.u64 	%rd34, %rd32, %rd15;
$L__BB5_7:
	mul.lo.s64 	%rd11, %rd16, %rd15;
	and.b64  	%rd23, %rd11, -4294967296;
	setp.ne.s64 	%p4, %rd23, 0;
	@%p4 bra 	$L__BB5_9;
	cvt.u32.u64 	%r13, %rd11;
	cvt.u32.u64 	%r14, %rd1;
	div.u32 	%r15, %r14, %r13;
	cvt.u64.u32 	%rd35, %r15;
	bra.uni 	$L__BB5_10;
$L__BB5_9:
	div.u64 	%rd35, %rd1, %rd11;
$L__BB5_10:
	mad.lo.s64 	%rd24, %rd35, %rd16, %rd33;
	mad.lo.s64 	%rd25, %rd24, %rd15, %rd34;
	cvta.to.global.u64 	%rd26, %rd18;
	shl.b64 	%rd27, %rd25, 1;
	add.s64 	%rd28, %rd26, %rd27;
	cvta.to.global.u64 	%rd29, %rd17;
	shl.b64 	%rd30, %rd1, 1;
	add.s64 	%rd31, %rd29, %rd30;
	ld.global.u16 	%rs1, [%rd31];
	st.global.u16 	[%rd28], %rs1;
$L__BB5_11:
	ret;

}
	// .globl	im2col1d_f16
.visible .entry im2col1d_f16(
	.param .u64 im2col1d_f16_param_0,
	.param .u64 im2col1d_f16_param_1,
	.param .u64 im2col1d_f16_param_2,
	.param .u64 im2col1d_f16_param_3,
	.param .u64 im2col1d_f16_param_4,
	.param .u64 im2col1d_f16_param_5,
	.param .u64 im2col1d_f16_param_6,
	.param .u64 im2col1d_f16_param_7,
	.param .u64 im2col1d_f16_param_8,
	.param .u64 .ptr .align 1 im2col1d_f16_param_9,
	.param .u64 .ptr .align 1 im2col1d_f16_param_10
)
{
	.reg .pred 	%p<10>;
	.reg .b16 	%rs<3>;
	.reg .b32 	%r<23>;
	.reg .b64 	%rd<58>;

	ld.param.u64 	%rd32, [im2col1d_f16_param_0];
	ld.param.u64 	%rd24, [im2col1d_f16_param_2];
	ld.param.u64 	%rd25, [im2col1d_f16_param_3];
	ld.param.u64 	%rd26, [im2col1d_f16_param_4];
	ld.param.u64 	%rd27, [im2col1d_f16_param_5];
	ld.param.u64 	%rd28, [im2col1d_f16_param_6];
	ld.param.u64 	%rd29, [im2col1d_f16_param_7];
	ld.param.u64 	%rd30, [im2col1d_f16_param_8];
	ld.param.u64 	%rd31, [im2col1d_f16_param_9];
	ld.param.u64 	%rd33, [im2col1d_f16_param_10];
	cvta.to.global.u64 	%rd1, %rd33;
	mov.u32 	%r1, %ctaid.x;
	mov.u32 	%r2, %ntid.x;
	mov.u32 	%r3, %tid.x;
	mad.lo.s32 	%r4, %r1, %r2, %r3;
	cvt.u64.u32 	%rd2, %r4;
	setp.le.u64 	%p1, %rd32, %rd2;
	@%p1 bra 	$L__BB6_19;
	and.b64  	%rd34, %rd27, -4294967296;
	setp.ne.s64 	%p2, %rd34, 0;
	@%p2 bra 	$L__BB6_3;
	cvt.u32.u64 	%r5, %rd27;
	cvt.u32.u64 	%r6, %rd2;
	div.u32 	%r7, %r6, %r5;
	mul.lo.s32 	%r8, %r7, %r5;
	sub.s32 	%r9, %r6, %r8;
	cvt.u64.u32 	%rd52, %r7;
	cvt.u64.u32 	%rd53, %r9;
	bra.uni 	$L__BB6_4;
$L__BB6_3:
	div.u64 	%rd52, %rd2, %rd27;
	mul.lo.s64 	%rd35, %rd52, %rd27;
	sub.s64 	%rd53, %rd2, %rd35;
$L__BB6_4:
	and.b64  	%rd36, %rd24, -4294967296;
	setp.ne.s64 	%p3, %rd36, 0;
	@%p3 bra 	$L__BB6_6;
	cvt.u32.u64 	%r10, %rd24;
	cvt.u32.u64 	%r11, %rd52;
	rem.u32 	%r12, %r11, %r10;
	cvt.u64.u32 	%rd54, %r12;
	bra.uni 	$L__BB6_7;
$L__BB6_6:
	rem.u64 	%rd54, %rd52, %rd24;
$L__BB6_7:
	mul.lo.s64 	%rd12, %rd27, %rd24;
	and.b64  	%rd37, %rd12, -4294967296;
	setp.ne.s64 	%p4, %rd37, 0;
	@%p4 bra 	$L__BB6_9;
	cvt.u32.u64 	%r13, %rd12;
	cvt.u32.u64 	%r14, %rd2;
	div.u32 	%r15, %r14, %r13;
	cvt.u64.u32 	%rd55, %r15;
	bra.uni 	$L__BB6_10;
$L__BB6_9:
	div.u64 	%rd55, %rd2, %rd12;
$L__BB6_10:
	and.b64  	%rd38, %rd26, -4294967296;
	setp.ne.s64 	%p5, %rd38, 0;
	@%p5 bra 	$L__BB6_12;
	cvt.u32.u64 	%r16, %rd26;
	cvt.u32.u64 	%r17, %rd55;
	rem.u32 	%r18, %r17, %r16;
	cvt.u64.u32 	%rd56, %r18;
	bra.uni 	$L__BB6_13;
$L__BB6_12:
	rem.u64 	%rd56, %rd55, %rd26;
$L__BB6_13:
	mul.lo.s64 	%rd19, %rd12, %rd26;
	and.b64  	%rd39, %rd19, -4294967296;
	setp.ne.s64 	%p6, %rd39, 0;
	@%p6 bra 	$L__BB6_15;
	cvt.u32.u64 	%r19, %rd19;
	cvt.u32.u64 	%r20, %rd2;
	div.u32 	%r21, %r20, %r19;
	cvt.u64.u32 	%rd57, %r21;
	bra.uni 	$L__BB6_16;
$L__BB6_15:
	div.u64 	%rd57, %rd2, %rd19;
$L__BB6_16:
	mul.lo.s64 	%rd40, %rd53, %rd30;
	mad.lo.s64 	%rd23, %rd56, %rd28, %rd40;
	setp.ge.u64 	%p7, %rd23, %rd29;
	add.s64 	%rd41, %rd29, %rd25;
	setp.lt.u64 	%p8, %rd23, %rd41;
	and.pred  	%p9, %p7, %p8;
	@%p9 bra 	$L__BB6_18;
	mov.b32 	%r22, 0;
	// begin inline asm
	cvt.rn.f16.s32 %rs2, %r22;
	// end inline asm
	shl.b64 	%rd50, %rd2, 1;
	add.s64 	%rd51, %rd1, %rd50;
	st.global.u16 	[%rd51], %rs2;
	bra.uni 	$L__BB6_19;
$L__BB6_18:
	sub.s64 	%rd42, %rd23, %rd29;
	mad.lo.s64 	%rd43, %rd57, %rd24, %rd54;
	mad.lo.s64 	%rd44, %rd43, %rd25, %rd42;
	shl.b64 	%rd45, %rd2, 1;
	add.s64 	%rd46, %rd1, %rd45;
	cvta.to.global.u64 	%rd47, %rd31;
	shl.b64 	%rd48, %rd44, 1;
	add.s64 	%rd49, %rd47, %rd48;
	ld.global.u16 	%rs1, [%rd49];
	st.global.u16 	[%rd46], %rs1;
$L__BB6_19:
	ret;

}
	// .globl	col2im1d_f16
.visible .entry col2im1d_f16(
	.param .u64 col2im1d_f16_param_0,
	.param .u64 col2im1d_f16_param_1,
	.param .u64 col2im1d_f16_param_2,
	.param .u64 col2im1d_f16_param_3,
	.param .u64 col2im1d_f16_param_4,
	.param .u64 col2im1d_f16_param_5,
	.param .u64 col2im1d_f16_param_6,
	.param .u64 .ptr .align 1 col2im1d_f16_param_7,
	.param .u64 .ptr .align 1 col2im1d_f16_param_8
)
{
	.reg .pred 	%p<13>;
	.reg .b16 	%rs<13>;
	.reg .b32 	%r<28>;
	.reg .b64 	%rd<55>;

	ld.param.u64 	%rd30, [col2im1d_f16_param_0];
	ld.param.u64 	%rd23, [col2im1d_f16_param_2];
	ld.param.u64 	%rd24, [col2im1d_f16_param_3];
	ld.param.u64 	%rd25, [col2im1d_f16_param_4];
	ld.param.u64 	%rd26, [col2im1d_f16_param_5];
	ld.param.u64 	%rd27, [col2im1d_f16_param_6];
	ld.param.u64 	%rd28, [col2im1d_f16_param_7];
	ld.param.u64 	%rd29, [col2im1d_f16_param_8];
	mov.u32 	%r6, %ctaid.x;
	mov.u32 	%r7, %ntid.x;
	mov.u32 	%r8, %tid.x;
	mad.lo.s32 	%r9, %r6, %r7, %r8;
	cvt.u64.u32 	%rd1, %r9;
	setp.le.u64 	%p1, %rd30, %rd1;
	@%p1 bra 	$L__BB7_19;
	and.b64  	%rd31, %rd25, -4294967296;
	setp.ne.s64 	%p2, %rd31, 0;
	@%p2 bra 	$L__BB7_3;
	cvt.u32.u64 	%r10, %rd25;
	cvt.u32.u64 	%r11, %rd1;
	div.u32 	%r12, %r11, %r10;
	mul.lo.s32 	%r13, %r12, %r10;
	sub.s32 	%r14, %r11, %r13;
	cvt.u64.u32 	%rd49, %r12;
	cvt.u64.u32 	%rd50, %r14;
	bra.uni 	$L__BB7_4;
$L__BB7_3:
	div.u64 	%rd49, %rd1, %rd25;
	mul.lo.s64 	%rd32, %rd49, %rd25;
	sub.s64 	%rd50, %rd1, %rd32;
$L__BB7_4:
	and.b64  	%rd33, %rd24, -4294967296;
	setp.ne.s64 	%p3, %rd33, 0;
	@%p3 bra 	$L__BB7_6;
	cvt.u32.u64 	%r15, %rd24;
	cvt.u32.u64 	%r16, %rd49;
	rem.u32 	%r17, %r16, %r15;
	cvt.u64.u32 	%rd51, %r17;
	bra.uni 	$L__BB7_7;
$L__BB7_6:
	rem.u64 	%rd51, %rd49, %rd24;
$L__BB7_7:
	mul.lo.s64 	%rd11, %rd25, %rd24;
	and.b64  	%rd34, %rd11, -4294967296;
	setp.ne.s64 	%p4, %rd34, 0;
	@%p4 bra 	$L__BB7_9;
	cvt.u32.u64 	%r18, %rd11;
	cvt.u32.u64 	%r19, %rd1;
	div.u32 	%r20, %r19, %r18;
	cvt.u64.u32 	%rd52, %r20;
	bra.uni 	$L__BB7_10;
$L__BB7_9:
	div.u64 	%rd52, %rd1, %rd11;
$L__BB7_10:
	mov.b32 	%r21, 0;
	// begin inline asm
	cvt.rn.f16.s32 %rs11, %r21;
	// end inline asm
	or.b64  	%rd35, %rd50, %rd27;
	and.b64  	%rd36, %rd35, -4294967296;
	setp.ne.s64 	%p5, %rd36, 0;
	@%p5 bra 	$L__BB7_12;
	cvt.u32.u64 	%r22, %rd27;
	cvt.u32.u64 	%r23, %rd50;
	div.u32 	%r24, %r23, %r22;
	cvt.u64.u32 	%rd53, %r24;
	bra.uni 	$L__BB7_13;
$L__BB7_12:
	div.u64 	%rd53, %rd50, %rd27;
$L__BB7_13:
	cvt.u32.u64 	%r27, %rd53;
	mul.lo.s64 	%rd37, %rd53, %rd27;
	sub.s64 	%rd54, %rd50, %rd37;
	cvt.u32.u64 	%r25, %rd54;
	cvt.u32.u64 	%r2, %rd26;
	setp.ge.s32 	%p6, %r25, %r2;
	setp.lt.s32 	%p7, %r27, 0;
	or.pred  	%p8, %p6, %p7;
	@%p8 bra 	$L__BB7_18;
	cvt.u32.u64 	%r3, %rd23;
	mul.lo.s64 	%rd19, %rd52, %rd23;
	cvta.to.global.u64 	%rd20, %rd28;
$L__BB7_15:
	setp.ge.s32 	%p9, %r27, %r3;
	@%p9 bra 	$L__BB7_17;
	cvt.u64.u32 	%rd38, %r27;
	cvt.s64.s32 	%rd39, %rd54;
	add.s64 	%rd40, %rd19, %rd38;
	mad.lo.s64 	%rd41, %rd40, %rd24, %rd51;
	mad.lo.s64 	%rd42, %rd41, %rd26, %rd39;
	shl.b64 	%rd43, %rd42, 1;
	add.s64 	%rd44, %rd20, %rd43;
	ld.global.u16 	%rs9, [%rd44];
	// begin inline asm
	{add.f16 %rs11,%rs11,%rs9;
}
	// end inline asm
$L__BB7_17:
	cvt.s64.s32 	%rd45, %rd54;
	add.s64 	%rd54, %rd45, %rd27;
	add.s32 	%r5, %r27, -1;
	setp.ne.s32 	%p10, %r27, 0;
	cvt.u32.u64 	%r26, %rd54;
	setp.lt.s32 	%p11, %r26, %r2;
	and.pred  	%p12, %p11, %p10;
	mov.u32 	%r27, %r5;
	@%p12 bra 	$L__BB7_15;
$L__BB7_18:
	cvta.to.global.u64 	%rd46, %rd29;
	shl.b64 	%rd47, %rd1, 1;
	add.s64 	%rd48, %rd46, %rd47;
	st.global.u16 	[%rd48], %rs11;
$L__BB7_19:
	ret;

}
	// .globl	conv1d_direct_f16
.visible .entry conv1d_direct_f16(
	.param .u64 conv1d_direct_f16_param_0,
	.param .u64 conv1d_direct_f16_param_1,
	.param .u64 conv1d_direct_f16_param_2,
	.param .u64 conv1d_direct_f16_param_3,
	.param .u64 conv1d_direct_f16_param_4,
	.param .u64 conv1d_direct_f16_param_5,
	.param .u64 conv1d_direct_f16_param_6,
	.param .u64 conv1d_direct_f16_param_7,
	.param .u64 conv1d_direct_f16_param_8,
	.param .u64 conv1d_direct_f16_param_9,
	.param .u64 conv1d_direct_f16_param_10,
	.param .u64 .ptr .align 1 conv1d_direct_f16_param_11,
	.param .u64 .ptr .align 1 conv1d_direct_f16_param_12,
	.param .u64 .ptr .align 1 conv1d_direct_f16_param_13
)
{
	.reg .pred 	%p<21>;
	.reg .b16 	%rs<32>;
	.reg .b32 	%r<25>;
	.reg .b32 	%f<74>;
	.reg .b64 	%rd<148>;

	ld.param.u64 	%rd58, [conv1d_direct_f16_param_0];
	ld.param.u64 	%rd48, [conv1d_direct_f16_param_2];
	ld.param.u64 	%rd49, [conv1d_direct_f16_param_3];
	ld.param.u64 	%rd50, [conv1d_direct_f16_param_4];
	ld.param.u64 	%rd51, [conv1d_direct_f16_param_5];
	ld.param.u64 	%rd52, [conv1d_direct_f16_param_6];
	ld.param.u64 	%rd53, [conv1d_direct_f16_param_7];
	ld.param.u64 	%rd54, [conv1d_direct_f16_param_8];
	ld.param.u64 	%rd56, [conv1d_direct_f16_param_10];
	ld.param.u64 	%rd59, [conv1d_direct_f16_param_11];
	ld.param.u64 	%rd60, [conv1d_direct_f16_param_12];
	cvta.to.global.u64 	%rd1, %rd60;
	cvta.to.global.u64 	%rd2, %rd59;
	mov.u32 	%r1, %ctaid.x;
	mov.u32 	%r2, %ntid.x;
	mov.u32 	%r3, %tid.x;
	mad.lo.s32 	%r4, %r1, %r2, %r3;
	cvt.u64.u32 	%rd3, %r4;
	setp.le.u64 	%p1, %rd58, %rd3;
	@%p1 bra 	$L__BB8_36;
	and.b64  	%rd61, %rd51, -4294967296;
	setp.ne.s64 	%p2, %rd61, 0;
	@%p2 bra 	$L__BB8_3;
	cvt.u32.u64 	%r5, %rd51;
	cvt.u32.u64 	%r6, %rd3;
	div.u32 	%r7, %r6, %r5;
	mul.lo.s32 	%r8, %r7, %r5;
	sub.s32 	%r9, %r6, %r8;
	cvt.u64.u32 	%rd135, %r7;
	cvt.u64.u32 	%rd136, %r9;
	bra.uni 	$L__BB8_4;
$L__BB8_3:
	div.u64 	%rd135, %rd3, %rd51;
	mul.lo.s64 	%rd62, %rd135, %rd51;
	sub.s64 	%rd136, %rd3, %rd62;
$L__BB8_4:
	and.b64  	%rd63, %rd50, -4294967296;
	setp.ne.s64 	%p3, %rd63, 0;
	@%p3 bra 	$L__BB8_6;
	cvt.u32.u64 	%r10, %rd50;
	cvt.u32.u64 	%r11, %rd135;
	rem.u32 	%r12, %r11, %r10;
	cvt.u64.u32 	%rd137, %r12;
	bra.uni 	$L__BB8_7;
$L__BB8_6:
	rem.u64 	%rd137, %rd135, %rd50;
$L__BB8_7:
	mul.lo.s64 	%rd13, %rd51, %rd50;
	and.b64  	%rd64, %rd13, -4294967296;
	setp.ne.s64 	%p4, %rd64, 0;
	@%p4 bra 	$L__BB8_9;
	cvt.u32.u64 	%r13, %rd13;
	cvt.u32.u64 	%r14, %rd3;
	div.u32 	%r15, %r14, %r13;
	cvt.u64.u32 	%rd138, %r15;
	bra.uni 	$L__BB8_10;
$L__BB8_9:
	div.u64 	%rd138, %rd3, %rd13;
$L__BB8_10:
	or.b64  	%rd65, %rd48, %rd56;
	and.b64  	%rd66, %rd65, -4294967296;
	setp.ne.s64 	%p5, %rd66, 0;
	@%p5 bra 	$L__BB8_12;
	cvt.u32.u64 	%r16, %rd56;
	cvt.u32.u64 	%r17, %rd48;
	div.u32 	%r18, %r17, %r16;
	cvt.u64.u32 	%rd139, %r18;
	bra.uni 	$L__BB8_13;
$L__BB8_12:
	div.u64 	%rd139, %rd48, %rd56;
$L__BB8_13:
	or.b64  	%rd67, %rd50, %rd56;
	and.b64  	%rd68, %rd67, -4294967296;
	setp.ne.s64 	%p6, %rd68, 0;
	@%p6 bra 	$L__BB8_15;
	cvt.u32.u64 	%r19, %rd56;
	cvt.u32.u64 	%r20, %rd50;
	div.u32 	%r21, %r20, %r19;
	cvt.u64.u32 	%rd140, %r21;
	bra.uni 	$L__BB8_16;
$L__BB8_15:
	div.u64 	%rd140, %rd50, %rd56;
$L__BB8_16:
	and.b64  	%rd69, %rd140, -4294967296;
	setp.ne.s64 	%p7, %rd69, 0;
	@%p7 bra 	$L__BB8_18;
	cvt.u32.u64 	%r22, %rd140;
	cvt.u32.u64 	%r23, %rd137;
	div.u32 	%r24, %r23, %r22;
	cvt.u64.u32 	%rd141, %r24;
	bra.uni 	$L__BB8_19;
$L__BB8_18:
	div.u64 	%rd141, %rd137, %rd140;
$L__BB8_19:
	setp.eq.s64 	%p8, %rd52, 0;
	mov.f32 	%f72, 0f00000000;
	@%p8 bra 	$L__BB8_35;
	mul.lo.s64 	%rd26, %rd136, %rd53;
	setp.gt.u64 	%p9, %rd56, %rd48;
	mul.lo.s64 	%rd70, %rd138, %rd48;
	mad.lo.s64 	%rd27, %rd141, %rd139, %rd70;
	mul.lo.s64 	%rd28, %rd139, %rd137;
	@%p9 bra 	$L__BB8_35;
	max.u64 	%rd72, %rd139, 1;
	and.b64  	%rd29, %rd72, 7;
	and.b64  	%rd30, %rd72, -8;
	and.b64  	%rd31, %rd72, 3;
	and.b64  	%rd32, %rd72, 1;
	shl.b64 	%rd33, %rd49, 1;
	shl.b64 	%rd34, %rd52, 1;
	mov.f32 	%f72, 0f00000000;
	mov.b64 	%rd142, 0;
$L__BB8_22:
	ld.param.u64 	%rd133, [conv1d_direct_f16_param_9];
	mad.lo.s64 	%rd36, %rd142, %rd133, %rd26;
	setp.lt.u64 	%p10, %rd36, %rd54;
	add.s64 	%rd73, %rd54, %rd49;
	setp.ge.u64 	%p11, %rd36, %rd73;
	or.pred  	%p12, %p10, %p11;
	@%p12 bra 	$L__BB8_34;
	setp.lt.u64 	%p13, %rd139, 8;
	sub.s64 	%rd37, %rd36, %rd54;
	mov.b64 	%rd146, 0;
	@%p13 bra 	$L__BB8_26;
	mov.b64 	%rd144, 0;
	mov.u64 	%rd143, %rd30;
$L__BB8_25:
	.pragma "nounroll";
	add.s64 	%rd76, %rd27, %rd144;
	mad.lo.s64 	%rd77, %rd76, %rd49, %rd37;
	add.s64 	%rd78, %rd144, %rd28;
	mad.lo.s64 	%rd79, %rd78, %rd52, %rd142;
	shl.b64 	%rd80, %rd77, 1;
	add.s64 	%rd81, %rd2, %rd80;
	ld.global.u16 	%rs1, [%rd81];
	// begin inline asm
	{  cvt.f32.f16 %f19, %rs1;}

	// end inline asm
	shl.b64 	%rd82, %rd79, 1;
	add.s64 	%rd83, %rd1, %rd82;
	ld.global.u16 	%rs2, [%rd83];
	// begin inline asm
	{  cvt.f32.f16 %f20, %rs2;}

	// end inline asm
	fma.rn.f32 	%f35, %f19, %f20, %f72;
	add.s64 	%rd84, %rd81, %rd33;
	ld.global.u16 	%rs3, [%rd84];
	// begin inline asm
	{  cvt.f32.f16 %f21, %rs3;}

	// end inline asm
	add.s64 	%rd85, %rd83, %rd34;
	ld.global.u16 	%rs4, [%rd85];
	// begin inline asm
	{  cvt.f32.f16 %f22, %rs4;}

	// end inline asm
	fma.rn.f32 	%f36, %f21, %f22, %f35;
	add.s64 	%rd86, %rd84, %rd33;
	ld.global.u16 	%rs5, [%rd86];
	// begin inline asm
	{  cvt.f32.f16 %f23, %rs5;}

	// end inline asm
	add.s64 	%rd87, %rd85, %rd34;
	ld.global.u16 	%rs6, [%rd87];
	// begin inline asm
	{  cvt.f32.f16 %f24, %rs6;}

	// end inline asm
	fma.rn.f32 	%f37, %f23, %f24, %f36;
	add.s64 	%rd88, %rd86, %rd33;
	ld.global.u16 	%rs7, [%rd88];
	// begin inline asm
	{  cvt.f32.f16 %f25, %rs7;}

	// end inline asm
	add.s64 	%rd89, %rd87, %rd34;
	ld.global.u16 	%rs8, [%rd89];
	// begin inline asm
	{  cvt.f32.f16 %f26, %rs8;}

	// end inline asm
	fma.rn.f32 	%f38, %f25, %f26, %f37;
	add.s64 	%rd90, %rd88, %rd33;
	ld.global.u16 	%rs9, [%rd90];
	// begin inline asm
	{  cvt.f32.f16 %f27, %rs9;}

	// end inline asm
	add.s64 	%rd91, %rd89, %rd34;
	ld.global.u16 	%rs10, [%rd91];
	// begin inline asm
	{  cvt.f32.f16 %f28, %rs10;}

	// end inline asm
	fma.rn.f32 	%f39, %f27, %f28, %f38;
	add.s64 	%rd92, %rd90, %rd33;
	ld.global.u16 	%rs11, [%rd92];
	// begin inline asm
	{  cvt.f32.f16 %f29, %rs11;}

	// end inline asm
	add.s64 	%rd93, %rd91, %rd34;
	ld.global.u16 	%rs12, [%rd93];
	// begin inline asm
	{  cvt.f32.f16 %f30, %rs12;}

	// end inline asm
	fma.rn.f32 	%f40, %f29, %f30, %f39;
	add.s64 	%rd94, %rd92, %rd33;
	ld.global.u16 	%rs13, [%rd94];
	// begin inline asm
	{  cvt.f32.f16 %f31, %rs13;}

	// end inline asm
	add.s64 	%rd95, %rd93, %rd34;
	ld.global.u16 	%rs14, [%rd95];
	// begin inline asm
	{  cvt.f32.f16 %f32, %rs14;}

	// end inline asm
	fma.rn.f32 	%f41, %f31, %f32, %f40;
	add.s64 	%rd96, %rd94, %rd33;
	ld.global.u16 	%rs15, [%rd96];
	// begin inline asm
	{  cvt.f32.f16 %f33, %rs15;}

	// end inline asm
	add.s64 	%rd97, %rd95, %rd34;
	ld.global.u16 	%rs16, [%rd97];
	// begin inline asm
	{  cvt.f32.f16 %f34, %rs16;}

	// end inline asm
	fma.rn.f32 	%f72, %f33, %f34, %f41;
	add.s64 	%rd144, %rd144, 8;
	add.s64 	%rd143, %rd143, -8;
	setp.ne.s64 	%p14, %rd143, 0;
	mov.u64 	%rd146, %rd30;
	@%p14 bra 	$L__BB8_25;
$L__BB8_26:
	setp.eq.s64 	%p15, %rd29, 0;
	@%p15 bra 	$L__BB8_34;
	setp.lt.u64 	%p16, %rd29, 4;
	@%p16 bra 	$L__BB8_29;
	add.s64 	%rd98, %rd27, %rd146;
	mad.lo.s64 	%rd99, %rd98, %rd49, %rd37;
	add.s64 	%rd100, %rd146, %rd28;
	mad.lo.s64 	%rd101, %rd100, %rd52, %rd142;
	shl.b64 	%rd102, %rd99, 1;
	add.s64 	%rd103, %rd2, %rd102;
	ld.global.u16 	%rs17, [%rd103];
	// begin inline asm
	{  cvt.f32.f16 %f43, %rs17;}

	// end inline asm
	shl.b64 	%rd104, %rd101, 1;
	add.s64 	%rd105, %rd1, %rd104;
	ld.global.u16 	%rs18, [%rd105];
	// begin inline asm
	{  cvt.f32.f16 %f44, %rs18;}

	// end inline asm
	fma.rn.f32 	%f51, %f43, %f44, %f72;
	add.s64 	%rd106, %rd103, %rd33;
	ld.global.u16 	%rs19, [%rd106];
	// begin inline asm
	{  cvt.f32.f16 %f45, %rs19;}

	// end inline asm
	add.s64 	%rd107, %rd105, %rd34;
	ld.global.u16 	%rs20, [%rd107];
	// begin inline asm
	{  cvt.f32.f16 %f46, %rs20;}

	// end inline asm
	fma.rn.f32 	%f52, %f45, %f46, %f51;
	add.s64 	%rd108, %rd106, %rd33;
	ld.global.u16 	%rs21, [%rd108];
	// begin inline asm
	{  cvt.f32.f16 %f47, %rs21;}

	// end inline asm
	add.s64 	%rd109, %rd107, %rd34;
	ld.global.u16 	%rs22, [%rd109];
	// begin inline asm
	{  cvt.f32.f16 %f48, %rs22;}

	// end inline asm
	fma.rn.f32 	%f53, %f47, %f48, %f52;
	add.s64 	%rd110, %rd108, %rd33;
	ld.global.u16 	%rs23, [%rd110];
	// begin inline asm
	{  cvt.f32.f16 %f49, %rs23;}

	// end inline asm
	add.s64 	%rd111, %rd109, %rd34;
	ld.global.u16 	%rs24, [%rd111];
	// begin inline asm
	{  cvt.f32.f16 %f50, %rs24;}

	// end inline asm
	fma.rn.f32 	%f72, %f49, %f50, %f53;
	add.s64 	%rd146, %rd146, 4;
$L__BB8_29:
	setp.eq.s64 	%p17, %rd31, 0;
	@%p17 bra 	$L__BB8_34;
	setp.eq.s64 	%p18, %rd31, 1;
	@%p18 bra 	$L__BB8_32;
	add.s64 	%rd112, %rd27, %rd146;
	mad.lo.s64 	%rd113, %rd112, %rd49, %rd37;
	add.s64 	%rd114, %rd146, %rd28;
	mad.lo.s64 	%rd115, %rd114, %rd52, %rd142;
	shl.b64 	%rd116, %rd113, 1;
	add.s64 	%rd117, %rd2, %rd116;
	ld.global.u16 	%rs25, [%rd117];
	// begin inline asm
	{  cvt.f32.f16 %f55, %rs25;}

	// end inline asm
	shl.b64 	%rd118, %rd115, 1;
	add.s64 	%rd119, %rd1, %rd118;
	ld.global.u16 	%rs26, [%rd119];
	// begin inline asm
	{  cvt.f32.f16 %f56, %rs26;}

	// end inline asm
	fma.rn.f32 	%f59, %f55, %f56, %f72;
	add.s64 	%rd120, %rd117, %rd33;
	ld.global.u16 	%rs27, [%rd120];
	// begin inline asm
	{  cvt.f32.f16 %f57, %rs27;}

	// end inline asm
	add.s64 	%rd121, %rd119, %rd34;
	ld.global.u16 	%rs28, [%rd121];
	// begin inline asm
	{  cvt.f32.f16 %f58, %rs28;}

	// end inline asm
	fma.rn.f32 	%f72, %f57, %f58, %f59;
	add.s64 	%rd146, %rd146, 2;
$L__BB8_32:
	setp.eq.s64 	%p19, %rd32, 0;
	@%p19 bra 	$L__BB8_34;
	add.s64 	%rd122, %rd27, %rd146;
	mad.lo.s64 	%rd123, %rd122, %rd49, %rd37;
	add.s64 	%rd124, %rd146, %rd28;
	mad.lo.s64 	%rd125, %rd124, %rd52, %rd142;
	shl.b64 	%rd126, %rd123, 1;
	add.s64 	%rd127, %rd2, %rd126;
	ld.global.u16 	%rs29, [%rd127];
	// begin inline asm
	{  cvt.f32.f16 %f60, %rs29;}

	// end inline asm
	shl.b64 	%rd128, %rd125, 1;
	add.s64 	%rd129, %rd1, %rd128;
	ld.global.u16 	%rs30, [%rd129];
	// begin inline asm
	{  cvt.f32.f16 %f61, %rs30;}

	// end inline asm
	fma.rn.f32 	%f72, %f60, %f61, %f72;
$L__BB8_34:
	add.s64 	%rd142, %rd142, 1;
	setp.ne.s64 	%p20, %rd142, %rd52;
	@%p20 bra 	$L__BB8_22;
$L__BB8_35:
	ld.param.u64 	%rd134, [conv1d_direct_f16_param_13];
	// begin inline asm
	{  cvt.rn.f16.f32 %rs31, %f72;}

	// end inline asm
	cvta.to.global.u64 	%rd130, %rd134;
	shl.b64 	%rd131, %rd3, 1;
	add.s64 	%rd132, %rd130, %rd131;
	st.global.u16 	[%rd132], %rs31;
$L__BB8_36:
	ret;

}
	// .globl	conv_transpose1d_direct_f16
.visible .entry conv_transpose1d_direct_f16(
	.param .u64 conv_transpose1d_direct_f16_param_0,
	.param .u64 conv_transpose1d_direct_f16_param_1,
	.param .u64 conv_transpose1d_direct_f16_param_2,
	.param .u64 conv_transpose1d_direct_f16_param_3,
	.param .u64 conv_transpose1d_direct_f16_param_4,
	.param .u64 conv_transpose1d_direct_f16_param_5,
	.param .u64 conv_transpose1d_direct_f16_param_6,
	.param .u64 conv_transpose1d_direct_f16_param_7,
	.param .u64 conv_transpose1d_direct_f16_param_8,
	.param .u64 conv_transpose1d_direct_f16_param_9,
	.param .u64 conv_transpose1d_direct_f16_param_10,
	.param .u64 conv_transpose1d_direct_f16_param_11,
	.param .u64 .ptr .align 1 conv_transpose1d_direct_f16_param_12,
	.param .u64 .ptr .align 1 conv_transpose1d_direct_f16_param_13,
	.param .u64 .ptr .align 1 conv_transpose1d_direct_f16_param_14
)
{
	.reg .pred 	%p<22>;
	.reg .b16 	%rs<32>;
	.reg .b32 	%r<42>;
	.reg .b32 	%f<72>;
	.reg .b64 	%rd<196>;

	ld.param.u64 	%rd54, [conv_transpose1d_direct_f16_param_0];
	ld.param.u64 	%rd45, [conv_transpose1d_direct_f16_param_3];
	ld.param.u64 	%rd46, [conv_transpose1d_direct_f16_param_4];
	ld.param.u64 	%rd47, [conv_transpose1d_direct_f16_param_5];
	ld.param.u64 	%rd48, [conv_transpose1d_direct_f16_param_6];
	ld.param.u64 	%rd50, [conv_transpose1d_direct_f16_param_8];
	ld.param.u64 	%rd52, [conv_transpose1d_direct_f16_param_11];
	ld.param.u64 	%rd55, [conv_transpose1d_direct_f16_param_12];
	ld.param.u64 	%rd56, [conv_transpose1d_direct_f16_param_13];
	cvta.to.global.u64 	%rd1, %rd56;
	cvta.to.global.u64 	%rd2, %rd55;
	mov.u32 	%r8, %ctaid.x;
	mov.u32 	%r9, %ntid.x;
	mov.u32 	%r10, %tid.x;
	mad.lo.s32 	%r11, %r8, %r9, %r10;
	cvt.u64.u32 	%rd3, %r11;
	setp.le.u64 	%p1, %rd54, %rd3;
	@%p1 bra 	$L__BB9_37;
	and.b64  	%rd57, %rd47, -4294967296;
	setp.ne.s64 	%p2, %rd57, 0;
	@%p2 bra 	$L__BB9_3;
	cvt.u32.u64 	%r12, %rd47;
	cvt.u32.u64 	%r13, %rd3;
	div.u32 	%r14, %r13, %r12;
	mul.lo.s32 	%r15, %r14, %r12;
	sub.s32 	%r16, %r13, %r15;
	cvt.u64.u32 	%rd183, %r14;
	cvt.u64.u32 	%rd184, %r16;
	bra.uni 	$L__BB9_4;
$L__BB9_3:
	div.u64 	%rd183, %rd3, %rd47;
	mul.lo.s64 	%rd58, %rd183, %rd47;
	sub.s64 	%rd184, %rd3, %rd58;
$L__BB9_4:
	and.b64  	%rd59, %rd46, -4294967296;
	setp.ne.s64 	%p3, %rd59, 0;
	@%p3 bra 	$L__BB9_6;
	cvt.u32.u64 	%r17, %rd46;
	cvt.u32.u64 	%r18, %rd183;
	rem.u32 	%r19, %r18, %r17;
	cvt.u64.u32 	%rd185, %r19;
	bra.uni 	$L__BB9_7;
$L__BB9_6:
	rem.u64 	%rd185, %rd183, %rd46;
$L__BB9_7:
	mul.lo.s64 	%rd13, %rd47, %rd46;
	and.b64  	%rd60, %rd13, -4294967296;
	setp.ne.s64 	%p4, %rd60, 0;
	@%p4 bra 	$L__BB9_9;
	cvt.u32.u64 	%r20, %rd13;
	cvt.u32.u64 	%r21, %rd3;
	div.u32 	%r22, %r21, %r20;
	cvt.u64.u32 	%rd186, %r22;
	bra.uni 	$L__BB9_10;
$L__BB9_9:
	div.u64 	%rd186, %rd3, %rd13;
$L__BB9_10:
	ld.param.u64 	%rd175, [conv_transpose1d_direct_f16_param_2];
	or.b64  	%rd61, %rd175, %rd52;
	and.b64  	%rd62, %rd61, -4294967296;
	setp.ne.s64 	%p5, %rd62, 0;
	@%p5 bra 	$L__BB9_12;
	ld.param.u64 	%rd177, [conv_transpose1d_direct_f16_param_2];
	cvt.u32.u64 	%r23, %rd52;
	cvt.u32.u64 	%r24, %rd177;
	div.u32 	%r25, %r24, %r23;
	cvt.u64.u32 	%rd187, %r25;
	bra.uni 	$L__BB9_13;
$L__BB9_12:
	ld.param.u64 	%rd176, [conv_transpose1d_direct_f16_param_2];
	div.u64 	%rd187, %rd176, %rd52;
$L__BB9_13:
	or.b64  	%rd63, %rd46, %rd52;
	and.b64  	%rd64, %rd63, -4294967296;
	setp.ne.s64 	%p6, %rd64, 0;
	@%p6 bra 	$L__BB9_15;
	cvt.u32.u64 	%r26, %rd52;
	cvt.u32.u64 	%r27, %rd46;
	div.u32 	%r28, %r27, %r26;
	cvt.u64.u32 	%rd188, %r28;
	bra.uni 	$L__BB9_16;
$L__BB9_15:
	div.u64 	%rd188, %rd46, %rd52;
$L__BB9_16:
	and.b64  	%rd65, %rd188, -4294967296;
	setp.ne.s64 	%p7, %rd65, 0;
	@%p7 bra 	$L__BB9_18;
	cvt.u32.u64 	%r29, %rd188;
	cvt.u32.u64 	%r30, %rd185;
	div.u32 	%r31, %r30, %r29;
	mul.lo.s32 	%r32, %r31, %r29;
	sub.s32 	%r33, %r30, %r32;
	cvt.u64.u32 	%rd189, %r31;
	cvt.u64.u32 	%rd190, %r33;
	bra.uni 	$L__BB9_19;
$L__BB9_18:
	div.u64 	%rd189, %rd185, %rd188;
	mul.lo.s64 	%rd66, %rd189, %rd188;
	sub.s64 	%rd190, %rd185, %rd66;
$L__BB9_19:
	mul.lo.s64 	%rd29, %rd189, %rd187;
	cvt.u32.u64 	%r1, %rd48;
	setp.lt.s32 	%p8, %r1, 1;
	mov.f32 	%f70, 0f00000000;
	@%p8 bra 	$L__BB9_36;
	ld.param.u64 	%rd178, [conv_transpose1d_direct_f16_param_2];
	cvt.u32.u64 	%r35, %rd184;
	cvt.u32.u64 	%r36, %rd50;
	add.s32 	%r2, %r35, %r36;
	mul.lo.s64 	%rd30, %rd186, %rd178;
	max.u64 	%rd67, %rd187, 1;
	and.b64  	%rd31, %rd67, 7;
	and.b64  	%rd32, %rd67, -8;
	and.b64  	%rd33, %rd67, 3;
	and.b64  	%rd34, %rd67, 1;
	mov.f32 	%f70, 0f00000000;
	mov.b32 	%r41, 0;
$L__BB9_21:
	ld.param.u64 	%rd181, [conv_transpose1d_direct_f16_param_10];
	cvt.u32.u64 	%r37, %rd181;
	mul.lo.s32 	%r38, %r41, %r37;
	sub.s32 	%r4, %r2, %r38;
	setp.lt.s32 	%p9, %r4, 0;
	@%p9 bra 	$L__BB9_35;
	ld.param.u64 	%rd180, [conv_transpose1d_direct_f16_param_7];
	cvt.u32.u64 	%r5, %rd180;
	rem.s32 	%r39, %r4, %r5;
	setp.ne.s32 	%p10, %r39, 0;
	@%p10 bra 	$L__BB9_35;
	ld.param.u64 	%rd179, [conv_transpose1d_direct_f16_param_2];
	setp.gt.u64 	%p11, %rd52, %rd179;
	div.s32 	%r6, %r4, %r5;
	cvt.u32.u64 	%r40, %rd45;
	setp.ge.s32 	%p12, %r6, %r40;
	or.pred  	%p13, %p12, %p11;
	@%p13 bra 	$L__BB9_35;
	setp.lt.u64 	%p14, %rd187, 8;
	mov.b64 	%rd194, 0;
	@%p14 bra 	$L__BB9_27;
	mov.b64 	%rd192, 0;
	mov.u64 	%rd191, %rd32;
$L__BB9_26:
	.pragma "nounroll";
	add.s64 	%rd70, %rd192, %rd29;
	add.s64 	%rd71, %rd70, %rd30;
	cvt.s64.s32 	%rd72, %r6;
	mad.lo.s64 	%rd73, %rd71, %rd45, %rd72;
	mad.lo.s64 	%rd74, %rd70, %rd188, %rd190;
	cvt.u64.u32 	%rd75, %r41;
	mad.lo.s64 	%rd76, %rd74, %rd48, %rd75;
	shl.b64 	%rd77, %rd73, 1;
	add.s64 	%rd78, %rd2, %rd77;
	ld.global.u16 	%rs1, [%rd78];
	// begin inline asm
	{  cvt.f32.f16 %f18, %rs1;}

	// end inline asm
	shl.b64 	%rd79, %rd76, 1;
	add.s64 	%rd80, %rd1, %rd79;
	ld.global.u16 	%rs2, [%rd80];
	// begin inline asm
	{  cvt.f32.f16 %f19, %rs2;}

	// end inline asm
	fma.rn.f32 	%f34, %f18, %f19, %f70;
	add.s64 	%rd81, %rd74, %rd188;
	mad.lo.s64 	%rd82, %rd81, %rd48, %rd75;
	shl.b64 	%rd83, %rd45, 1;
	add.s64 	%rd84, %rd78, %rd83;
	ld.global.u16 	%rs3, [%rd84];
	// begin inline asm
	{  cvt.f32.f16 %f20, %rs3;}

	// end inline asm
	shl.b64 	%rd85, %rd82, 1;
	add.s64 	%rd86, %rd1, %rd85;
	ld.global.u16 	%rs4, [%rd86];
	// begin inline asm
	{  cvt.f32.f16 %f21, %rs4;}

	// end inline asm
	fma.rn.f32 	%f35, %f20, %f21, %f34;
	add.s64 	%rd87, %rd81, %rd188;
	mad.lo.s64 	%rd88, %rd87, %rd48, %rd75;
	add.s64 	%rd89, %rd84, %rd83;
	ld.global.u16 	%rs5, [%rd89];
	// begin inline asm
	{  cvt.f32.f16 %f22, %rs5;}

	// end inline asm
	shl.b64 	%rd90, %rd88, 1;
	add.s64 	%rd91, %rd1, %rd90;
	ld.global.u16 	%rs6, [%rd91];
	// begin inline asm
	{  cvt.f32.f16 %f23, %rs6;}

	// end inline asm
	fma.rn.f32 	%f36, %f22, %f23, %f35;
	add.s64 	%rd92, %rd87, %rd188;
	mad.lo.s64 	%rd93, %rd92, %rd48, %rd75;
	add.s64 	%rd94, %rd89, %rd83;
	ld.global.u16 	%rs7, [%rd94];
	// begin inline asm
	{  cvt.f32.f16 %f24, %rs7;}

	// end inline asm
	shl.b64 	%rd95, %rd93, 1;
	add.s64 	%rd96, %rd1, %rd95;
	ld.global.u16 	%rs8, [%rd96];
	// begin inline asm
	{  cvt.f32.f16 %f25, %rs8;}

	// end inline asm
	fma.rn.f32 	%f37, %f24, %f25, %f36;
	add.s64 	%rd97, %rd92, %rd188;
	mad.lo.s64 	%rd98, %rd97, %rd48, %rd75;
	add.s64 	%rd99, %rd94, %rd83;
	ld.global.u16 	%rs9, [%rd99];
	// begin inline asm
	{  cvt.f32.f16 %f26, %rs9;}

	// end inline asm
	shl.b64 	%rd100, %rd98, 1;
	add.s64 	%rd101, %rd1, %rd100;
	ld.global.u16 	%rs10, [%rd101];
	// begin inline asm
	{  cvt.f32.f16 %f27, %rs10;}

	// end inline asm
	fma.rn.f32 	%f38, %f26, %f27, %f37;
	add.s64 	%rd102, %rd97, %rd188;
	mad.lo.s64 	%rd103, %rd102, %rd48, %rd75;
	add.s64 	%rd104, %rd99, %rd83;
	ld.global.u16 	%rs11, [%rd104];
	// begin inline asm
	{  cvt.f32.f16 %f28, %rs11;}

	// end inline asm
	shl.b64 	%rd105, %rd103, 1;
	add.s64 	%rd106, %rd1, %rd105;
	ld.global.u16 	%rs12, [%rd106];
	// begin inline asm
	{  cvt.f32.f16 %f29, %rs12;}

	// end inline asm
	fma.rn.f32 	%f39, %f28, %f29, %f38;
	add.s64 	%rd107, %rd102, %rd188;
	mad.lo.s64 	%rd108, %rd107, %rd48, %rd75;
	add.s64 	%rd109, %rd104, %rd83;
	ld.global.u16 	%rs13, [%rd109];
	// begin inline asm
	{  cvt.f32.f16 %f30, %rs13;}

	// end inline asm
	shl.b64 	%rd110, %rd108, 1;
	add.s64 	%rd111, %rd1, %rd110;
	ld.global.u16 	%rs14, [%rd111];
	// begin inline asm
	{  cvt.f32.f16 %f31, %rs14;}

	// end inline asm
	fma.rn.f32 	%f40, %f30, %f31, %f39;
	add.s64 	%rd112, %rd107, %rd188;
	mad.lo.s64 	%rd113, %rd112, %rd48, %rd75;
	add.s64 	%rd114, %rd109, %rd83;
	ld.global.u16 	%rs15, [%rd114];
	// begin inline asm
	{  cvt.f32.f16 %f32, %rs15;}

	// end inline asm
	shl.b64 	%rd115, %rd113, 1;
	add.s64 	%rd116, %rd1, %rd115;
	ld.global.u16 	%rs16, [%rd116];
	// begin inline asm
	{  cvt.f32.f16 %f33, %rs16;}

	// end inline asm
	fma.rn.f32 	%f70, %f32, %f33, %f40;
	add.s64 	%rd192, %rd192, 8;
	add.s64 	%rd191, %rd191, -8;
	setp.ne.s64 	%p15, %rd191, 0;
	mov.u64 	%rd194, %rd32;
	@%p15 bra 	$L__BB9_26;
$L__BB9_27:
	setp.eq.s64 	%p16, %rd31, 0;
	@%p16 bra 	$L__BB9_35;
	setp.lt.u64 	%p17, %rd31, 4;
	@%p17 bra 	$L__BB9_30;
	add.s64 	%rd117, %rd194, %rd29;
	add.s64 	%rd118, %rd117, %rd30;
	cvt.s64.s32 	%rd119, %r6;
	mad.lo.s64 	%rd120, %rd118, %rd45, %rd119;
	mad.lo.s64 	%rd121, %rd117, %rd188, %rd190;
	cvt.u64.u32 	%rd122, %r41;
	mad.lo.s64 	%rd123, %rd121, %rd48, %rd122;
	shl.b64 	%rd124, %rd120, 1;
	add.s64 	%rd125, %rd2, %rd124;
	ld.global.u16 	%rs17, [%rd125];
	// begin inline asm
	{  cvt.f32.f16 %f42, %rs17;}

	// end inline asm
	shl.b64 	%rd126, %rd123, 1;
	add.s64 	%rd127, %rd1, %rd126;
	ld.global.u16 	%rs18, [%rd127];
	// begin inline asm
	{  cvt.f32.f16 %f43, %rs18;}

	// end inline asm
	fma.rn.f32 	%f50, %f42, %f43, %f70;
	add.s64 	%rd128, %rd121, %rd188;
	mad.lo.s64 	%rd129, %rd128, %rd48, %rd122;
	shl.b64 	%rd130, %rd45, 1;
	add.s64 	%rd131, %rd125, %rd130;
	ld.global.u16 	%rs19, [%rd131];
	// begin inline asm
	{  cvt.f32.f16 %f44, %rs19;}

	// end inline asm
	shl.b64 	%rd132, %rd129, 1;
	add.s64 	%rd133, %rd1, %rd132;
	ld.global.u16 	%rs20, [%rd133];
	// begin inline asm
	{  cvt.f32.f16 %f45, %rs20;}

	// end inline asm
	fma.rn.f32 	%f51, %f44, %f45, %f50;
	add.s64 	%rd134, %rd128, %rd188;
	mad.lo.s64 	%rd135, %rd134, %rd48, %rd122;
	add.s64 	%rd136, %rd131, %rd130;
	ld.global.u16 	%rs21, [%rd136];
	// begin inline asm
	{  cvt.f32.f16 %f46, %rs21;}

	// end inline asm
	shl.b64 	%rd137, %rd135, 1;
	add.s64 	%rd138, %rd1, %rd137;
	ld.global.u16 	%rs22, [%rd138];
	// begin inline asm
	{  cvt.f32.f16 %f47, %rs22;}

	// end inline asm
	fma.rn.f32 	%f52, %f46, %f47, %f51;
	add.s64 	%rd139, %rd134, %rd188;
	mad.lo.s64 	%rd140, %rd139, %rd48, %rd122;
	add.s64 	%rd141, %rd136, %rd130;
	ld.global.u16 	%rs23, [%rd141];
	// begin inline asm
	{  cvt.f32.f16 %f48, %rs23;}

	// end inline asm
	shl.b64 	%rd142, %rd140, 1;
	add.s64 	%rd143, %rd1, %rd142;
	ld.global.u16 	%rs24, [%rd143];
	// begin inline asm
	{  cvt.f32.f16 %f49, %rs24;}

	// end inline asm
	fma.rn.f32 	%f70, %f48, %f49, %f52;
	add.s64 	%rd194, %rd194, 4;
$L__BB9_30:
	setp.eq.s64 	%p18, %rd33, 0;
	@%p18 bra 	$L__BB9_35;
	setp.eq.s64 	%p19, %rd33, 1;
	@%p19 bra 	$L__BB9_33;
	add.s64 	%rd144, %rd194, %rd29;
	add.s64 	%rd145, %rd144, %rd30;
	cvt.s64.s32 	%rd146, %r6;
	mad.lo.s64 	%rd147, %rd145, %rd45, %rd146;
	mad.lo.s64 	%rd148, %rd144, %rd188, %rd190;
	cvt.u64.u32 	%rd149, %r41;
	mad.lo.s64 	%rd150, %rd148, %rd48, %rd149;
	shl.b64 	%rd151, %rd147, 1;
	add.s64 	%rd152, %rd2, %rd151;
	ld.global.u16 	%rs25, [%rd152];
	// begin inline asm
	{  cvt.f32.f16 %f54, %rs25;}

	// end inline asm
	shl.b64 	%rd153, %rd150, 1;
	add.s64 	%rd154, %rd1, %rd153;
	ld.global.u16 	%rs26, [%rd154];
	// begin inline asm
	{  cvt.f32.f16 %f55, %rs26;}

	// end inline asm
	fma.rn.f32 	%f58, %f54, %f55, %f70;
	add.s64 	%rd155, %rd148, %rd188;
	mad.lo.s64 	%rd156, %rd155, %rd48, %rd149;
	shl.b64 	%rd157, %rd45, 1;
	add.s64 	%rd158, %rd152, %rd157;
	ld.global.u16 	%rs27, [%rd158];
	// begin inline asm
	{  cvt.f32.f16 %f56, %rs27;}

	// end inline asm
	shl.b64 	%rd159, %rd156, 1;
	add.s64 	%rd160, %rd1, %rd159;
	ld.global.u16 	%rs28, [%rd160];
	// begin inline asm
	{  cvt.f32.f16 %f57, %rs28;}

	// end inline asm
	fma.rn.f32 	%f70, %f56, %f57, %f58;
	add.s64 	%rd194, %rd194, 2;
$L__BB9_33:
	setp.eq.s64 	%p20, %rd34, 0;
	@%p20 bra 	$L__BB9_35;
	add.s64 	%rd161, %rd194, %rd29;
	add.s64 	%rd162, %rd161, %rd30;
	cvt.s64.s32 	%rd163, %r6;
	mad.lo.s64 	%rd164, %rd162, %rd45, %rd163;
	mad.lo.s64 	%rd165, %rd161, %rd188, %rd190;
	cvt.u64.u32 	%rd166, %r41;
	mad.lo.s64 	%rd167, %rd165, %rd48, %rd166;
	shl.b64 	%rd168, %rd164, 1;
	add.s64 	%rd169, %rd2, %rd168;
	ld.global.u16 	%rs29, [%rd169];
	// begin inline asm
	{  cvt.f32.f16 %f59, %rs29;}

	// end inline asm
	shl.b64 	%rd170, %rd167, 1;
	add.s64 	%rd171, %rd1, %rd170;
	ld.global.u16 	%rs30, [%rd171];
	// begin inline asm
	{  cvt.f32.f16 %f60, %rs30;}

	// end inline asm
	fma.rn.f32 	%f70, %f59, %f60, %f70;
$L__BB9_35:
	add.s32 	%r41, %r41, 1;
	setp.ne.s32 	%p21, %r41, %r1;
	@%p21 bra 	$L__BB9_21;
$L__BB9_36:
	ld.param.u64 	%rd182, [conv_transpose1d_direct_f16_param_14];
	// begin inline asm
	{  cvt.rn.f16.f32 %rs31, %f70;}

	// end inline asm
	cvta.to.global.u64 	%rd172, %rd182;
	shl.b64 	%rd173, %rd3, 1;
	add.s64 	%rd174, %rd172, %rd173;
	st.global.u16 	[%rd174], %rs31;
$L__BB9_37:
	ret;

}
	// .globl	transpose_blc_bcl_f16
.visible .entry transpose_blc_bcl_f16(
	.param .u64 transpose_blc_bcl_f16_param_0,
	.param .u64 transpose_blc_bcl_f16_param_1,
	.param .u64 transpose_blc_bcl_f16_param_2,
	.param .u64 transpose_blc_bcl_f16_param_3,
	.param .u64 .ptr .align 1 transpose_blc_bcl_f16_param_4,
	.param .u64 .ptr .align 1 transpose_blc_bcl_f16_param_5
)
{
	.reg .pred 	%p<5>;
	.reg .b16 	%rs<2>;
	.reg .b32 	%r<16>;
	.reg .b64 	%rd<36>;

	ld.param.u64 	%rd19, [transpose_blc_bcl_f16_param_0];
	ld.param.u64 	%rd15, [transpose_blc_bcl_f16_param_2];
	ld.param.u64 	%rd16, [transpose_blc_bcl_f16_param_3];
	ld.param.u64 	%rd17, [transpose_blc_bcl_f16_param_4];
	ld.param.u64 	%rd18, [transpose_blc_bcl_f16_param_5];
	mov.u32 	%r1, %ctaid.x;
	mov.u32 	%r2, %ntid.x;
	mov.u32 	%r3, %tid.x;
	mad.lo.s32 	%r4, %r1, %r2, %r3;
	cvt.u64.u32 	%rd1, %r4;
	setp.le.u64 	%p1, %rd19, %rd1;
	@%p1 bra 	$L__BB10_11;
	and.b64  	%rd20, %rd16, -4294967296;
	setp.ne.s64 	%p2, %rd20, 0;
	@%p2 bra 	$L__BB10_3;
	cvt.u32.u64 	%r5, %rd16;
	cvt.u32.u64 	%r6, %rd1;
	div.u32 	%r7, %r6, %r5;
	mul.lo.s32 	%r8, %r7, %r5;
	sub.s32 	%r9, %r6, %r8;
	cvt.u64.u32 	%rd32, %r7;
	cvt.u64.u32 	%rd33, %r9;
	bra.uni 	$L__BB10_4;
$L__BB10_3:
	div.u64 	%rd32, %rd1, %rd16;
	mul.lo.s64 	%rd21, %rd32, %rd16;
	sub.s64 	%rd33, %rd1, %rd21;
$L__BB10_4:
	and.b64  	%rd22, %rd15, -4294967296;
	setp.ne.s64 	%p3, %rd22, 0;
	@%p3 bra 	$L__BB10_6;
	cvt.u32.u64 	%r10, %rd15;
	cvt.u32.u64 	%r11, %rd32;
	rem.u32 	%r12, %r11, %r10;
	cvt.u64.u32 	%rd34, %r12;
	bra.uni 	$L__BB10_7;
$L__BB10_6:
	rem.u64 	%rd34, %rd32, %rd15;
$L__BB10_7:
	mul.lo.s64 	%rd11, %rd16, %rd15;
	and.b64  	%rd23, %rd11, -4294967296;
	setp.ne.s64 	%p4, %rd23, 0;
	@%p4 bra 	$L__BB10_9;
	cvt.u32.u64 	%r13, %rd11;
	cvt.u32.u64 	%r14, %rd1;
	div.u32 	%r15, %r14, %r13;
	cvt.u64.u32 	%rd35, %r15;
	bra.uni 	$L__BB10_10;
$L__BB10_9:
	div.u64 	%rd35, %rd1, %rd11;
$L__BB10_10:
	mad.lo.s64 	%rd24, %rd35, %rd16, %rd33;
	mad.lo.s64 	%rd25, %rd24, %rd15, %rd34;
	cvta.to.global.u64 	%rd26, %rd18;
	shl.b64 	%rd27, %rd25, 1;
	add.s64 	%rd28, %rd26, %rd27;
	cvta.to.global.u64 	%rd29, %rd17;
	shl.b64 	%rd30, %rd1, 1;
	add.s64 	%rd31, %rd29, %rd30;
	ld.global.u16 	%rs1, [%rd31];
	st.global.u16 	[%rd28], %rs1;
$L__BB10_11:
	ret;

}
	// .globl	transpose_bcl_blc_f16
.visible .entry transpose_bcl_blc_f16(
	.param .u64 transpose_bcl_blc_f16_param_0,
	.param .u64 transpose_bcl_blc_f16_param_1,
	.param .u64 transpose_bcl_blc_f16_param_2,
	.param .u64 transpose_bcl_blc_f16_param_3,
	.param .u64 .ptr .align 1 transpose_bcl_blc_f16_param_4,
	.param .u64 .ptr .align 1 transpose_bcl_blc_f16_param_5
)
{
	.reg .pred 	%p<5>;
	.reg .b16 	%rs<2>;
	.reg .b32 	%r<16>;
	.reg .b64 	%rd<36>;

	ld.param.u64 	%rd19, [transpose_bcl_blc_f16_param_0];
	ld.param.u64 	%rd15, [transpose_bcl_blc_f16_param_2];
	ld.param.u64 	%rd16, [transpose_bcl_blc_f16_param_3];
	ld.param.u64 	%rd17, [transpose_bcl_blc_f16_param_4];
	ld.param.u64 	%rd18, [transpose_bcl_blc_f16_param_5];
	mov.u32 	%r1, %ctaid.x;
	mov.u32 	%r2, %ntid.x;
	mov.u32 	%r3, %tid.x;
	mad.lo.s32 	%r4, %r1, %r2, %r3;
	cvt.u64.u32 	%rd1, %r4;
	setp.le.u64 	%p1, %rd19, %rd1;
	@%p1 bra 	$L__BB11_11;
	and.b64  	%rd20, %rd16, -4294967296;
	setp.ne.s64 	%p2, %rd20, 0;
	@%p2 bra 	$L__BB11_3;
	cvt.u32.u64 	%r5, %rd16;
	cvt.u32.u64 	%r6, %rd1;
	div.u32 	%r7, %r6, %r5;
	mul.lo.s32 	%r8, %r7, %r5;
	sub.s32 	%r9, %r6, %r8;
	cvt.u64.u32 	%rd32, %r7;
	cvt.u64.u32 	%rd33, %r9;
	bra.uni 	$L__BB11_4;
$L__BB11_3:
	div.u64 	%rd32, %rd1, %rd16;
	mul.lo.s64 	%rd21, %rd32, %rd16;
	sub.s64 	%rd33, %rd1, %rd21;
$L__BB11_4:
	and.b64  	%rd22, %rd15, -4294967296;
	setp.ne.s64 	%p3, %rd22, 0;
	@%p3 bra 	$L__BB11_6;
	cvt.u32.u64 	%r10, %rd15;
	cvt.u32.u64 	%r11, %rd32;
	rem.u32 	%r12, %r11, %r10;
	cvt.u64.u32 	%rd34, %r12;
	bra.uni 	$L__BB11_7;
$L__BB11_6:
	rem.u64 	%rd34, %rd32, %rd15;
$L__BB11_7:
	mul.lo.s64 	%rd11, %rd16, %rd15;
	and.b64  	%rd23, %rd11, -4294967296;
	setp.ne.s64 	%p4, %rd23, 0;
	@%p4 bra 	$L__BB11_9;
	cvt.u32.u64 	%r13, %rd11;
	cvt.u32.u64 	%r14, %rd1;
	div.u32 	%r15, %r14, %r13;
	cvt.u64.u32 	%rd35, %r15;
	bra.uni 	$L__BB11_10;
$L__BB11_9:
	div.u64 	%rd35, %rd1, %rd11;
$L__BB11_10:
	mad.lo.s64 	%rd24, %rd35, %rd16, %rd33;
	mad.lo.s64 	%rd25, %rd24, %rd15, %rd34;
	cvta.to.global.u64 	%rd26, %rd18;
	shl.b64 	%rd27, %rd25, 1;
	add.s64 	%rd28, %rd26, %rd27;
	cvta.to.global.u64 	%rd29, %rd17;
	shl.b64 	%rd30, %rd1, 1;
	add.s64 	%rd31, %rd29, %rd30;
	ld.global.u16 	%rs1, [%rd31];
	st.global.u16 	[%rd28], %rs1;
$L__BB11_11:
	ret;

}
	// .globl	im2col1d_f32
.visible .entry im2col1d_f32(
	.param .u64 im2col1d_f32_param_0,
	.param .u64 im2col1d_f32_param_1,
	.param .u64 im2col1d_f32_param_2,
	.param .u64 im2col1d_f32_param_3,
	.param .u64 im2col1d_f32_param_4,
	.param .u64 im2col1d_f32_param_5,
	.param .u64 im2col1d_f32_param_6,
	.param .u64 im2col1d_f32_param_7,
	.param .u64 im2col1d_f32_param_8,
	.param .u64 .ptr .align 1 im2col1d_f32_param_9,
	.param .u64 .ptr .align 1 im2col1d_f32_param_10
)
{
	.reg .pred 	%p<10>;
	.reg .b32 	%r<23>;
	.reg .b32 	%f<2>;
	.reg .b64 	%rd<58>;

	ld.param.u64 	%rd32, [im2col1d_f32_param_0];
	ld.param.u64 	%rd24, [im2col1d_f32_param_2];
	ld.param.u64 	%rd25, [im2col1d_f32_param_3];
	ld.param.u64 	%rd26, [im2col1d_f32_param_4];
	ld.param.u64 	%rd27, [im2col1d_f32_param_5];
	ld.param.u64 	%rd28, [im2col1d_f32_param_6];
	ld.param.u64 	%rd29, [im2col1d_f32_param_7];
	ld.param.u64 	%rd30, [im2col1d_f32_param_8];
	ld.param.u64 	%rd31, [im2col1d_f32_param_9];
	ld.param.u64 	%rd33, [im2col1d_f32_param_10];
	cvta.to.global.u64 	%rd1, %rd33;
	mov.u32 	%r1, %ctaid.x;
	mov.u32 	%r2, %ntid.x;
	mov.u32 	%r3, %tid.x;
	mad.lo.s32 	%r4, %r1, %r2, %r3;
	cvt.u64.u32 	%rd2, %r4;
	setp.le.u64 	%p1, %rd32, %rd2;
	@%p1 bra 	$L__BB12_19;
	and.b64  	%rd34, %rd27, -4294967296;
	setp.ne.s64 	%p2, %rd34, 0;
	@%p2 bra 	$L__BB12_3;
	cvt.u32.u64 	%r5, %rd27;
	cvt.u32.u64 	%r6, %rd2;
	div.u32 	%r7, %r6, %r5;
	mul.lo.s32 	%r8, %r7, %r5;
	sub.s32 	%r9, %r6, %r8;
	cvt.u64.u32 	%rd52, %r7;
	cvt.u64.u32 	%rd53, %r9;
	bra.uni 	$L__BB12_4;
$L__BB12_3:
	div.u64 	%rd52, %rd2, %rd27;
	mul.lo.s64 	%rd35, %rd52, %rd27;
	sub.s64 	%rd53, %rd2, %rd35;
$L__BB12_4:
	and.b64  	%rd36, %rd24, -4294967296;
	setp.ne.s64 	%p3, %rd36, 0;
	@%p3 bra 	$L__BB12_6;
	cvt.u32.u64 	%r10, %rd24;
	cvt.u32.u64 	%r11, %rd52;
	rem.u32 	%r12, %r11, %r10;
	cvt.u64.u32 	%rd54, %r12;
	bra.uni 	$L__BB12_7;
$L__BB12_6:
	rem.u64 	%rd54, %rd52, %rd24;
$L__BB12_7:
	mul.lo.s64 	%rd12, %rd27, %rd24;
	and.b64  	%rd37, %rd12, -4294967296;
	setp.ne.s64 	%p4, %rd37, 0;
	@%p4 bra 	$L__BB12_9;
	cvt.u32.u64 	%r13, %rd12;
	cvt.u32.u64 	%r14, %rd2;
	div.u32 	%r15, %r14, %r13;
	cvt.u64.u32 	%rd55, %r15;
	bra.uni 	$L__BB12_10;
$L__BB12_9:
	div.u64 	%rd55, %rd2, %rd12;
$L__BB12_10:
	and.b64  	%rd38, %rd26, -4294967296;
	setp.ne.s64 	%p5, %rd38, 0;
	@%p5 bra 	$L__BB12_12;
	cvt.u32.u64 	%r16, %rd26;
	cvt.u32.u64 	%r17, %rd55;
	rem.u32 	%r18, %r17, %r16;
	cvt.u64.u32 	%rd56, %r18;
	bra.uni 	$L__BB12_13;
$L__BB12_12:
	rem.u64 	%rd56, %rd55, %rd26;
$L__BB12_13:
	mul.lo.s64 	%rd19, %rd12, %rd26;
	and.b64  	%rd39, %rd19, -4294967296;
	setp.ne.s64 	%p6, %rd39, 0;
	@%p6 bra 	$L__BB12_15;
	cvt.u32.u64 	%r19, %rd19;
	cvt.u32.u64 	%r20, %rd2;
	div.u32 	%r21, %r20, %r19;
	cvt.u64.u32 	%rd57, %r21;
	bra.uni 	$L__BB12_16;
$L__BB12_15:
	div.u64 	%rd57, %rd2, %rd19;
$L__BB12_16:
	mul.lo.s64 	%rd40, %rd53, %rd30;
	mad.lo.s64 	%rd23, %rd56, %rd28, %rd40;
	setp.ge.u64 	%p7, %rd23, %rd29;
	add.s64 	%rd41, %rd29, %rd25;
	setp.lt.u64 	%p8, %rd23, %rd41;
	and.pred  	%p9, %p7, %p8;
	@%p9 bra 	$L__BB12_18;
	shl.b64 	%rd50, %rd2, 2;
	add.s64 	%rd51, %rd1, %rd50;
	mov.b32 	%r22, 0;
	st.global.u32 	[%rd51], %r22;
	bra.uni 	$L__BB12_19;
$L__BB12_18:
	sub.s64 	%rd42, %rd23, %rd29;
	mad.lo.s64 	%rd43, %rd57, %rd24, %rd54;
	mad.lo.s64 	%rd44, %rd43, %rd25, %rd42;
	cvta.to.global.u64 	%rd45, %rd31;
	shl.b64 	%rd46, %rd44, 2;
	add.s64 	%rd47, %rd45, %rd46;
	ld.global.f32 	%f1, [%rd47];
	shl.b64 	%rd48, %rd2, 2;
	add.s64 	%rd49, %rd1, %rd48;
	st.global.f32 	[%rd49], %f1;
$L__BB12_19:
	ret;

}
	// .globl	col2im1d_f32
.visible .entry col2im1d_f32(
	.param .u64 col2im1d_f32_param_0,
	.param .u64 col2im1d_f32_param_1,
	.param .u64 col2im1d_f32_param_2,
	.param .u64 col2im1d_f32_param_3,
	.param .u64 col2im1d_f32_param_4,
	.param .u64 col2im1d_f32_param_5,
	.param .u64 col2im1d_f32_param_6,
	.param .u64 .ptr .align 1 col2im1d_f32_param_7,
	.param .u64 .ptr .align 1 col2im1d_f32_param_8
)
{
	.reg .pred 	%p<13>;
	.reg .b32 	%r<27>;
	.reg .b32 	%f<11>;
	.reg .b64 	%rd<55>;

	ld.param.u64 	%rd30, [col2im1d_f32_param_0];
	ld.param.u64 	%rd23, [col2im1d_f32_param_2];
	ld.param.u64 	%rd24, [col2im1d_f32_param_3];
	ld.param.u64 	%rd25, [col2im1d_f32_param_4];
	ld.param.u64 	%rd26, [col2im1d_f32_param_5];
	ld.param.u64 	%rd27, [col2im1d_f32_param_6];
	ld.param.u64 	%rd28, [col2im1d_f32_param_7];
	ld.param.u64 	%rd29, [col2im1d_f32_param_8];
	mov.u32 	%r6, %ctaid.x;
	mov.u32 	%r7, %ntid.x;
	mov.u32 	%r8, %tid.x;
	mad.lo.s32 	%r9, %r6, %r7, %r8;
	cvt.u64.u32 	%rd1, %r9;
	setp.le.u64 	%p1, %rd30, %rd1;
	@%p1 bra 	$L__BB13_19;
	and.b64  	%rd31, %rd25, -4294967296;
	setp.ne.s64 	%p2, %rd31, 0;
	@%p2 bra 	$L__BB13_3;
	cvt.u32.u64 	%r10, %rd25;
	cvt.u32.u64 	%r11, %rd1;
	div.u32 	%r12, %r11, %r10;
	mul.lo.s32 	%r13, %r12, %r10;
	sub.s32 	%r14, %r11, %r13;
	cvt.u64.u32 	%rd49, %r12;
	cvt.u64.u32 	%rd50, %r14;
	bra.uni 	$L__BB13_4;
$L__BB13_3:
	div.u64 	%rd49, %rd1, %rd25;
	mul.lo.s64 	%rd32, %rd49, %rd25;
	sub.s64 	%rd50, %rd1, %rd32;
$L__BB13_4:
	and.b64  	%rd33, %rd24, -4294967296;
	setp.ne.s64 	%p3, %rd33, 0;
	@%p3 bra 	$L__BB13_6;
	cvt.u32.u64 	%r15, %rd24;
	cvt.u32.u64 	%r16, %rd49;
	rem.u32 	%r17, %r16, %r15;
	cvt.u64.u32 	%rd51, %r17;
	bra.uni 	$L__BB13_7;
$L__BB13_6:
	rem.u64 	%rd51, %rd49, %rd24;
$L__BB13_7:
	mul.lo.s64 	%rd11, %rd25, %rd24;
	and.b64  	%rd34, %rd11, -4294967296;
	setp.ne.s64 	%p4, %rd34, 0;
	@%p4 bra 	$L__BB13_9;
	cvt.u32.u64 	%r18, %rd11;
	cvt.u32.u64 	%r19, %rd1;
	div.u32 	%r20, %r19, %r18;
	cvt.u64.u32 	%rd52, %r20;
	bra.uni 	$L__BB13_10;
$L__BB13_9:
	div.u64 	%rd52, %rd1, %rd11;
$L__BB13_10:
	or.b64  	%rd35, %rd50, %rd27;
	and.b64  	%rd36, %rd35, -4294967296;
	setp.ne.s64 	%p5, %rd36, 0;
	@%p5 bra 	$L__BB13_12;
	cvt.u32.u64 	%r21, %rd27;
	cvt.u32.u64 	%r22, %rd50;
	div.u32 	%r23, %r22, %r21;
	cvt.u64.u32 	%rd53, %r23;
	bra.uni 	$L__BB13_13;
$L__BB13_12:
	div.u64 	%rd53, %rd50, %rd27;
$L__BB13_13:
	cvt.u32.u64 	%r26, %rd53;
	mul.lo.s64 	%rd37, %rd53, %rd27;
	sub.s64 	%rd54, %rd50, %rd37;
	cvt.u32.u64 	%r24, %rd54;
	cvt.u32.u64 	%r2, %rd26;
	setp.ge.s32 	%p6, %r24, %r2;
	setp.lt.s32 	%p7, %r26, 0;
	mov.f32 	%f9, 0f00000000;
	or.pred  	%p8, %p6, %p7;
	@%p8 bra 	$L__BB13_18;
	cvt.u32.u64 	%r3, %rd23;
	mul.lo.s64 	%rd19, %rd52, %rd23;
	cvta.to.global.u64 	%rd20, %rd28;
	mov.f32 	%f9, 0f00000000;
$L__BB13_15:
	setp.ge.s32 	%p9, %r26, %r3;
	@%p9 bra 	$L__BB13_17;
	cvt.u64.u32 	%rd38, %r26;
	cvt.s64.s32 	%rd39, %rd54;
	add.s64 	%rd40, %rd19, %rd38;
	mad.lo.s64 	%rd41, %rd40, %rd24, %rd51;
	mad.lo.s64 	%rd42, %rd41, %rd26, %rd39;
	shl.b64 	%rd43, %rd42, 2;
	add.s64 	%rd44, %rd20, %rd43;
	ld.global.f32 	%f7, [%rd44];
	add.f32 	%f9, %f9, %f7;
$L__BB13_17:
	cvt.s64.s32 	%rd45, %rd54;
	add.s64 	%rd54, %rd45, %rd27;
	add.s32 	%r5, %r26, -1;
	setp.ne.s32 	%p10, %r26, 0;
	cvt.u32.u64 	%r25, %rd54;
	setp.lt.s32 	%p11, %r25, %r2;
	and.pred  	%p12, %p11, %p10;
	mov.u32 	%r26, %r5;
	@%p12 bra 	$L__BB13_15;
$L__BB13_18:
	cvta.to.global.u64 	%rd46, %rd29;
	shl.b64 	%rd47, %rd1, 2;
	add.s64 	%rd48, %rd46, %rd47;
	st.global.f32 	[%rd48], %f9;
$L__BB13_19:
	ret;

}
	// .globl	conv1d_direct_f32
.visible .entry conv1d_direct_f32(
	.param .u64 conv1d_direct_f32_param_0,
	.param .u64 conv1d_direct_f32_param_1,
	.param .u64 conv1d_direct_f32_param_2,
	.param .u64 conv1d_direct_f32_param_3,
	.param .u64 conv1d_direct_f32_param_4,
	.param .u64 conv1d_direct_f32_param_5,
	.param .u64 conv1d_direct_f32_param_6,
	.param .u64 conv1d_direct_f32_param_7,
	.param .u64 conv1d_direct_f32_param_8,
	.param .u64 conv1d_direct_f32_param_9,
	.param .u64 conv1d_direct_f32_param_10,
	.param .u64 .ptr .align 1 conv1d_direct_f32_param_11,
	.param .u64 .ptr .align 1 conv1d_direct_f32_param_12,
	.param .u64 .ptr .align 1 conv1d_direct_f32_param_13
)
{
	.reg .pred 	%p<21>;
	.reg .b32 	%r<25>;
	.reg .b32 	%f<73>;
	.reg .b64 	%rd<148>;

	ld.param.u64 	%rd58, [conv1d_direct_f32_param_0];
	ld.param.u64 	%rd48, [conv1d_direct_f32_param_2];
	ld.param.u64 	%rd49, [conv1d_direct_f32_param_3];
	ld.param.u64 	%rd50, [conv1d_direct_f32_param_4];
	ld.param.u64 	%rd51, [conv1d_direct_f32_param_5];
	ld.param.u64 	%rd52, [conv1d_direct_f32_param_6];
	ld.param.u64 	%rd53, [conv1d_direct_f32_param_7];
	ld.param.u64 	%rd54, [conv1d_direct_f32_param_8];
	ld.param.u64 	%rd56, [conv1d_direct_f32_param_10];
	ld.param.u64 	%rd59, [conv1d_direct_f32_param_11];
	ld.param.u64 	%rd60, [conv1d_direct_f32_param_12];
	cvta.to.global.u64 	%rd1, %rd60;
	cvta.to.global.u64 	%rd2, %rd59;
	mov.u32 	%r1, %ctaid.x;
	mov.u32 	%r2, %ntid.x;
	mov.u32 	%r3, %tid.x;
	mad.lo.s32 	%r4, %r1, %r2, %r3;
	cvt.u64.u32 	%rd3, %r4;
	setp.le.u64 	%p1, %rd58, %rd3;
	@%p1 bra 	$L__BB14_36;
	and.b64  	%rd61, %rd51, -4294967296;
	setp.ne.s64 	%p2, %rd61, 0;
	@%p2 bra 	$L__BB14_3;
	cvt.u32.u64 	%r5, %rd51;
	cvt.u32.u64 	%r6, %rd3;
	div.u32 	%r7, %r6, %r5;
	mul.lo.s32 	%r8, %r7, %r5;
	sub.s32 	%r9, %r6, %r8;
	cvt.u64.u32 	%rd135, %r7;
	cvt.u64.u32 	%rd136, %r9;
	bra.uni 	$L__BB14_4;
$L__BB14_3:
	div.u64 	%rd135, %rd3, %rd51;
	mul.lo.s64 	%rd62, %rd135, %rd51;
	sub.s64 	%rd136, %rd3, %rd62;
$L__BB14_4:
	and.b64  	%rd63, %rd50, -4294967296;
	setp.ne.s64 	%p3, %rd63, 0;
	@%p3 bra 	$L__BB14_6;
	cvt.u32.u64 	%r10, %rd50;
	cvt.u32.u64 	%r11, %rd135;
	rem.u32 	%r12, %r11, %r10;
	cvt.u64.u32 	%rd137, %r12;
	bra.uni 	$L__BB14_7;
$L__BB14_6:
	rem.u64 	%rd137, %rd135, %rd50;
$L__BB14_7:
	mul.lo.s64 	%rd13, %rd51, %rd50;
	and.b64  	%rd64, %rd13, -4294967296;
	setp.ne.s64 	%p4, %rd64, 0;
	@%p4 bra 	$L__BB14_9;
	cvt.u32.u64 	%r13, %rd13;
	cvt.u32.u64 	%r14, %rd3;
	div.u32 	%r15, %r14, %r13;
	cvt.u64.u32 	%rd138, %r15;
	bra.uni 	$L__BB14_10;
$L__BB14_9:
	div.u64 	%rd138, %rd3, %rd13;
$L__BB14_10:
	or.b64  	%rd65, %rd48, %rd56;
	and.b64  	%rd66, %rd65, -4294967296;
	setp.ne.s64 	%p5, %rd66, 0;
	@%p5 bra 	$L__BB14_12;
	cvt.u32.u64 	%r16, %rd56;
	cvt.u32.u64 	%r17, %rd48;
	div.u32 	%r18, %r17, %r16;
	cvt.u64.u32 	%rd139, %r18;
	bra.uni 	$L__BB14_13;
$L__BB14_12:
	div.u64 	%rd139, %rd48, %rd56;
$L__BB14_13:
	or.b64  	%rd67, %rd50, %rd56;
	and.b64  	%rd68, %rd67, -4294967296;
	setp.ne.s64 	%p6, %rd68, 0;
	@%p6 bra 	$L__BB14_15;
	cvt.u32.u64 	%r19, %rd56;
	cvt.u32.u64 	%r20, %rd50;
	div.u32 	%r21, %r20, %r19;
	cvt.u64.u32 	%rd140, %r21;
	bra.uni 	$L__BB14_16;
$L__BB14_15:
	div.u64 	%rd140, %rd50, %rd56;
$L__BB14_16:
	and.b64  	%rd69, %rd140, -4294967296;
	setp.ne.s64 	%p7, %rd69, 0;
	@%p7 bra 	$L__BB14_18;
	cvt.u32.u64 	%r22, %rd140;
	cvt.u32.u64 	%r23, %rd137;
	div.u32 	%r24, %r23, %r22;
	cvt.u64.u32 	%rd141, %r24;
	bra.uni 	$L__BB14_19;
$L__BB14_18:
	div.u64 	%rd141, %rd137, %rd140;
$L__BB14_19:
	setp.eq.s64 	%p8, %rd52, 0;
	mov.f32 	%f71, 0f00000000;
	@%p8 bra 	$L__BB14_35;
	mul.lo.s64 	%rd26, %rd136, %rd53;
	setp.gt.u64 	%p9, %rd56, %rd48;
	mul.lo.s64 	%rd70, %rd138, %rd48;
	mad.lo.s64 	%rd27, %rd141, %rd139, %rd70;
	mul.lo.s64 	%rd28, %rd139, %rd137;
	@%p9 bra 	$L__BB14_35;
	max.u64 	%rd72, %rd139, 1;
	and.b64  	%rd29, %rd72, 7;
	and.b64  	%rd30, %rd72, -8;
	and.b64  	%rd31, %rd72, 3;
	and.b64  	%rd32, %rd72, 1;
	shl.b64 	%rd33, %rd49, 2;
	shl.b64 	%rd34, %rd52, 2;
	mov.f32 	%f71, 0f00000000;
	mov.b64 	%rd142, 0;
$L__BB14_22:
	ld.param.u64 	%rd133, [conv1d_direct_f32_param_9];
	mad.lo.s64 	%rd36, %rd142, %rd133, %rd26;
	setp.lt.u64 	%p10, %rd36, %rd54;
	add.s64 	%rd73, %rd54, %rd49;
	setp.ge.u64 	%p11, %rd36, %rd73;
	or.pred  	%p12, %p10, %p11;
	@%p12 bra 	$L__BB14_34;
	setp.lt.u64 	%p13, %rd139, 8;
	sub.s64 	%rd37, %rd36, %rd54;
	mov.b64 	%rd146, 0;
	@%p13 bra 	$L__BB14_26;
	mov.b64 	%rd144, 0;
	mov.u64 	%rd143, %rd30;
$L__BB14_25:
	.pragma "nounroll";
	add.s64 	%rd76, %rd27, %rd144;
	mad.lo.s64 	%rd77, %rd76, %rd49, %rd37;
	add.s64 	%rd78, %rd144, %rd28;
	mad.lo.s64 	%rd79, %rd78, %rd52, %rd142;
	shl.b64 	%rd80, %rd77, 2;
	add.s64 	%rd81, %rd2, %rd80;
	ld.global.f32 	%f19, [%rd81];
	shl.b64 	%rd82, %rd79, 2;
	add.s64 	%rd83, %rd1, %rd82;
	ld.global.f32 	%f20, [%rd83];
	fma.rn.f32 	%f21, %f19, %f20, %f71;
	add.s64 	%rd84, %rd81, %rd33;
	ld.global.f32 	%f22, [%rd84];
	add.s64 	%rd85, %rd83, %rd34;
	ld.global.f32 	%f23, [%rd85];
	fma.rn.f32 	%f24, %f22, %f23, %f21;
	add.s64 	%rd86, %rd84, %rd33;
	ld.global.f32 	%f25, [%rd86];
	add.s64 	%rd87, %rd85, %rd34;
	ld.global.f32 	%f26, [%rd87];
	fma.rn.f32 	%f27, %f25, %f26, %f24;
	add.s64 	%rd88, %rd86, %rd33;
	ld.global.f32 	%f28, [%rd88];
	add.s64 	%rd89, %rd87, %rd34;
	ld.global.f32 	%f29, [%rd89];
	fma.rn.f32 	%f30, %f28, %f29, %f27;
	add.s64 	%rd90, %rd88, %rd33;
	ld.global.f32 	%f31, [%rd90];
	add.s64 	%rd91, %rd89, %rd34;
	ld.global.f32 	%f32, [%rd91];
	fma.rn.f32 	%f33, %f31, %f32, %f30;
	add.s64 	%rd92, %rd90, %rd33;
	ld.global.f32 	%f34, [%rd92];
	add.s64 	%rd93, %rd91, %rd34;
	ld.global.f32 	%f35, [%rd93];
	fma.rn.f32 	%f36, %f34, %f35, %f33;
	add.s64 	%rd94, %rd92, %rd33;
	ld.global.f32 	%f37, [%rd94];
	add.s64 	%rd95, %rd93, %rd34;
	ld.global.f32 	%f38, [%rd95];
	fma.rn.f32 	%f39, %f37, %f38, %f36;
	add.s64 	%rd96, %rd94, %rd33;
	ld.global.f32 	%f40, [%rd96];
	add.s64 	%rd97, %rd95, %rd34;
	ld.global.f32 	%f41, [%rd97];
	fma.rn.f32 	%f71, %f40, %f41, %f39;
	add.s64 	%rd144, %rd144, 8;
	add.s64 	%rd143, %rd143, -8;
	setp.ne.s64 	%p14, %rd143, 0;
	mov.u64 	%rd146, %rd30;
	@%p14 bra 	$L__BB14_25;
$L__BB14_26:
	setp.eq.s64 	%p15, %rd29, 0;
	@%p15 bra 	$L__BB14_34;
	setp.lt.u64 	%p16, %rd29, 4;
	@%p16 bra 	$L__BB14_29;
	add.s64 	%rd98, %rd27, %rd146;
	mad.lo.s64 	%rd99, %rd98, %rd49, %rd37;
	add.s64 	%rd100, %rd146, %rd28;
	mad.lo.s64 	%rd101, %rd100, %rd52, %rd142;
	shl.b64 	%rd102, %rd99, 2;
	add.s64 	%rd103, %rd2, %rd102;
	ld.global.f32 	%f43, [%rd103];
	shl.b64 	%rd104, %rd101, 2;
	add.s64 	%rd105, %rd1, %rd104;
	ld.global.f32 	%f44, [%rd105];
	fma.rn.f32 	%f45, %f43, %f44, %f71;
	add.s64 	%rd106, %rd103, %rd33;
	ld.global.f32 	%f46, [%rd106];
	add.s64 	%rd107, %rd105, %rd34;
	ld.global.f32 	%f47, [%rd107];
	fma.rn.f32 	%f48, %f46, %f47, %f45;
	add.s64 	%rd108, %rd106, %rd33;
	ld.global.f32 	%f49, [%rd108];
	add.s64 	%rd109, %rd107, %rd34;
	ld.global.f32 	%f50, [%rd109];
	fma.rn.f32 	%f51, %f49, %f50, %f48;
	add.s64 	%rd110, %rd108, %rd33;
	ld.global.f32 	%f52, [%rd110];
	add.s64 	%rd111, %rd109, %rd34;
	ld.global.f32 	%f53, [%rd111];
	fma.rn.f32 	%f71, %f52, %f53, %f51;
	add.s64 	%rd146, %rd146, 4;
$L__BB14_29:
	setp.eq.s64 	%p17, %rd31, 0;
	@%p17 bra 	$L__BB14_34;
	setp.eq.s64 	%p18, %rd31, 1;
	@%p18 bra 	$L__BB14_32;
	add.s64 	%rd112, %rd27, %rd146;
	mad.lo.s64 	%rd113, %rd112, %rd49, %rd37;
	add.s64 	%rd114, %rd146, %rd28;
	mad.lo.s64 	%rd115, %rd114, %rd52, %rd142;
	shl.b64 	%rd116, %rd113, 2;
	add.s64 	%rd117, %rd2, %rd116;
	ld.global.f32 	%f55, [%rd117];
	shl.b64 	%rd118, %rd115, 2;
	add.s64 	%rd119, %rd1, %rd118;
	ld.global.f32 	%f56, [%rd119];
	fma.rn.f32 	%f57, %f55, %f56, %f71;
	add.s64 	%rd120, %rd117, %rd33;
	ld.global.f32 	%f58, [%rd120];
	add.s64 	%rd121, %rd119, %rd34;
	ld.global.f32 	%f59, [%rd121];
	fma.rn.f32 	%f71, %f58, %f59, %f57;
	add.s64 	%rd146, %rd146, 2;
$L__BB14_32:
	setp.eq.s64 	%p19, %rd32, 0;
	@%p19 bra 	$L__BB14_34;
	add.s64 	%rd122, %rd27, %rd146;
	mad.lo.s64 	%rd123, %rd122, %rd49, %rd37;
	add.s64 	%rd124, %rd146, %rd28;
	mad.lo.s64 	%rd125, %rd124, %rd52, %rd142;
	shl.b64 	%rd126, %rd123, 2;
	add.s64 	%rd127, %rd2, %rd126;
	ld.global.f32 	%f60, [%rd127];
	shl.b64 	%rd128, %rd125, 2;
	add.s64 	%rd129, %rd1, %rd128;
	ld.global.f32 	%f61, [%rd129];
	fma.rn.f32 	%f71, %f60, %f61, %f71;
$L__BB14_34:
	add.s64 	%rd142, %rd142, 1;
	setp.ne.s64 	%p20, %rd142, %rd52;
	@%p20 bra 	$L__BB14_22;
$L__BB14_35:
	ld.param.u64 	%rd134, [conv1d_direct_f32_param_13];
	cvta.to.global.u64 	%rd130, %rd134;
	shl.b64 	%rd131, %rd3, 2;
	add.s64 	%rd132, %rd130, %rd131;
	st.global.f32 	[%rd132], %f71;
$L__BB14_36:
	ret;

}
	// .globl	conv_transpose1d_direct_f32
.visible .entry conv_transpose1d_direct_f32(
	.param .u64 conv_transpose1d_direct_f32_param_0,
	.param .u64 conv_transpose1d_direct_f32_param_1,
	.param .u64 conv_transpose1d_direct_f32_param_2,
	.param .u64 conv_transpose1d_direct_f32_param_3,
	.param .u64 conv_transpose1d_direct_f32_param_4,
	.param .u64 conv_transpose1d_direct_f32_param_5,
	.param .u64 conv_transpose1d_direct_f32_param_6,
	.param .u64 conv_transpose1d_direct_f32_param_7,
	.param .u64 conv_transpose1d_direct_f32_param_8,
	.param .u64 conv_transpose1d_direct_f32_param_9,
	.param .u64 conv_transpose1d_direct_f32_param_10,
	.param .u64 conv_transpose1d_direct_f32_param_11,
	.param .u64 .ptr .align 1 conv_transpose1d_direct_f32_param_12,
	.param .u64 .ptr .align 1 conv_transpose1d_direct_f32_param_13,
	.param .u64 .ptr .align 1 conv_transpose1d_direct_f32_param_14
)
{
	.reg .pred 	%p<22>;
	.reg .b32 	%r<42>;
	.reg .b32 	%f<71>;
	.reg .b64 	%rd<196>;

	ld.param.u64 	%rd54, [conv_transpose1d_direct_f32_param_0];
	ld.param.u64 	%rd45, [conv_transpose1d_direct_f32_param_3];
	ld.param.u64 	%rd46, [conv_transpose1d_direct_f32_param_4];
	ld.param.u64 	%rd47, [conv_transpose1d_direct_f32_param_5];
	ld.param.u64 	%rd48, [conv_transpose1d_direct_f32_param_6];
	ld.param.u64 	%rd50, [conv_transpose1d_direct_f32_param_8];
	ld.param.u64 	%rd52, [conv_transpose1d_direct_f32_param_11];
	ld.param.u64 	%rd55, [conv_transpose1d_direct_f32_param_12];
	ld.param.u64 	%rd56, [conv_transpose1d_direct_f32_param_13];
	cvta.to.global.u64 	%rd1, %rd56;
	cvta.to.global.u64 	%rd2, %rd55;
	mov.u32 	%r8, %ctaid.x;
	mov.u32 	%r9, %ntid.x;
	mov.u32 	%r10, %tid.x;
	mad.lo.s32 	%r11, %r8, %r9, %r10;
	cvt.u64.u32 	%rd3, %r11;
	setp.le.u64 	%p1, %rd54, %rd3;
	@%p1 bra 	$L__BB15_37;
	and.b64  	%rd57, %rd47, -4294967296;
	setp.ne.s64 	%p2, %rd57, 0;
	@%p2 bra 	$L__BB15_3;
	cvt.u32.u64 	%r12, %rd47;
	cvt.u32.u64 	%r13, %rd3;
	div.u32 	%r14, %r13, %r12;
	mul.lo.s32 	%r15, %r14, %r12;
	sub.s32 	%r16, %r13, %r15;
	cvt.u64.u32 	%rd183, %r14;
	cvt.u64.u32 	%rd184, %r16;
	bra.uni 	$L__BB15_4;
$L__BB15_3:
	div.u64 	%rd183, %rd3, %rd47;
	mul.lo.s64 	%rd58, %rd183, %rd47;
	sub.s64 	%rd184, %rd3, %rd58;
$L__BB15_4:
	and.b64  	%rd59, %rd46, -4294967296;
	setp.ne.s64 	%p3, %rd59, 0;
	@%p3 bra 	$L__BB15_6;
	cvt.u32.u64 	%r17, %rd46;
	cvt.u32.u64 	%r18, %rd183;
	rem.u32 	%r19, %r18, %r17;
	cvt.u64.u32 	%rd185, %r19;
	bra.uni 	$L__BB15_7;
$L__BB15_6:
	rem.u64 	%rd185, %rd183, %rd46;
$L__BB15_7:
	mul.lo.s64 	%rd13, %rd47, %rd46;
	and.b64  	%rd60, %rd13, -4294967296;
	setp.ne.s64 	%p4, %rd60, 0;
	@%p4 bra 	$L__BB15_9;
	cvt.u32.u64 	%r20, %rd13;
	cvt.u32.u64 	%r21, %rd3;
	div.u32 	%r22, %r21, %r20;
	cvt.u64.u32 	%rd186, %r22;
	bra.uni 	$L__BB15_10;
$L__BB15_9:
	div.u64 	%rd186, %rd3, %rd13;
$L__BB15_10:
	ld.param.u64 	%rd175, [conv_transpose1d_direct_f32_param_2];
	or.b64  	%rd61, %rd175, %rd52;
	and.b64  	%rd62, %rd61, -4294967296;
	setp.ne.s64 	%p5, %rd62, 0;
	@%p5 bra 	$L__BB15_12;
	ld.param.u64 	%rd177, [conv_transpose1d_direct_f32_param_2];
	cvt.u32.u64 	%r23, %rd52;
	cvt.u32.u64 	%r24, %rd177;
	div.u32 	%r25, %r24, %r23;
	cvt.u64.u32 	%rd187, %r25;
	bra.uni 	$L__BB15_13;
$L__BB15_12:
	ld.param.u64 	%rd176, [conv_transpose1d_direct_f32_param_2];
	div.u64 	%rd187, %rd176, %rd52;
$L__BB15_13:
	or.b64  	%rd63, %rd46, %rd52;
	and.b64  	%rd64, %rd63, -4294967296;
	setp.ne.s64 	%p6, %rd64, 0;
	@%p6 bra 	$L__BB15_15;
	cvt.u32.u64 	%r26, %rd52;
	cvt.u32.u64 	%r27, %rd46;
	div.u32 	%r28, %r27, %r26;
	cvt.u64.u32 	%rd188, %r28;
	bra.uni 	$L__BB15_16;
$L__BB15_15:
	div.u64 	%rd188, %rd46, %rd52;
$L__BB15_16:
	and.b64  	%rd65, %rd188, -4294967296;
	setp.ne.s64 	%p7, %rd65, 0;
	@%p7 bra 	$L__BB15_18;
	cvt.u32.u64 	%r29, %rd188;
	cvt.u32.u64 	%r30, %rd185;
	div.u32 	%r31, %r30, %r29;
	mul.lo.s32 	%r32, %r31, %r29;
	sub.s32 	%r33, %r30, %r32;
	cvt.u64.u32 	%rd189, %r31;
	cvt.u64.u32 	%rd190, %r33;
	bra.uni 	$L__BB15_19;
$L__BB15_18:
	div.u64 	%rd189, %rd185, %rd188;
	mul.lo.s64 	%rd66, %rd189, %rd188;
	sub.s64 	%rd190, %rd185, %rd66;
$L__BB15_19:
	mul.lo.s64 	%rd29, %rd189, %rd187;
	cvt.u32.u64 	%r1, %rd48;
	setp.lt.s32 	%p8, %r1, 1;
	mov.f32 	%f69, 0f00000000;
	@%p8 bra 	$L__BB15_36;
	ld.param.u64 	%rd178, [conv_transpose1d_direct_f32_param_2];
	cvt.u32.u64 	%r35, %rd184;
	cvt.u32.u64 	%r36, %rd50;
	add.s32 	%r2, %r35, %r36;
	mul.lo.s64 	%rd30, %rd186, %rd178;
	max.u64 	%rd67, %rd187, 1;
	and.b64  	%rd31, %rd67, 7;
	and.b64  	%rd32, %rd67, -8;
	and.b64  	%rd33, %rd67, 3;
	and.b64  	%rd34, %rd67, 1;
	mov.f32 	%f69, 0f00000000;
	mov.b32 	%r41, 0;
$L__BB15_21:
	ld.param.u64 	%rd181, [conv_transpose1d_direct_f32_param_10];
	cvt.u32.u64 	%r37, %rd181;
	mul.lo.s32 	%r38, %r41, %r37;
	sub.s32 	%r4, %r2, %r38;
	setp.lt.s32 	%p9, %r4, 0;
	@%p9 bra 	$L__BB15_35;
	ld.param.u64 	%rd180, [conv_transpose1d_direct_f32_param_7];
	cvt.u32.u64 	%r5, %rd180;
	rem.s32 	%r39, %r4, %r5;
	setp.ne.s32 	%p10, %r39, 0;
	@%p10 bra 	$L__BB15_35;
	ld.param.u64 	%rd179, [conv_transpose1d_direct_f32_param_2];
	setp.gt.u64 	%p11, %rd52, %rd179;
	div.s32 	%r6, %r4, %r5;
	cvt.u32.u64 	%r40, %rd45;
	setp.ge.s32 	%p12, %r6, %r40;
	or.pred  	%p13, %p12, %p11;
	@%p13 bra 	$L__BB15_35;
	setp.lt.u64 	%p14, %rd187, 8;
	mov.b64 	%rd194, 0;
	@%p14 bra 	$L__BB15_27;
	mov.b64 	%rd192, 0;
	mov.u64 	%rd191, %rd32;
$L__BB15_26:
	.pragma "nounroll";
	add.s64 	%rd70, %rd192, %rd29;
	add.s64 	%rd71, %rd70, %rd30;
	cvt.s64.s32 	%rd72, %r6;
	mad.lo.s64 	%rd73, %rd71, %rd45, %rd72;
	mad.lo.s64 	%rd74, %rd70, %rd188, %rd190;
	cvt.u64.u32 	%rd75, %r41;
	mad.lo.s64 	%rd76, %rd74, %rd48, %rd75;
	shl.b64 	%rd77, %rd73, 2;
	add.s64 	%rd78, %rd2, %rd77;
	ld.global.f32 	%f18, [%rd78];
	shl.b64 	%rd79, %rd76, 2;
	add.s64 	%rd80, %rd1, %rd79;
	ld.global.f32 	%f19, [%rd80];
	fma.rn.f32 	%f20, %f18, %f19, %f69;
	add.s64 	%rd81, %rd74, %rd188;
	mad.lo.s64 	%rd82, %rd81, %rd48, %rd75;
	shl.b64 	%rd83, %rd45, 2;
	add.s64 	%rd84, %rd78, %rd83;
	ld.global.f32 	%f21, [%rd84];
	shl.b64 	%rd85, %rd82, 2;
	add.s64 	%rd86, %rd1, %rd85;
	ld.global.f32 	%f22, [%rd86];
	fma.rn.f32 	%f23, %f21, %f22, %f20;
	add.s64 	%rd87, %rd81, %rd188;
	mad.lo.s64 	%rd88, %rd87, %rd48, %rd75;
	add.s64 	%rd89, %rd84, %rd83;
	ld.global.f32 	%f24, [%rd89];
	shl.b64 	%rd90, %rd88, 2;
	add.s64 	%rd91, %rd1, %rd90;
	ld.global.f32 	%f25, [%rd91];
	fma.rn.f32 	%f26, %f24, %f25, %f23;
	add.s64 	%rd92, %rd87, %rd188;
	mad.lo.s64 	%rd93, %rd92, %rd48, %rd75;
	add.s64 	%rd94, %rd89, %rd83;
	ld.global.f32 	%f27, [%rd94];
	shl.b64 	%rd95, %rd93, 2;
	add.s64 	%rd96, %rd1, %rd95;
	ld.global.f32 	%f28, [%rd96];
	fma.rn.f32 	%f29, %f27, %f28, %f26;
	add.s64 	%rd97, %rd92, %rd188;
	mad.lo.s64 	%rd98, %rd97, %rd48, %rd75;
	add.s64 	%rd99, %rd94, %rd83;
	ld.global.f32 	%f30, [%rd99];
	shl.b64 	%rd100, %rd98, 2;
	add.s64 	%rd101, %rd1, %rd100;
	ld.global.f32 	%f31, [%rd101];
	fma.rn.f32 	%f32, %f30, %f31, %f29;
	add.s64 	%rd102, %rd97, %rd188;
	mad.lo.s64 	%rd103, %rd102, %rd48, %rd75;
	add.s64 	%rd104, %rd99, %rd83;
	ld.global.f32 	%f33, [%rd104];
	shl.b64 	%rd105, %rd103, 2;
	add.s64 	%rd106, %rd1, %rd105;
	ld.global.f32 	%f34, [%rd106];
	fma.rn.f32 	%f35, %f33, %f34, %f32;
	add.s64 	%rd107, %rd102, %rd188;
	mad.lo.s64 	%rd108, %rd107, %rd48, %rd75;
	add.s64 	%rd109, %rd104, %rd83;
	ld.global.f32 	%f36, [%rd109];
	shl.b64 	%rd110, %rd108, 2;
	add.s64 	%rd111, %rd1, %rd110;
	ld.global.f32 	%f37, [%rd111];
	fma.rn.f32 	%f38, %f36, %f37, %f35;
	add.s64 	%rd112, %rd107, %rd188;
	mad.lo.s64 	%rd113, %rd112, %rd48, %rd75;
	add.s64 	%rd114, %rd109, %rd83;
	ld.global.f32 	%f39, [%rd114];
	shl.b64 	%rd115, %rd113, 2;
	add.s64 	%rd116, %rd1, %rd115;
	ld.global.f32 	%f40, [%rd116];
	fma.rn.f32 	%f69, %f39, %f40, %f38;
	add.s64 	%rd192, %rd192, 8;
	add.s64 	%rd191, %rd191, -8;
	setp.ne.s64 	%p15, %rd191, 0;
	mov.u64 	%rd194, %rd32;
	@%p15 bra 	$L__BB15_26;
$L__BB15_27:
	setp.eq.s64 	%p16, %rd31, 0;
	@%p16 bra 	$L__BB15_35;
	setp.lt.u64 	%p17, %rd31, 4;
	@%p17 bra 	$L__BB15_30;
	add.s64 	%rd117, %rd194, %rd29;
	add.s64 	%rd118, %rd117, %rd30;
	cvt.s64.s32 	%rd119, %r6;
	mad.lo.s64 	%rd120, %rd118, %rd45, %rd119;
	mad.lo.s64 	%rd121, %rd117, %rd188, %rd190;
	cvt.u64.u32 	%rd122, %r41;
	mad.lo.s64 	%rd123, %rd121, %rd48, %rd122;
	shl.b64 	%rd124, %rd120, 2;
	add.s64 	%rd125, %rd2, %rd124;
	ld.global.f32 	%f42, [%rd125];
	shl.b64 	%rd126, %rd123, 2;
	add.s64 	%rd127, %rd1, %rd126;
	ld.global.f32 	%f43, [%rd127];
	fma.rn.f32 	%f44, %f42, %f43, %f69;
	add.s64 	%rd128, %rd121, %rd188;
	mad.lo.s64 	%rd129, %rd128, %rd48, %rd122;
	shl.b64 	%rd130, %rd45, 2;
	add.s64 	%rd131, %rd125, %rd130;
	ld.global.f32 	%f45, [%rd131];
	shl.b64 	%rd132, %rd129, 2;
	add.s64 	%rd133, %rd1, %rd132;
	ld.global.f32 	%f46, [%rd133];
	fma.rn.f32 	%f47, %f45, %f46, %f44;
	add.s64 	%rd134, %rd128, %rd188;
	mad.lo.s64 	%rd135, %rd134, %rd48, %rd122;
	add.s64 	%rd136, %rd131, %rd130;
	ld.global.f32 	%f48, [%rd136];
	shl.b64 	%rd137, %rd135, 2;
	add.s64 	%rd138, %rd1, %rd137;
	ld.global.f32 	%f49, [%rd138];
	fma.rn.f32 	%f50, %f48, %f49, %f47;
	add.s64 	%rd139, %rd134, %rd188;
	mad.lo.s64 	%rd140, %rd139, %rd48, %rd122;
	add.s64 	%rd141, %rd136, %rd130;
	ld.global.f32 	%f51, [%rd141];
	shl.b64 	%rd142, %rd140, 2;
	add.s64 	%rd143, %rd1, %rd142;
	ld.global.f32 	%f52, [%rd143];
	fma.rn.f32 	%f69, %f51, %f52, %f50;
	add.s64 	%rd194, %rd194, 4;
$L__BB15_30:
	setp.eq.s64 	%p18, %rd33, 0;
	@%p18 bra 	$L__BB15_35;
	setp.eq.s64 	%p19, %rd33, 1;
	@%p19 bra 	$L__BB15_33;
	add.s64 	%rd144, %rd194, %rd29;
	add.s64 	%rd145, %rd144, %rd30;
	cvt.s64.s32 	%rd146, %r6;
	mad.lo.s64 	%rd147, %rd145, %rd45, %rd146;
	mad.lo.s64 	%rd148, %rd144, %rd188, %rd190;
	cvt.u64.u32 	%rd149, %r41;
	mad.lo.s64 	%rd150, %rd148, %rd48, %rd149;
	shl.b64 	%rd151, %rd147, 2;
	add.s64 	%rd152, %rd2, %rd151;
	ld.global.f32 	%f54, [%rd152];
	shl.b64 	%rd153, %rd150, 2;
	add.s64 	%rd154, %rd1, %rd153;
	ld.global.f32 	%f55, [%rd154];
	fma.rn.f32 	%f56, %f54, %f55, %f69;
	add.s64 	%rd155, %rd148, %rd188;
	mad.lo.s64 	%rd156, %rd155, %rd48, %rd149;
	shl.b64 	%rd157, %rd45, 2;
	add.s64 	%rd158, %rd152, %rd157;
	ld.global.f32 	%f57, [%rd158];
	shl.b64 	%rd159, %rd156, 2;
	add.s64 	%rd160, %rd1, %rd159;
	ld.global.f32 	%f58, [%rd160];
	fma.rn.f32 	%f69, %f57, %f58, %f56;
	add.s64 	%rd194, %rd194, 2;
$L__BB15_33:
	setp.eq.s64 	%p20, %rd34, 0;
	@%p20 bra 	$L__BB15_35;
	add.s64 	%rd161, %rd194, %rd29;
	add.s64 	%rd162, %rd161, %rd30;
	cvt.s64.s32 	%rd163, %r6;
	mad.lo.s64 	%rd164, %rd162, %rd45, %rd163;
	mad.lo.s64 	%rd165, %rd161, %rd188, %rd190;
	cvt.u64.u32 	%rd166, %r41;
	mad.lo.s64 	%rd167, %rd165, %rd48, %rd166;
	shl.b64 	%rd168, %rd164, 2;
	add.s64 	%rd169, %rd2, %rd168;
	ld.global.f32 	%f59, [%rd169];
	shl.b64 	%rd170, %rd167, 2;
	add.s64 	%rd171, %rd1, %rd170;
	ld.global.f32 	%f60, [%rd171];
	fma.rn.f32 	%f69, %f59, %f60, %f69;
$L__BB15_35:
	add.s32 	%r41, %r41, 1;
	setp.ne.s32 	%p21, %r41, %r1;
	@%p21 bra 	$L__BB15_21;
$L__BB15_36:
	ld.param.u64 	%rd182, [conv_transpose1d_direct_f32_param_14];
	cvta.to.global.u64 	%rd172, %rd182;
	shl.b64 	%rd173, %rd3, 2;
	add.s64 	%rd174, %rd172, %rd173;
	st.global.f32 	[%rd174], %f69;
$L__BB15_37:
	ret;

}
	// .globl	transpose_blc_bcl_f32
.visible .entry transpose_blc_bcl_f32(
	.param .u64 transpose_blc_bcl_f32_param_0,
	.param .u64 transpose_blc_bcl_f32_param_1,
	.param .u64 transpose_blc_bcl_f32_param_2,
	.param .u64 transpose_blc_bcl_f32_param_3,
	.param .u64 .ptr .align 1 transpose_blc_bcl_f32_param_4,
	.param .u64 .ptr .align 1 transpose_blc_bcl_f32_param_5
)
{
	.reg .pred 	%p<5>;
	.reg .b32 	%r<16>;
	.reg .b32 	%f<2>;
	.reg .b64 	%rd<36>;

	ld.param.u64 	%rd19, [transpose_blc_bcl_f32_param_0];
	ld.param.u64 	%rd15, [transpose_blc_bcl_f32_param_2];
	ld.param.u64 	%rd16, [transpose_blc_bcl_f32_param_3];
	ld.param.u64 	%rd17, [transpose_blc_bcl_f32_param_4];
	ld.param.u64 	%rd18, [transpose_blc_bcl_f32_param_5];
	mov.u32 	%r1, %ctaid.x;
	mov.u32 	%r2, %ntid.x;
	mov.u32 	%r3, %tid.x;
	mad.lo.s32 	%r4, %r1, %r2, %r3;
	cvt.u64.u32 	%rd1, %r4;
	setp.le.u64 	%p1, %rd19, %rd1;
	@%p1 bra 	$L__BB16_11;
	and.b64  	%rd20, %rd16, -4294967296;
	setp.ne.s64 	%p2, %rd20, 0;
	@%p2 bra 	$L__BB16_3;
	cvt.u32.u64 	%r5, %rd16;
	cvt.u32.u64 	%r6, %rd1;
	div.u32 	%r7, %r6, %r5;
	mul.lo.s32 	%r8, %r7, %r5;
	sub.s32 	%r9, %r6, %r8;
	cvt.u64.u32 	%rd32, %r7;
	cvt.u64.u32 	%rd33, %r9;
	bra.uni 	$L__BB16_4;
$L__BB16_3:
	div.u64 	%rd32, %rd1, %rd16;
	mul.lo.s64 	%rd21, %rd32, %rd16;
	sub.s64 	%rd33, %rd1, %rd21;
$L__BB16_4:
	and.b64  	%rd22, %rd15, -4294967296;
	setp.ne.s64 	%p3, %rd22, 0;
	@%p3 bra 	$L__BB16_6;
	cvt.u32.u64 	%r10, %rd15;
	cvt.u32.u64 	%r11, %rd32;
	rem.u32 	%r12, %r11, %r10;
	cvt.u64.u32 	%rd34, %r12;
	bra.uni 	$L__BB16_7;
$L__BB16_6:
	rem.u64 	%rd34, %rd32, %rd15;
$L__BB16_7:
	mul.lo.s64 	%rd11, %rd16, %rd15;
	and.b64  	%rd23, %rd11, -4294967296;
	setp.ne.s64 	%p4, %rd23, 0;
	@%p4 bra 	$L__BB16_9;
	cvt.u32.u64 	%r13, %rd11;
	cvt.u32.u64 	%r14, %rd1;
	div.u32 	%r15, %r14, %r13;
	cvt.u64.u32 	%rd35, %r15;
	bra.uni 	$L__BB16_10;
$L__BB16_9:
	div.u64 	%rd35, %rd1, %rd11;
$L__BB16_10:
	mad.lo.s64 	%rd24, %rd35, %rd16, %rd33;
	mad.lo.s64 	%rd25, %rd24, %rd15, %rd34;
	cvta.to.global.u64 	%rd26, %rd17;
	shl.b64 	%rd27, %rd1, 2;
	add.s64 	%rd28, %rd26, %rd27;
	ld.global.f32 	%f1, [%rd28];
	cvta.to.global.u64 	%rd29, %rd18;
	shl.b64 	%rd30, %rd25, 2;
	add.s64 	%rd31, %rd29, %rd30;
	st.global.f32 	[%rd31], %f1;
$L__BB16_11:
	ret;

}
	// .globl	transpose_bcl_blc_f32
.visible .entry transpose_bcl_blc_f32(
	.param .u64 transpose_bcl_blc_f32_param_0,
	.param .u64 transpose_bcl_blc_f32_param_1,
	.param .u64 transpose_bcl_blc_f32_param_2,
	.param .u64 transpose_bcl_blc_f32_param_3,
	.param .u64 .ptr .align 1 transpose_bcl_blc_f32_param_4,
	.param .u64 .ptr .align 1 transpose_bcl_blc_f32_param_5
)
{
	.reg .pred 	%p<5>;
	.reg .b32 	%r<16>;
	.reg .b32 	%f<2>;
	.reg .b64 	%rd<36>;

	ld.param.u64 	%rd19, [transpose_bcl_blc_f32_param_0];
	ld.param.u64 	%rd15, [transpose_bcl_blc_f32_param_2];
	ld.param.u64 	%rd16, [transpose_bcl_blc_f32_param_3];
	ld.param.u64 	%rd17, [transpose_bcl_blc_f32_param_4];
	ld.param.u64 	%rd18, [transpose_bcl_blc_f32_param_5];
	mov.u32 	%r1, %ctaid.x;
	mov.u32 	%r2, %ntid.x;
	mov.u32 	%r3, %tid.x;
	mad.lo.s32 	%r4, %r1, %r2, %r3;
	cvt.u64.u32 	%rd1, %r4;
	setp.le.u64 	%p1, %rd19, %rd1;
	@%p1 bra 	$L__BB17_11;
	and.b64  	%rd20, %rd16, -4294967296;
	setp.ne.s64 	%p2, %rd20, 0;
	@%p2 bra 	$L__BB17_3;
	cvt.u32.u64 	%r5, %rd16;
	cvt.u32.u64 	%r6, %rd1;
	div.u32 	%r7, %r6, %r5;
	mul.lo.s32 	%r8, %r7, %r5;
	sub.s32 	%r9, %r6, %r8;
	cvt.u64.u32 	%rd32, %r7;
	cvt.u64.u32 	%rd33, %r9;
	bra.uni 	$L__BB17_4;
$L__BB17_3:
	div.u64 	%rd32, %rd1, %rd16;
	mul.lo.s64 	%rd21, %rd32, %rd16;
	sub.s64 	%rd33, %rd1, %rd21;
$L__BB17_4:
	and.b64  	%rd22, %rd15, -4294967296;
	setp.ne.s64 	%p3, %rd22, 0;
	@%p3 bra 	$L__BB17_6;
	cvt.u32.u64 	%r10, %rd15;
	cvt.u32.u64 	%r11, %rd32;
	rem.u32 	%r12, %r11, %r10;
	cvt.u64.u32 	%rd34, %r12;
	bra.uni 	$L__BB17_7;
$L__BB17_6:
	rem.u64 	%rd34, %rd32, %rd15;
$L__BB17_7:
	mul.lo.s64 	%rd11, %rd16, %rd15;
	and.b64  	%rd23, %rd11, -4294967296;
	setp.ne.s64 	%p4, %rd23, 0;
	@%p4 bra 	$L__BB17_9;
	cvt.u32.u64 	%r13, %rd11;
	cvt.u32.u64 	%r14, %rd1;
	div.u32 	%r15, %r14, %r13;
	cvt.u64.u32 	%rd35, %r15;
	bra.uni 	$L__BB17_10;
$L__BB17_9:
	div.u64 	%rd35, %rd1, %rd11;
$L__BB17_10:
	mad.lo.s64 	%rd24, %rd35, %rd16, %rd33;
	mad.lo.s64 	%rd25, %rd24, %rd15, %rd34;
	cvta.to.global.u64 	%rd26, %rd17;
	shl.b64 	%rd27, %rd1, 2;
	add.s64 	%rd28, %rd26, %rd27;
	ld.global.f32 	%f1, [%rd28];
	cvta.to.global.u64 	%rd29, %rd18;
	shl.b64 	%rd30, %rd25, 2;
	add.s64 	%rd31, %rd29, %rd30;
	st.global.f32 	[%rd31], %f1;
$L__BB17_11:
	ret;

}


// ===== COMPILED SASS (sm_100) =====

	.target	sm_100

	.elftype	@"ET_EXEC"


//--------------------- .note.nv.tkinfo           --------------------------
	.section	.note.nv.tkinfo,"",@"SHT_NOTE"
	.sectionflags	@"SHF_NOTE_NV_TKINFO"
	.tkinfo
        /*0018*/ 	.word	0x00000002
        /*0030*/ 	.string	""
        /*0030*/ 	.string	"ptxas"
        /*0030*/ 	.string	"Cuda compilation tools, release 13.0, V13.0.88"
        /*0030*/ 	.string	"Build cuda_13.0.r13.0/compiler.36424714_0"
        /*0030*/ 	.string	"-arch sm_100 -m 64 "



//--------------------- .note.nv.cuinfo           --------------------------
	.section	.note.nv.cuinfo,"",@"SHT_NOTE"
	.sectionflags	@"SHF_NOTE_NV_CUINFO"
        /*0018*/ 	.short	0x0002
        /*001a*/ 	.short	0x0064
        /*001c*/ 	.short	0x0082
	.zero		2


//--------------------- .nv.info                  --------------------------
	.section	.nv.info,"",@"SHT_CUDA_INFO"
	.align	4


	//----- nvinfo : EIATTR_REGCOUNT
	.align		4
        /*0000*/ 	.byte	0x04, 0x2f
        /*0002*/ 	.short	(.L_1 - .L_0)
	.align		4
.L_0:
        /*0004*/ 	.word	index@(im2col1d_bf16)
        /*0008*/ 	.word	0x00000018


	//----- nvinfo : EIATTR_FRAME_SIZE
	.align		4
.L_1:
        /*000c*/ 	.byte	0x04, 0x11
        /*000e*/ 	.short	(.L_3 - .L_2)
	.align		4
.L_2:
        /*0010*/ 	.word	index@($__internal_35_$__cuda_sm20_rem_u64)
        /*0014*/ 	.word	0x00000000


	//----- nvinfo : EIATTR_FRAME_SIZE
	.align		4
.L_3:
        /*0018*/ 	.byte	0x04, 0x11
        /*001a*/ 	.short	(.L_5 - .L_4)
	.align		4
.L_4:
        /*001c*/ 	.word	index@($__internal_34_$__cuda_sm20_div_u64)
        /*0020*/ 	.word	0x00000000


	//----- nvinfo : EIATTR_FRAME_SIZE
	.align		4
.L_5:
        /*0024*/ 	.byte	0x04, 0x11
        /*0026*/ 	.short	(.L_7 - .L_6)
	.align		4
.L_6:
        /*0028*/ 	.word	index@(im2col1d_bf16)
        /*002c*/ 	.word	0x00000000


	//----- nvinfo : EIATTR_REGCOUNT
	.align		4
.L_7:
        /*0030*/ 	.byte	0x04, 0x2f
        /*0032*/ 	.short	(.L_9 - .L_8)
	.align		4
.L_8:
        /*0034*/ 	.word	index@(col2im1d_bf16)
        /*0038*/ 	.word	0x0000001c


	//----- nvinfo : EIATTR_FRAME_SIZE
	.align		4
.L_9:
        /*003c*/ 	.byte	0x04, 0x11
        /*003e*/ 	.short	(.L_11 - .L_10)
	.align		4
.L_10:
        /*0040*/ 	.word	index@($__internal_33_$__cuda_sm20_rem_u64)
        /*0044*/ 	.word	0x00000000


	//----- nvinfo : EIATTR_FRAME_SIZE
	.align		4
.L_11:
        /*0048*/ 	.byte	0x04, 0x11
        /*004a*/ 	.short	(.L_13 - .L_12)
	.align		4
.L_12:
        /*004c*/ 	.word	index@($__internal_32_$__cuda_sm20_div_u64)
        /*0050*/ 	.word	0x00000000


	//----- nvinfo : EIATTR_FRAME_SIZE
	.align		4
.L_13:
        /*0054*/ 	.byte	0x04, 0x11
        /*0056*/ 	.short	(.L_15 - .L_14)
	.align		4
.L_14:
        /*0058*/ 	.word	index@(col2im1d_bf16)
        /*005c*/ 	.word	0x00000000


	//----- nvinfo : EIATTR_REGCOUNT
	.align		4
.L_15:
        /*0060*/ 	.byte	0x04, 0x2f
        /*0062*/ 	.short	(.L_17 - .L_16)
	.align		4
.L_16:
        /*0064*/ 	.word	index@(conv1d_direct_bf16)
        /*0068*/ 	.word	0x00000020


	//----- nvinfo : EIATTR_FRAME_SIZE
	.align		4
.L_17:
        /*006c*/ 	.byte	0x04, 0x11
        /*006e*/ 	.short	(.L_19 - .L_18)
	.align		4
.L_18:
        /*0070*/ 	.word	index@($__internal_31_$__cuda_sm20_rem_u64)
        /*0074*/ 	.word	0x00000000


	//----- nvinfo : EIATTR_FRAME_SIZE
	.align		4
.L_19:
        /*0078*/ 	.byte	0x04, 0x11
        /*007a*/ 	.short	(.L_21 - .L_20)
	.align		4
.L_20:
        /*007c*/ 	.word	index@($__internal_30_$__cuda_sm20_div_u64)
        /*0080*/ 	.word	0x00000000


	//----- nvinfo : EIATTR_FRAME_SIZE
	.align		4
.L_21:
        /*0084*/ 	.byte	0x04, 0x11
        /*0086*/ 	.short	(.L_23 - .L_22)
	.align		4
.L_22:
        /*0088*/ 	.word	index@(conv1d_direct_bf16)
        /*008c*/ 	.word	0x00000000


	//----- nvinfo : EIATTR_REGCOUNT
	.align		4
.L_23:
        /*0090*/ 	.byte	0x04, 0x2f
        /*0092*/ 	.short	(.L_25 - .L_24)
	.align		4
.L_24:
        /*0094*/ 	.word	index@(conv_transpose1d_direct_bf16)
        /*0098*/ 	.word	0x00000028


	//----- nvinfo : EIATTR_FRAME_SIZE
	.align		4
.L_25:
        /*009c*/ 	.byte	0x04, 0x11
        /*009e*/ 	.short	(.L_27 - .L_26)
	.align		4
.L_26:
        /*00a0*/ 	.word	index@($__internal_29_$__cuda_sm20_rem_u64)
        /*00a4*/ 	.word	0x00000000


	//----- nvinfo : EIATTR_FRAME_SIZE
	.align		4
.L_27:
        /*00a8*/ 	.byte	0x04, 0x11
        /*00aa*/ 	.short	(.L_29 - .L_28)
	.align		4
.L_28:
        /*00ac*/ 	.word	index@($__internal_28_$__cuda_sm20_div_u64)
        /*00b0*/ 	.word	0x00000000


	//----- nvinfo : EIATTR_FRAME_SIZE
	.align		4
.L_29:
        /*00b4*/ 	.byte	0x04, 0x11
        /*00b6*/ 	.short	(.L_31 - .L_30)
	.align		4
.L_30:
        /*00b8*/ 	.word	index@(conv_transpose1d_direct_bf16)
        /*00bc*/ 	.word	0x00000000


	//----- nvinfo : EIATTR_REGCOUNT
	.align		4
.L_31:
        /*00c0*/ 	.byte	0x04, 0x2f
        /*00c2*/ 	.short	(.L_33 - .L_32)
	.align		4
.L_32:
        /*00c4*/ 	.word	index@(transpose_blc_bcl_bf16)
        /*00c8*/ 	.word	0x00000016


	//----- nvinfo : EIATTR_FRAME_SIZE
	.align		4
.L_33:
        /*00cc*/ 	.byte	0x04, 0x11
        /*00ce*/ 	.short	(.L_35 - .L_34)
	.align		4
.L_34:
        /*00d0*/ 	.word	index@($__internal_27_$__cuda_sm20_rem_u64)
        /*00d4*/ 	.word	0x00000000


	//----- nvinfo : EIATTR_FRAME_SIZE
	.align		4
.L_35:
        /*00d8*/ 	.byte	0x04, 0x11
        /*00da*/ 	.short	(.L_37 - .L_36)
	.align		4
.L_36:
        /*00dc*/ 	.word	index@($__internal_26_$__cuda_sm20_div_u64)
        /*00e0*/ 	.word	0x00000000


	//----- nvinfo : EIATTR_FRAME_SIZE
	.align		4
.L_37:
        /*00e4*/ 	.byte	0x04, 0x11
        /*00e6*/ 	.short	(.L_39 - .L_38)
	.align		4
.L_38:
        /*00e8*/ 	.word	index@(transpose_blc_bcl_bf16)
        /*00ec*/ 	.word	0x00000000


	//----- nvinfo : EIATTR_REGCOUNT
	.align		4
.L_39:
        /*00f0*/ 	.byte	0x04, 0x2f
        /*00f2*/ 	.short	(.L_41 - .L_40)
	.align		4
.L_40:
        /*00f4*/ 	.word	index@(transpose_bcl_blc_bf16)
        /*00f8*/ 	.word	0x00000016


	//----- nvinfo : EIATTR_FRAME_SIZE
	.align		4
.L_41:
        /*00fc*/ 	.byte	0x04, 0x11
        /*00fe*/ 	.short	(.L_43 - .L_42)
	.align		4
.L_42:
        /*0100*/ 	.word	index@($__internal_25_$__cuda_sm20_rem_u64)
        /*0104*/ 	.word	0x00000000


	//----- nvinfo : EIATTR_FRAME_SIZE
	.align		4
.L_43:
        /*0108*/ 	.byte	0x04, 0x11
        /*010a*/ 	.short	(.L_45 - .L_44)
	.align		4
.L_44:
        /*010c*/ 	.word	index@($__internal_24_$__cuda_sm20_div_u64)
        /*0110*/ 	.word	0x00000000


	//----- nvinfo : EIATTR_FRAME_SIZE
	.align		4
.L_45:
        /*0114*/ 	.byte	0x04, 0x11
        /*0116*/ 	.short	(.L_47 - .L_46)
	.align		4
.L_46:
        /*0118*/ 	.word	index@(transpose_bcl_blc_bf16)
        /*011c*/ 	.word	0x00000000


	//----- nvinfo : EIATTR_REGCOUNT
	.align		4
.L_47:
        /*0120*/ 	.byte	0x04, 0x2f
        /*0122*/ 	.short	(.L_49 - .L_48)
	.align		4
.L_48:
        /*0124*/ 	.word	index@(im2col1d_f16)
        /*0128*/ 	.word	0x00000018


	//----- nvinfo : EIATTR_FRAME_SIZE
	.align		4
.L_49:
        /*012c*/ 	.byte	0x04, 0x11
        /*012e*/ 	.short	(.L_51 - .L_50)
	.align		4
.L_50:
        /*0130*/ 	.word	index@($__internal_23_$__cuda_sm20_rem_u64)
        /*0134*/ 	.word	0x00000000


	//----- nvinfo : EIATTR_FRAME_SIZE
	.align		4
.L_51:
        /*0138*/ 	.byte	0x04, 0x11
        /*013a*/ 	.short	(.L_53 - .L_52)
	.align		4
.L_52:
        /*013c*/ 	.word	index@($__internal_22_$__cuda_sm20_div_u64)
        /*0140*/ 	.word	0x00000000


	//----- nvinfo : EIATTR_FRAME_SIZE
	.align		4
.L_53:
        /*0144*/ 	.byte	0x04, 0x11
        /*0146*/ 	.short	(.L_55 - .L_54)
	.align		4
.L_54:
        /*0148*/ 	.word	index@(im2col1d_f16)
        /*014c*/ 	.word	0x00000000


	//----- nvinfo : EIATTR_REGCOUNT
	.align		4
.L_55:
        /*0150*/ 	.byte	0x04, 0x2f
        /*0152*/ 	.short	(.L_57 - .L_56)
	.align		4
.L_56:
        /*0154*/ 	.word	index@(col2im1d_f16)
        /*0158*/ 	.word	0x0000001c


	//----- nvinfo : EIATTR_FRAME_SIZE
	.align		4
.L_57:
        /*015c*/ 	.byte	0x04, 0x11
        /*015e*/ 	.short	(.L_59 - .L_58)
	.align		4
.L_58:
        /*0160*/ 	.word	index@($__internal_21_$__cuda_sm20_rem_u64)
        /*0164*/ 	.word	0x00000000


	//----- nvinfo : EIATTR_FRAME_SIZE
	.align		4
.L_59:
        /*0168*/ 	.byte	0x04, 0x11
        /*016a*/ 	.short	(.L_61 - .L_60)
	.align		4
.L_60:
        /*016c*/ 	.word	index@($__internal_20_$__cuda_sm20_div_u64)
        /*0170*/ 	.word	0x00000000


	//----- nvinfo : EIATTR_FRAME_SIZE
	.align		4
.L_61:
        /*0174*/ 	.byte	0x04, 0x11
        /*0176*/ 	.short	(.L_63 - .L_62)
	.align		4
.L_62:
        /*0178*/ 	.word	index@(col2im1d_f16)
        /*017c*/ 	.word	0x00000000


	//----- nvinfo : EIATTR_REGCOUNT
	.align		4
.L_63:
        /*0180*/ 	.byte	0x04, 0x2f
        /*0182*/ 	.short	(.L_65 - .L_64)
	.align		4
.L_64:
        /*0184*/ 	.word	index@(conv1d_direct_f16)
        /*0188*/ 	.word	0x00000020


	//----- nvinfo : EIATTR_FRAME_SIZE
	.align		4
.L_65:
        /*018c*/ 	.byte	0x04, 0x11
        /*018e*/ 	.short	(.L_67 - .L_66)
	.align		4
.L_66:
        /*0190*/ 	.word	index@($__internal_19_$__cuda_sm20_rem_u64)
        /*0194*/ 	.word	0x00000000


	//----- nvinfo : EIATTR_FRAME_SIZE
	.align		4
.L_67:
        /*0198*/ 	.byte	0x04, 0x11
        /*019a*/ 	.short	(.L_69 - .L_68)
	.align		4
.L_68:
        /*019c*/ 	.word	index@($__internal_18_$__cuda_sm20_div_u64)
        /*01a0*/ 	.word	0x00000000


	//----- nvinfo : EIATTR_FRAME_SIZE
	.align		4
.L_69:
        /*01a4*/ 	.byte	0x04, 0x11
        /*01a6*/ 	.short	(.L_71 - .L_70)
	.align		4
.L_70:
        /*01a8*/ 	.word	index@(conv1d_direct_f16)
        /*01ac*/ 	.word	0x00000000


	//----- nvinfo : EIATTR_REGCOUNT
	.align		4
.L_71:
        /*01b0*/ 	.byte	0x04, 0x2f
        /*01b2*/ 	.short	(.L_73 - .L_72)
	.align		4
.L_72:
        /*01b4*/ 	.word	index@(conv_transpose1d_direct_f16)
        /*01b8*/ 	.word	0x00000028


	//----- nvinfo : EIATTR_FRAME_SIZE
	.align		4
.L_73:
        /*01bc*/ 	.byte	0x04, 0x11
        /*01be*/ 	.short	(.L_75 - .L_74)
	.align		4
.L_74:
        /*01c0*/ 	.word	index@($__internal_17_$__cuda_sm20_rem_u64)
        /*01c4*/ 	.word	0x00000000


	//----- nvinfo : EIATTR_FRAME_SIZE
	.align		4
.L_75:
        /*01c8*/ 	.byte	0x04, 0x11
        /*01ca*/ 	.short	(.L_77 - .L_76)
	.align		4
.L_76:
        /*01cc*/ 	.word	index@($__internal_16_$__cuda_sm20_div_u64)
        /*01d0*/ 	.word	0x00000000


	//----- nvinfo : EIATTR_FRAME_SIZE
	.align		4
.L_77:
        /*01d4*/ 	.byte	0x04, 0x11
        /*01d6*/ 	.short	(.L_79 - .L_78)
	.align		4
.L_78:
        /*01d8*/ 	.word	index@(conv_transpose1d_direct_f16)
        /*01dc*/ 	.word	0x00000000


	//----- nvinfo : EIATTR_REGCOUNT
	.align		4
.L_79:
        /*01e0*/ 	.byte	0x04, 0x2f
        /*01e2*/ 	.short	(.L_81 - .L_80)
	.align		4
.L_80:
        /*01e4*/ 	.word	index@(transpose_blc_bcl_f16)
        /*01e8*/ 	.word	0x00000016


	//----- nvinfo : EIATTR_FRAME_SIZE
	.align		4
.L_81:
        /*01ec*/ 	.byte	0x04, 0x11
        /*01ee*/ 	.short	(.L_83 - .L_82)
	.align		4
.L_82:
        /*01f0*/ 	.word	index@($__internal_15_$__cuda_sm20_rem_u64)
        /*01f4*/ 	.word	0x00000000


	//----- nvinfo : EIATTR_FRAME_SIZE
	.align		4
.L_83:
        /*01f8*/ 	.byte	0x04, 0x11
        /*01fa*/ 	.short	(.L_85 - .L_84)
	.align		4
.L_84:
        /*01fc*/ 	.word	index@($__internal_14_$__cuda_sm20_div_u64)
        /*0200*/ 	.word	0x00000000


	//----- nvinfo : EIATTR_FRAME_SIZE
	.align		4
.L_85:
        /*0204*/ 	.byte	0x04, 0x11
        /*0206*/ 	.short	(.L_87 - .L_86)
	.align		4
.L_86:
        /*0208*/ 	.word	index@(transpose_blc_bcl_f16)
        /*020c*/ 	.word	0x00000000


	//----- nvinfo : EIATTR_REGCOUNT
	.align		4
.L_87:
        /*0210*/ 	.byte	0x04, 0x2f
        /*0212*/ 	.short	(.L_89 - .L_88)
	.align		4
.L_88:
        /*0214*/ 	.word	index@(transpose_bcl_blc_f16)
        /*0218*/ 	.word	0x00000016


	//----- nvinfo : EIATTR_FRAME_SIZE
	.align		4
.L_89:
        /*021c*/ 	.byte	0x04, 0x11
        /*021e*/ 	.short	(.L_91 - .L_90)
	.align		4
.L_90:
        /*0220*/ 	.word	index@($__internal_13_$__cuda_sm20_rem_u64)
        /*0224*/ 	.word	0x00000000


	//----- nvinfo : EIATTR_FRAME_SIZE
	.align		4
.L_91:
        /*0228*/ 	.byte	0x04, 0x11
        /*022a*/ 	.short	(.L_93 - .L_92)
	.align		4
.L_92:
        /*022c*/ 	.word	index@($__internal_12_$__cuda_sm20_div_u64)
        /*0230*/ 	.word	0x00000000


	//----- nvinfo : EIATTR_FRAME_SIZE
	.align		4
.L_93:
        /*0234*/ 	.byte	0x04, 0x11
        /*0236*/ 	.short	(.L_95 - .L_94)
	.align		4
.L_94:
        /*0238*/ 	.word	index@(transpose_bcl_blc_f16)
        /*023c*/ 	.word	0x00000000


	//----- nvinfo : EIATTR_REGCOUNT
	.align		4
.L_95:
        /*0240*/ 	.byte	0x04, 0x2f
        /*0242*/ 	.short	(.L_97 - .L_96)
	.align		4
.L_96:
        /*0244*/ 	.word	index@(im2col1d_f32)
        /*0248*/ 	.word	0x00000018


	//----- nvinfo : EIATTR_FRAME_SIZE
	.align		4
.L_97:
        /*024c*/ 	.byte	0x04, 0x11
        /*024e*/ 	.short	(.L_99 - .L_98)
	.align		4
.L_98:
        /*0250*/ 	.word	index@($__internal_11_$__cuda_sm20_rem_u64)
        /*0254*/ 	.word	0x00000000


	//----- nvinfo : EIATTR_FRAME_SIZE
	.align		4
.L_99:
        /*0258*/ 	.byte	0x04, 0x11
        /*025a*/ 	.short	(.L_101 - .L_100)
	.align		4
.L_100:
        /*025c*/ 	.word	index@($__internal_10_$__cuda_sm20_div_u64)
        /*0260*/ 	.word	0x00000000


	//----- nvinfo : EIATTR_FRAME_SIZE
	.align		4
.L_101:
        /*0264*/ 	.byte	0x04, 0x11
        /*0266*/ 	.short	(.L_103 - .L_102)
	.align		4
.L_102:
        /*0268*/ 	.word	index@(im2col1d_f32)
        /*026c*/ 	.word	0x00000000


	//----- nvinfo : EIATTR_REGCOUNT
	.align		4
.L_103:
        /*0270*/ 	.byte	0x04, 0x2f
        /*0272*/ 	.short	(.L_105 - .L_104)
	.align		4
.L_104:
        /*0274*/ 	.word	index@(col2im1d_f32)
        /*0278*/ 	.word	0x0000001a


	//----- nvinfo : EIATTR_FRAME_SIZE
	.align		4
.L_105:
        /*027c*/ 	.byte	0x04, 0x11
        /*027e*/ 	.short	(.L_107 - .L_106)
	.align		4
.L_106:
        /*0280*/ 	.word	index@($__internal_9_$__cuda_sm20_rem_u64)
        /*0284*/ 	.word	0x00000000


	//----- nvinfo : EIATTR_FRAME_SIZE
	.align		4
.L_107:
        /*0288*/ 	.byte	0x04, 0x11
        /*028a*/ 	.short	(.L_109 - .L_108)
	.align		4
.L_108:
        /*028c*/ 	.word	index@($__internal_8_$__cuda_sm20_div_u64)
        /*0290*/ 	.word	0x00000000


	//----- nvinfo : EIATTR_FRAME_SIZE
	.align		4
.L_109:
        /*0294*/ 	.byte	0x04, 0x11
        /*0296*/ 	.short	(.L_111 - .L_110)
	.align		4
.L_110:
        /*0298*/ 	.word	index@(col2im1d_f32)
        /*029c*/ 	.word	0x00000000


	//----- nvinfo : EIATTR_REGCOUNT
	.align		4
.L_111:
        /*02a0*/ 	.byte	0x04, 0x2f
        /*02a2*/ 	.short	(.L_113 - .L_112)
	.align		4
.L_112:
        /*02a4*/ 	.word	index@(conv1d_direct_f32)
        /*02a8*/ 	.word	0x00000020


	//----- nvinfo : EIATTR_FRAME_SIZE
	.align		4
.L_113:
        /*02ac*/ 	.byte	0x04, 0x11
        /*02ae*/ 	.short	(.L_115 - .L_114)
	.align		4
.L_114:
        /*02b0*/ 	.word	index@($__internal_7_$__cuda_sm20_rem_u64)
        /*02b4*/ 	.word	0x00000000


	//----- nvinfo : EIATTR_FRAME_SIZE
	.align		4
.L_115:
        /*02b8*/ 	.byte	0x04, 0x11
        /*02ba*/ 	.short	(.L_117 - .L_116)
	.align		4
.L_116:
        /*02bc*/ 	.word	index@($__internal_6_$__cuda_sm20_div_u64)
        /*02c0*/ 	.word	0x00000000


	//----- nvinfo : EIATTR_FRAME_SIZE
	.align		4
.L_117:
        /*02c4*/ 	.byte	0x04, 0x11
        /*02c6*/ 	.short	(.L_119 - .L_118)
	.align		4
.L_118:
        /*02c8*/ 	.word	index@(conv1d_direct_f32)
        /*02cc*/ 	.word	0x00000000


	//----- nvinfo : EIATTR_REGCOUNT
	.align		4
.L_119:
        /*02d0*/ 	.byte	0x04, 0x2f
        /*02d2*/ 	.short	(.L_121 - .L_120)
	.align		4
.L_120:
        /*02d4*/ 	.word	index@(conv_transpose1d_direct_f32)
        /*02d8*/ 	.word	0x00000028


	//----- nvinfo : EIATTR_FRAME_SIZE
	.align		4
.L_121:
        /*02dc*/ 	.byte	0x04, 0x11
        /*02de*/ 	.short	(.L_123 - .L_122)
	.align		4
.L_122:
        /*02e0*/ 	.word	index@($__internal_5_$__cuda_sm20_rem_u64)
        /*02e4*/ 	.word	0x00000000


	//----- nvinfo : EIATTR_FRAME_SIZE
	.align		4
.L_123:
        /*02e8*/ 	.byte	0x04, 0x11
        /*02ea*/ 	.short	(.L_125 - .L_124)
	.align		4
.L_124:
        /*02ec*/ 	.word	index@($__internal_4_$__cuda_sm20_div_u64)
        /*02f0*/ 	.word	0x00000000


	//----- nvinfo : EIATTR_FRAME_SIZE
	.align		4
.L_125:
        /*02f4*/ 	.byte	0x04, 0x11
        /*02f6*/ 	.short	(.L_127 - .L_126)
	.align		4
.L_126:
        /*02f8*/ 	.word	index@(conv_transpose1d_direct_f32)
        /*02fc*/ 	.word	0x00000000


	//----- nvinfo : EIATTR_REGCOUNT
	.align		4
.L_127:
        /*0300*/ 	.byte	0x04, 0x2f
        /*0302*/ 	.short	(.L_129 - .L_128)
	.align		4
.L_128:
        /*0304*/ 	.word	index@(transpose_blc_bcl_f32)
        /*0308*/ 	.word	0x00000016


	//----- nvinfo : EIATTR_FRAME_SIZE
	.align		4
.L_129:
        /*030c*/ 	.byte	0x04, 0x11
        /*030e*/ 	.short	(.L_131 - .L_130)
	.align		4
.L_130:
        /*0310*/ 	.word	index@($__internal_3_$__cuda_sm20_rem_u64)
        /*0314*/ 	.word	0x00000000


	//----- nvinfo : EIATTR_FRAME_SIZE
	.align		4
.L_131:
        /*0318*/ 	.byte	0x04, 0x11
        /*031a*/ 	.short	(.L_133 - .L_132)
	.align		4
.L_132:
        /*031c*/ 	.word	index@($__internal_2_$__cuda_sm20_div_u64)
        /*0320*/ 	.word	0x00000000


	//----- nvinfo : EIATTR_FRAME_SIZE
	.align		4
.L_133:
        /*0324*/ 	.byte	0x04, 0x11
        /*0326*/ 	.short	(.L_135 - .L_134)
	.align		4
.L_134:
        /*0328*/ 	.word	index@(transpose_blc_bcl_f32)
        /*032c*/ 	.word	0x00000000


	//----- nvinfo : EIATTR_REGCOUNT
	.align		4
.L_135:
        /*0330*/ 	.byte	0x04, 0x2f
        /*0332*/ 	.short	(.L_137 - .L_136)
	.align		4
.L_136:
        /*0334*/ 	.word	index@(transpose_bcl_blc_f32)
        /*0338*/ 	.word	0x00000016


	//----- nvinfo : EIATTR_FRAME_SIZE
	.align		4
.L_137:
        /*033c*/ 	.byte	0x04, 0x11
        /*033e*/ 	.short	(.L_139 - .L_138)
	.align		4
.L_138:
        /*0340*/ 	.word	index@($__internal_1_$__cuda_sm20_rem_u64)
        /*0344*/ 	.word	0x00000000


	//----- nvinfo : EIATTR_FRAME_SIZE
	.align		4
.L_139:
        /*0348*/ 	.byte	0x04, 0x11
        /*034a*/ 	.short	(.L_141 - .L_140)
	.align		4
.L_140:
        /*034c*/ 	.word	index@($__internal_0_$__cuda_sm20_div_u64)
        /*0350*/ 	.word	0x00000000


	//----- nvinfo : EIATTR_FRAME_SIZE
	.align		4
.L_141:
        /*0354*/ 	.byte	0x04, 0x11
        /*0356*/ 	.short	(.L_143 - .L_142)
	.align		4
.L_142:
        /*0358*/ 	.word	index@(transpose_bcl_blc_f32)
        /*035c*/ 	.word	0x00000000


	//----- nvinfo : EIATTR_MIN_STACK_SIZE
	.align		4
.L_143:
        /*0360*/ 	.byte	0x04, 0x12
        /*0362*/ 	.short	(.L_145 - .L_144)
	.align		4
.L_144:
        /*0364*/ 	.word	index@(transpose_bcl_blc_f32)
        /*0368*/ 	.word	0x00000000


	//----- nvinfo : EIATTR_MIN_STACK_SIZE
	.align		4
.L_145:
        /*036c*/ 	.byte	0x04, 0x12
        /*036e*/ 	.short	(.L_147 - .L_146)
	.align		4
.L_146:
        /*0370*/ 	.word	index@(transpose_blc_bcl_f32)
        /*0374*/ 	.word	0x00000000


	//----- nvinfo : EIATTR_MIN_STACK_SIZE
	.align		4
.L_147:
        /*0378*/ 	.byte	0x04, 0x12
        /*037a*/ 	.short	(.L_149 - .L_148)
	.align		4
.L_148:
        /*037c*/ 	.word	index@(conv_transpose1d_direct_f32)
        /*0380*/ 	.word	0x00000000


	//----- nvinfo : EIATTR_MIN_STACK_SIZE
	.align		4
.L_149:
        /*0384*/ 	.byte	0x04, 0x12
        /*0386*/ 	.short	(.L_151 - .L_150)
	.align		4
.L_150:
        /*0388*/ 	.word	index@(conv1d_direct_f32)
        /*038c*/ 	.word	0x00000000


	//----- nvinfo : EIATTR_MIN_STACK_SIZE
	.align		4
.L_151:
        /*0390*/ 	.byte	0x04, 0x12
        /*0392*/ 	.short	(.L_153 - .L_152)
	.align		4
.L_152:
        /*0394*/ 	.word	index@(col2im1d_f32)
        /*0398*/ 	.word	0x00000000


	//----- nvinfo : EIATTR_MIN_STACK_SIZE
	.align		4
.L_153:
        /*039c*/ 	.byte	0x04, 0x12
        /*039e*/ 	.short	(.L_155 - .L_154)
	.align		4
.L_154:
        /*03a0*/ 	.word	index@(im2col1d_f32)
        /*03a4*/ 	.word	0x00000000


	//----- nvinfo : EIATTR_MIN_STACK_SIZE
	.align		4
.L_155:
        /*03a8*/ 	.byte	0x04, 0x12
        /*03aa*/ 	.short	(.L_157 - .L_156)
	.align		4
.L_156:
        /*03ac*/ 	.word	index@(transpose_bcl_blc_f16)
        /*03b0*/ 	.word	0x00000000


	//----- nvinfo : EIATTR_MIN_STACK_SIZE
	.align		4
.L_157:
        /*03b4*/ 	.byte	0x04, 0x12
        /*03b6*/ 	.short	(.L_159 - .L_158)
	.align		4
.L_158:
        /*03b8*/ 	.word	index@(transpose_blc_bcl_f16)
        /*03bc*/ 	.word	0x00000000


	//----- nvinfo : EIATTR_MIN_STACK_SIZE
	.align		4
.L_159:
        /*03c0*/ 	.byte	0x04, 0x12
        /*03c2*/ 	.short	(.L_161 - .L_160)
	.align		4
.L_160:
        /*03c4*/ 	.word	index@(conv_transpose1d_direct_f16)
        /*03c8*/ 	.word	0x00000000


	//----- nvinfo : EIATTR_MIN_STACK_SIZE
	.align		4
.L_161:
        /*03cc*/ 	.byte	0x04, 0x12
        /*03ce*/ 	.short	(.L_163 - .L_162)
	.align		4
.L_162:
        /*03d0*/ 	.word	index@(conv1d_direct_f16)
        /*03d4*/ 	.word	0x00000000


	//----- nvinfo : EIATTR_MIN_STACK_SIZE
	.align		4
.L_163:
        /*03d8*/ 	.byte	0x04, 0x12
        /*03da*/ 	.short	(.L_165 - .L_164)
	.align		4
.L_164:
        /*03dc*/ 	.word	index@(col2im1d_f16)
        /*03e0*/ 	.word	0x00000000


	//----- nvinfo : EIATTR_MIN_STACK_SIZE
	.align		4
.L_165:
        /*03e4*/ 	.byte	0x04, 0x12
        /*03e6*/ 	.short	(.L_167 - .L_166)
	.align		4
.L_166:
        /*03e8*/ 	.word	index@(im2col1d_f16)
        /*03ec*/ 	.word	0x00000000


	//----- nvinfo : EIATTR_MIN_STACK_SIZE
	.align		4
.L_167:
        /*03f0*/ 	.byte	0x04, 0x12
        /*03f2*/ 	.short	(.L_169 - .L_168)
	.align		4
.L_168:
        /*03f4*/ 	.word	index@(transpose_bcl_blc_bf16)
        /*03f8*/ 	.word	0x00000000


	//----- nvinfo : EIATTR_MIN_STACK_SIZE
	.align		4
.L_169:
        /*03fc*/ 	.byte	0x04, 0x12
        /*03fe*/ 	.short	(.L_171 - .L_170)
	.align		4
.L_170:
        /*0400*/ 	.word	index@(transpose_blc_bcl_bf16)
        /*0404*/ 	.word	0x00000000


	//----- nvinfo : EIATTR_MIN_STACK_SIZE
	.align		4
.L_171:
        /*0408*/ 	.byte	0x04, 0x12
        /*040a*/ 	.short	(.L_173 - .L_172)
	.align		4
.L_172:
        /*040c*/ 	.word	index@(conv_transpose1d_direct_bf16)
        /*0410*/ 	.word	0x00000000


	//----- nvinfo : EIATTR_MIN_STACK_SIZE
	.align		4
.L_173:
        /*0414*/ 	.byte	0x04, 0x12
        /*0416*/ 	.short	(.L_175 - .L_174)
	.align		4
.L_174:
        /*0418*/ 	.word	index@(conv1d_direct_bf16)
        /*041c*/ 	.word	0x00000000


	//----- nvinfo : EIATTR_MIN_STACK_SIZE
	.align		4
.L_175:
        /*0420*/ 	.byte	0x04, 0x12
        /*0422*/ 	.short	(.L_177 - .L_176)
	.align		4
.L_176:
        /*0424*/ 	.word	index@(col2im1d_bf16)
        /*0428*/ 	.word	0x00000000


	//----- nvinfo : EIATTR_MIN_STACK_SIZE
	.align		4
.L_177:
        /*042c*/ 	.byte	0x04, 0x12
        /*042e*/ 	.short	(.L_179 - .L_178)
	.align		4
.L_178:
        /*0430*/ 	.word	index@(im2col1d_bf16)
        /*0434*/ 	.word	0x00000000
.L_179:


//--------------------- .nv.compat                --------------------------
	.section	.nv.compat,"",@"SHT_CUDA_COMPAT_INFO"
	.align	4
        /*0000*/ 	.byte	0x02, 0x09, 0x00, 0x00, 0x02, 0x02, 0x01, 0x00, 0x02, 0x05, 0x05, 0x00, 0x03, 0x07, 0x01, 0x01
        /*0010*/ 	.byte	0x02, 0x03, 0x00, 0x00, 0x02, 0x06, 0x01, 0x00, 0x04, 0x0b, 0x08, 0x00, 0x09, 0x00, 0x00, 0x00
        /*0020*/ 	.byte	0x00, 0x00, 0x00, 0x00


//--------------------- .nv.info.transpose_bcl_blc_f32 --------------------------
	.section	.nv.info.transpose_bcl_blc_f32,"",@"SHT_CUDA_INFO"
	.sectionflags	@""
	.align	4


	//----- nvinfo : EIATTR_CUDA_API_VERSION
	.align		4
        /*0000*/ 	.byte	0x04, 0x37
        /*0002*/ 	.short	(.L_181 - .L_180)
.L_180:
        /*0004*/ 	.word	0x00000082


	//----- nvinfo : EIATTR_KPARAM_INFO
	.align		4
.L_181:
        /*0008*/ 	.byte	0x04, 0x17
        /*000a*/ 	.short	(.L_183 - .L_182)
.L_182:
        /*000c*/ 	.word	0x00000000
        /*0010*/ 	.short	0x0005
        /*0012*/ 	.short	0x0028
        /*0014*/ 	.byte	0x00, 0xf5, 0x21, 0x00


	//----- nvinfo : EIATTR_KPARAM_INFO
	.align		4
.L_183:
        /*0018*/ 	.byte	0x04, 0x17
        /*001a*/ 	.short	(.L_185 - .L_184)
.L_184:
        /*001c*/ 	.word	0x00000000
        /*0020*/ 	.short	0x0004
        /*0022*/ 	.short	0x0020
        /*0024*/ 	.byte	0x00, 0xf5, 0x21, 0x00


	//----- nvinfo : EIATTR_KPARAM_INFO
	.align		4
.L_185:
        /*0028*/ 	.byte	0x04, 0x17
        /*002a*/ 	.short	(.L_187 - .L_186)
.L_186:
        /*002c*/ 	.word	0x00000000
        /*0030*/ 	.short	0x0003
        /*0032*/ 	.short	0x0018
        /*0034*/ 	.byte	0x00, 0xf0, 0x21, 0x00


	//----- nvinfo : EIATTR_KPARAM_INFO
	.align		4
.L_187:
        /*0038*/ 	.byte	0x04, 0x17
        /*003a*/ 	.short	(.L_189 - .L_188)
.L_188:
        /*003c*/ 	.word	0x00000000
        /*0040*/ 	.short	0x0002
        /*0042*/ 	.short	0x0010
        /*0044*/ 	.byte	0x00, 0xf0, 0x21, 0x00


	//----- nvinfo : EIATTR_KPARAM_INFO
	.align		4
.L_189:
        /*0048*/ 	.byte	0x04, 0x17
        /*004a*/ 	.short	(.L_191 - .L_190)
.L_190:
        /*004c*/ 	.word	0x00000000
        /*0050*/ 	.short	0x0001
        /*0052*/ 	.short	0x0008
        /*0054*/ 	.byte	0x00, 0xf0, 0x21, 0x00


	//----- nvinfo : EIATTR_KPARAM_INFO
	.align		4
.L_191:
        /*0058*/ 	.byte	0x04, 0x17
        /*005a*/ 	.short	(.L_193 - .L_192)
.L_192:
        /*005c*/ 	.word	0x00000000
        /*0060*/ 	.short	0x0000
        /*0062*/ 	.short	0x0000
        /*0064*/ 	.byte	0x00, 0xf0, 0x21, 0x00


	//----- nvinfo : EIATTR_SPARSE_MMA_MASK
	.align		4
.L_193:
        /*0068*/ 	.byte	0x03, 0x50
        /*006a*/ 	.short	0x0000


	//----- nvinfo : EIATTR_MAXREG_COUNT
	.align		4
        /*006c*/ 	.byte	0x03, 0x1b
        /*006e*/ 	.short	0x00ff


	//----- nvinfo : EIATTR_MERCURY_ISA_VERSION
	.align		4
        /*0070*/ 	.byte	0x03, 0x5f
        /*0072*/ 	.short	0x0101


	//----- nvinfo : EIATTR_VRC_CTA_INIT_COUNT
	.align		4
        /*0074*/ 	.byte	0x02, 0x4a
	.zero		1
	.zero		1


	//----- nvinfo : EIATTR_EXIT_INSTR_OFFSETS
	.align		4
        /*0078*/ 	.byte	0x04, 0x1c
        /*007a*/ 	.short	(.L_195 - .L_194)


	//   ....[0]....
.L_194:
        /*007c*/ 	.word	0x00000080


	//   ....[1]....
        /*0080*/ 	.word	0x00000820


	//----- nvinfo : EIATTR_CRS_STACK_SIZE
	.align		4
.L_195:
        /*0084*/ 	.byte	0x04, 0x1e
        /*0086*/ 	.short	(.L_197 - .L_196)
.L_196:
        /*0088*/ 	.word	0x00000000


	//----- nvinfo : EIATTR_CBANK_PARAM_SIZE
	.align		4
.L_197:
        /*008c*/ 	.byte	0x03, 0x19
        /*008e*/ 	.short	0x0030


	//----- nvinfo : EIATTR_PARAM_CBANK
	.align		4
        /*0090*/ 	.byte	0x04, 0x0a
        /*0092*/ 	.short	(.L_199 - .L_198)
	.align		4
.L_198:
        /*0094*/ 	.word	index@(.nv.constant0.transpose_bcl_blc_f32)
        /*0098*/ 	.short	0x0380
        /*009a*/ 	.short	0x0030


	//----- nvinfo : EIATTR_SW_WAR
	.align		4
.L_199:
        /*009c*/ 	.byte	0x04, 0x36
        /*009e*/ 	.short	(.L_201 - .L_200)
.L_200:
        /*00a0*/ 	.word	0x00000008
.L_201:


//--------------------- .nv.info.transpose_blc_bcl_f32 --------------------------
	.section	.nv.info.transpose_blc_bcl_f32,"",@"SHT_CUDA_INFO"
	.sectionflags	@""
	.align	4


	//----- nvinfo : EIATTR_CUDA_API_VERSION
	.align		4
        /*0000*/ 	.byte	0x04, 0x37
        /*0002*/ 	.short	(.L_203 - .L_202)
.L_202:
        /*0004*/ 	.word	0x00000082


	//----- nvinfo : EIATTR_KPARAM_INFO
	.align		4
.L_203:
        /*0008*/ 	.byte	0x04, 0x17
        /*000a*/ 	.short	(.L_205 - .L_204)
.L_204:
        /*000c*/ 	.word	0x00000000
        /*0010*/ 	.short	0x0005
        /*0012*/ 	.short	0x0028
        /*0014*/ 	.byte	0x00, 0xf5, 0x21, 0x00


	//----- nvinfo : EIATTR_KPARAM_INFO
	.align		4
.L_205:
        /*0018*/ 	.byte	0x04, 0x17
        /*001a*/ 	.short	(.L_207 - .L_206)
.L_206:
        /*001c*/ 	.word	0x00000000
        /*0020*/ 	.short	0x0004
        /*0022*/ 	.short	0x0020
        /*0024*/ 	.byte	0x00, 0xf5, 0x21, 0x00


	//----- nvinfo : EIATTR_KPARAM_INFO
	.align		4
.L_207:
        /*0028*/ 	.byte	0x04, 0x17
        /*002a*/ 	.short	(.L_209 - .L_208)
.L_208:
        /*002c*/ 	.word	0x00000000
        /*0030*/ 	.short	0x0003
        /*0032*/ 	.short	0x0018
        /*0034*/ 	.byte	0x00, 0xf0, 0x21, 0x00


	//----- nvinfo : EIATTR_KPARAM_INFO
	.align		4
.L_209:
        /*0038*/ 	.byte	0x04, 0x17
        /*003a*/ 	.short	(.L_211 - .L_210)
.L_210:
        /*003c*/ 	.word	0x00000000
        /*0040*/ 	.short	0x0002
        /*0042*/ 	.short	0x0010
        /*0044*/ 	.byte	0x00, 0xf0, 0x21, 0x00


	//----- nvinfo : EIATTR_KPARAM_INFO
	.align		4
.L_211:
        /*0048*/ 	.byte	0x04, 0x17
        /*004a*/ 	.short	(.L_213 - .L_212)
.L_212:
        /*004c*/ 	.word	0x00000000
        /*0050*/ 	.short	0x0001
        /*0052*/ 	.short	0x0008
        /*0054*/ 	.byte	0x00, 0xf0, 0x21, 0x00


	//----- nvinfo : EIATTR_KPARAM_INFO
	.align		4
.L_213:
        /*0058*/ 	.byte	0x04, 0x17
        /*005a*/ 	.short	(.L_215 - .L_214)
.L_214:
        /*005c*/ 	.word	0x00000000
        /*0060*/ 	.short	0x0000
        /*0062*/ 	.short	0x0000
        /*0064*/ 	.byte	0x00, 0xf0, 0x21, 0x00


	//----- nvinfo : EIATTR_SPARSE_MMA_MASK
	.align		4
.L_215:
        /*0068*/ 	.byte	0x03, 0x50
        /*006a*/ 	.short	0x0000


	//----- nvinfo : EIATTR_MAXREG_COUNT
	.align		4
        /*006c*/ 	.byte	0x03, 0x1b
        /*006e*/ 	.short	0x00ff


	//----- nvinfo : EIATTR_MERCURY_ISA_VERSION
	.align		4
        /*0070*/ 	.byte	0x03, 0x5f
        /*0072*/ 	.short	0x0101


	//----- nvinfo : EIATTR_VRC_CTA_INIT_COUNT
	.align		4
        /*0074*/ 	.byte	0x02, 0x4a
	.zero		1
	.zero		1


	//----- nvinfo : EIATTR_EXIT_INSTR_OFFSETS
	.align		4
        /*0078*/ 	.byte	0x04, 0x1c
        /*007a*/ 	.short	(.L_217 - .L_216)


	//   ....[0]....
.L_216:
        /*007c*/ 	.word	0x00000080


	//   ....[1]....
        /*0080*/ 	.word	0x00000820


	//----- nvinfo : EIATTR_CRS_STACK_SIZE
	.align		4
.L_217:
        /*0084*/ 	.byte	0x04, 0x1e
        /*0086*/ 	.short	(.L_219 - .L_218)
.L_218:
        /*0088*/ 	.word	0x00000000


	//----- nvinfo : EIATTR_CBANK_PARAM_SIZE
	.align		4
.L_219:
        /*008c*/ 	.byte	0x03, 0x19
        /*008e*/ 	.short	0x0030


	//----- nvinfo : EIATTR_PARAM_CBANK
	.align		4
        /*0090*/ 	.byte	0x04, 0x0a
        /*0092*/ 	.short	(.L_221 - .L_220)
	.align		4
.L_220:
        /*0094*/ 	.word	index@(.nv.constant0.transpose_blc_bcl_f32)
        /*0098*/ 	.short	0x0380
        /*009a*/ 	.short	0x0030


	//----- nvinfo : EIATTR_SW_WAR
	.align		4
.L_221:
        /*009c*/ 	.byte	0x04, 0x36
        /*009e*/ 	.short	(.L_223 - .L_222)
.L_222:
        /*00a0*/ 	.word	0x00000008
.L_223:


//--------------------- .nv.info.conv_transpose1d_direct_f32 --------------------------
	.section	.nv.info.conv_transpose1d_direct_f32,"",@"SHT_CUDA_INFO"
	.sectionflags	@""
	.align	4


	//----- nvinfo : EIATTR_CUDA_API_VERSION
	.align		4
        /*0000*/ 	.byte	0x04, 0x37
        /*0002*/ 	.short	(.L_225 - .L_224)
.L_224:
        /*0004*/ 	.word	0x00000082


	//----- nvinfo : EIATTR_KPARAM_INFO
	.align		4
.L_225:
        /*0008*/ 	.byte	0x04, 0x17
        /*000a*/ 	.short	(.L_227 - .L_226)
.L_226:
        /*000c*/ 	.word	0x00000000
        /*0010*/ 	.short	0x000e
        /*0012*/ 	.short	0x0070
        /*0014*/ 	.byte	0x00, 0xf5, 0x21, 0x00


	//----- nvinfo : EIATTR_KPARAM_INFO
	.align		4
.L_227:
        /*0018*/ 	.byte	0x04, 0x17
        /*001a*/ 	.short	(.L_229 - .L_228)
.L_228:
        /*001c*/ 	.word	0x00000000
        /*0020*/ 	.short	0x000d
        /*0022*/ 	.short	0x0068
        /*0024*/ 	.byte	0x00, 0xf5, 0x21, 0x00


	//----- nvinfo : EIATTR_KPARAM_INFO
	.align		4
.L_229:
        /*0028*/ 	.byte	0x04, 0x17
        /*002a*/ 	.short	(.L_231 - .L_230)
.L_230:
        /*002c*/ 	.word	0x00000000
        /*0030*/ 	.short	0x000c
        /*0032*/ 	.short	0x0060
        /*0034*/ 	.byte	0x00, 0xf5, 0x21, 0x00


	//----- nvinfo : EIATTR_KPARAM_INFO
	.align		4
.L_231:
        /*0038*/ 	.byte	0x04, 0x17
        /*003a*/ 	.short	(.L_233 - .L_232)
.L_232:
        /*003c*/ 	.word	0x00000000
        /*0040*/ 	.short	0x000b
        /*0042*/ 	.short	0x0058
        /*0044*/ 	.byte	0x00, 0xf0, 0x21, 0x00


	//----- nvinfo : EIATTR_KPARAM_INFO
	.align		4
.L_233:
        /*0048*/ 	.byte	0x04, 0x17
        /*004a*/ 	.short	(.L_235 - .L_234)
.L_234:
        /*004c*/ 	.word	0x00000000
        /*0050*/ 	.short	0x000a
        /*0052*/ 	.short	0x0050
        /*0054*/ 	.byte	0x00, 0xf0, 0x21, 0x00


	//----- nvinfo : EIATTR_KPARAM_INFO
	.align		4
.L_235:
        /*0058*/ 	.byte	0x04, 0x17
        /*005a*/ 	.short	(.L_237 - .L_236)
.L_236:
        /*005c*/ 	.word	0x00000000
        /*0060*/ 	.short	0x0009
        /*0062*/ 	.short	0x0048
        /*0064*/ 	.byte	0x00, 0xf0, 0x21, 0x00


	//----- nvinfo : EIATTR_KPARAM_INFO
	.align		4
.L_237:
        /*0068*/ 	.byte	0x04, 0x17
        /*006a*/ 	.short	(.L_239 - .L_238)
.L_238:
        /*006c*/ 	.word	0x00000000
        /*0070*/ 	.short	0x0008
        /*0072*/ 	.short	0x0040
        /*0074*/ 	.byte	0x00, 0xf0, 0x21, 0x00


	//----- nvinfo : EIATTR_KPARAM_INFO
	.align		4
.L_239:
        /*0078*/ 	.byte	0x04, 0x17
        /*007a*/ 	.short	(.L_241 - .L_240)
.L_240:
        /*007c*/ 	.word	0x00000000
        /*0080*/ 	.short	0x0007
        /*0082*/ 	.short	0x0038
        /*0084*/ 	.byte	0x00, 0xf0, 0x21, 0x00


	//----- nvinfo : EIATTR_KPARAM_INFO
	.align		4
.L_241:
        /*0088*/ 	.byte	0x04, 0x17
        /*008a*/ 	.short	(.L_243 - .L_242)
.L_242:
        /*008c*/ 	.word	0x00000000
        /*0090*/ 	.short	0x0006
        /*0092*/ 	.short	0x0030
        /*0094*/ 	.byte	0x00, 0xf0, 0x21, 0x00


	//----- nvinfo : EIATTR_KPARAM_INFO
	.align		4
.L_243:
        /*0098*/ 	.byte	0x04, 0x17
        /*009a*/ 	.short	(.L_245 - .L_244)
.L_244:
        /*009c*/ 	.word	0x00000000
        /*00a0*/ 	.short	0x0005
        /*00a2*/ 	.short	0x0028
        /*00a4*/ 	.byte	0x00, 0xf0, 0x21, 0x00


	//----- nvinfo : EIATTR_KPARAM_INFO
	.align		4
.L_245:
        /*00a8*/ 	.byte	0x04, 0x17
        /*00aa*/ 	.short	(.L_247 - .L_246)
.L_246:
        /*00ac*/ 	.word	0x00000000
        /*00b0*/ 	.short	0x0004
        /*00b2*/ 	.short	0x0020
        /*00b4*/ 	.byte	0x00, 0xf0, 0x21, 0x00


	//----- nvinfo : EIATTR_KPARAM_INFO
	.align		4
.L_247:
        /*00b8*/ 	.byte	0x04, 0x17
        /*00ba*/ 	.short	(.L_249 - .L_248)
.L_248:
        /*00bc*/ 	.word	0x00000000
        /*00c0*/ 	.short	0x0003
        /*00c2*/ 	.short	0x0018
        /*00c4*/ 	.byte	0x00, 0xf0, 0x21, 0x00


	//----- nvinfo : EIATTR_KPARAM_INFO
	.align		4
.L_249:
        /*00c8*/ 	.byte	0x04, 0x17
        /*00ca*/ 	.short	(.L_251 - .L_250)
.L_250:
        /*00cc*/ 	.word	0x00000000
        /*00d0*/ 	.short	0x0002
        /*00d2*/ 	.short	0x0010
        /*00d4*/ 	.byte	0x00, 0xf0, 0x21, 0x00


	//----- nvinfo : EIATTR_KPARAM_INFO
	.align		4
.L_251:
        /*00d8*/ 	.byte	0x04, 0x17
        /*00da*/ 	.short	(.L_253 - .L_252)
.L_252:
        /*00dc*/ 	.word	0x00000000
        /*00e0*/ 	.short	0x0001
        /*00e2*/ 	.short	0x0008
        /*00e4*/ 	.byte	0x00, 0xf0, 0x21, 0x00


	//----- nvinfo : EIATTR_KPARAM_INFO
	.align		4
.L_253:
        /*00e8*/ 	.byte	0x04, 0x17
        /*00ea*/ 	.short	(.L_255 - .L_254)
.L_254:
        /*00ec*/ 	.word	0x00000000
        /*00f0*/ 	.short	0x0000
        /*00f2*/ 	.short	0x0000
        /*00f4*/ 	.byte	0x00, 0xf0, 0x21, 0x00


	//----- nvinfo : EIATTR_SPARSE_MMA_MASK
	.align		4
.L_255:
        /*00f8*/ 	.byte	0x03, 0x50
        /*00fa*/ 	.short	0x0000


	//----- nvinfo : EIATTR_MAXREG_COUNT
	.align		4
        /*00fc*/ 	.byte	0x03, 0x1b
        /*00fe*/ 	.short	0x00ff


	//----- nvinfo : EIATTR_MERCURY_ISA_VERSION
	.align		4
        /*0100*/ 	.byte	0x03, 0x5f
        /*0102*/ 	.short	0x0101


	//----- nvinfo : EIATTR_VRC_CTA_INIT_COUNT
	.align		4
        /*0104*/ 	.byte	0x02, 0x4a
	.zero		1
	.zero		1


	//----- nvinfo : EIATTR_EXIT_INSTR_OFFSETS
	.align		4
        /*0108*/ 	.byte	0x04, 0x1c
        /*010a*/ 	.short	(.L_257 - .L_256)


	//   ....[0]....
.L_256:
        /*010c*/ 	.word	0x00000080


	//   ....[1]....
        /*0110*/ 	.word	0x000026b0


	//----- nvinfo : EIATTR_CRS_STACK_SIZE
	.align		4
.L_257:
        /*0114*/ 	.byte	0x04, 0x1e
        /*0116*/ 	.short	(.L_259 - .L_258)
.L_258:
        /*0118*/ 	.word	0x00000000


	//----- nvinfo : EIATTR_CBANK_PARAM_SIZE
	.align		4
.L_259:
        /*011c*/ 	.byte	0x03, 0x19
        /*011e*/ 	.short	0x0078


	//----- nvinfo : EIATTR_PARAM_CBANK
	.align		4
        /*0120*/ 	.byte	0x04, 0x0a
        /*0122*/ 	.short	(.L_261 - .L_260)
	.align		4
.L_260:
        /*0124*/ 	.word	index@(.nv.constant0.conv_transpose1d_direct_f32)
        /*0128*/ 	.short	0x0380
        /*012a*/ 	.short	0x0078


	//----- nvinfo : EIATTR_SW_WAR
	.align		4
.L_261:
        /*012c*/ 	.byte	0x04, 0x36
        /*012e*/ 	.short	(.L_263 - .L_262)
.L_262:
        /*0130*/ 	.word	0x00000008
.L_263:


//--------------------- .nv.info.conv1d_direct_f32 --------------------------
	.section	.nv.info.conv1d_direct_f32,"",@"SHT_CUDA_INFO"
	.sectionflags	@""
	.align	4


	//----- nvinfo : EIATTR_CUDA_API_VERSION
	.align		4
        /*0000*/ 	.byte	0x04, 0x37
        /*0002*/ 	.short	(.L_265 - .L_264)
.L_264:
        /*0004*/ 	.word	0x00000082


	//----- nvinfo : EIATTR_KPARAM_INFO
	.align		4
.L_265:
        /*0008*/ 	.byte	0x04, 0x17
        /*000a*/ 	.short	(.L_267 - .L_266)
.L_266:
        /*000c*/ 	.word	0x00000000
        /*0010*/ 	.short	0x000d
        /*0012*/ 	.short	0x0068
        /*0014*/ 	.byte	0x00, 0xf5, 0x21, 0x00


	//----- nvinfo : EIATTR_KPARAM_INFO
	.align		4
.L_267:
        /*0018*/ 	.byte	0x04, 0x17
        /*001a*/ 	.short	(.L_269 - .L_268)
.L_268:
        /*001c*/ 	.word	0x00000000
        /*0020*/ 	.short	0x000c
        /*0022*/ 	.short	0x0060
        /*0024*/ 	.byte	0x00, 0xf5, 0x21, 0x00


	//----- nvinfo : EIATTR_KPARAM_INFO
	.align		4
.L_269:
        /*0028*/ 	.byte	0x04, 0x17
        /*002a*/ 	.short	(.L_271 - .L_270)
.L_270:
        /*002c*/ 	.word	0x00000000
        /*0030*/ 	.short	0x000b
        /*0032*/ 	.short	0x0058
        /*0034*/ 	.byte	0x00, 0xf5, 0x21, 0x00


	//----- nvinfo : EIATTR_KPARAM_INFO
	.align		4
.L_271:
        /*0038*/ 	.byte	0x04, 0x17
        /*003a*/ 	.short	(.L_273 - .L_272)
.L_272:
        /*003c*/ 	.word	0x00000000
        /*0040*/ 	.short	0x000a
        /*0042*/ 	.short	0x0050
        /*0044*/ 	.byte	0x00, 0xf0, 0x21, 0x00


	//----- nvinfo : EIATTR_KPARAM_INFO
	.align		4
.L_273:
        /*0048*/ 	.byte	0x04, 0x17
        /*004a*/ 	.short	(.L_275 - .L_274)
.L_274:
        /*004c*/ 	.word	0x00000000
        /*0050*/ 	.short	0x0009
        /*0052*/ 	.short	0x0048
        /*0054*/ 	.byte	0x00, 0xf0, 0x21, 0x00


	//----- nvinfo : EIATTR_KPARAM_INFO
	.align		4
.L_275:
        /*0058*/ 	.byte	0x04, 0x17
        /*005a*/ 	.short	(.L_277 - .L_276)
.L_276:
        /*005c*/ 	.word	0x00000000
        /*0060*/ 	.short	0x0008
        /*0062*/ 	.short	0x0040
        /*0064*/ 	.byte	0x00, 0xf0, 0x21, 0x00


	//----- nvinfo : EIATTR_KPARAM_INFO
	.align		4
.L_277:
        /*0068*/ 	.byte	0x04, 0x17
        /*006a*/ 	.short	(.L_279 - .L_278)
.L_278:
        /*006c*/ 	.word	0x00000000
        /*0070*/ 	.short	0x0007
        /*0072*/ 	.short	0x0038
        /*0074*/ 	.byte	0x00, 0xf0, 0x21, 0x00


	//----- nvinfo : EIATTR_KPARAM_INFO
	.align		4
.L_279:
        /*0078*/ 	.byte	0x04, 0x17
        /*007a*/ 	.short	(.L_281 - .L_280)
.L_280:
        /*007c*/ 	.word	0x00000000
        /*0080*/ 	.short	0x0006
        /*0082*/ 	.short	0x0030
        /*0084*/ 	.byte	0x00, 0xf0, 0x21, 0x00


	//----- nvinfo : EIATTR_KPARAM_INFO
	.align		4
.L_281:
        /*0088*/ 	.byte	0x04, 0x17
        /*008a*/ 	.short	(.L_283 - .L_282)
.L_282:
        /*008c*/ 	.word	0x00000000
        /*0090*/ 	.short	0x0005
        /*0092*/ 	.short	0x0028
        /*0094*/ 	.byte	0x00, 0xf0, 0x21, 0x00


	//----- nvinfo : EIATTR_KPARAM_INFO
	.align		4
.L_283:
        /*0098*/ 	.byte	0x04, 0x17
        /*009a*/ 	.short	(.L_285 - .L_284)
.L_284:
        /*009c*/ 	.word	0x00000000
        /*00a0*/ 	.short	0x0004
        /*00a2*/ 	.short	0x0020
        /*00a4*/ 	.byte	0x00, 0xf0, 0x21, 0x00


	//----- nvinfo : EIATTR_KPARAM_INFO
	.align		4
.L_285:
        /*00a8*/ 	.byte	0x04, 0x17
        /*00aa*/ 	.short	(.L_287 - .L_286)
.L_286:
        /*00ac*/ 	.word	0x00000000
        /*00b0*/ 	.short	0x0003
        /*00b2*/ 	.short	0x0018
        /*00b4*/ 	.byte	0x00, 0xf0, 0x21, 0x00


	//----- nvinfo : EIATTR_KPARAM_INFO
	.align		4
.L_287:
        /*00b8*/ 	.byte	0x04, 0x17
        /*00ba*/ 	.short	(.L_289 - .L_288)
.L_288:
        /*00bc*/ 	.word	0x00000000
        /*00c0*/ 	.short	0x0002
        /*00c2*/ 	.short	0x0010
        /*00c4*/ 	.byte	0x00, 0xf0, 0x21, 0x00


	//----- nvinfo : EIATTR_KPARAM_INFO
	.align		4
.L_289:
        /*00c8*/ 	.byte	0x04, 0x17
        /*00ca*/ 	.short	(.L_291 - .L_290)
.L_290:
        /*00cc*/ 	.word	0x00000000
        /*00d0*/ 	.short	0x0001
        /*00d2*/ 	.short	0x0008
        /*00d4*/ 	.byte	0x00, 0xf0, 0x21, 0x00


	//----- nvinfo : EIATTR_KPARAM_INFO
	.align		4
.L_291:
        /*00d8*/ 	.byte	0x04, 0x17
        /*00da*/ 	.short	(.L_293 - .L_292)
.L_292:
        /*00dc*/ 	.word	0x00000000
        /*00e0*/ 	.short	0x0000
        /*00e2*/ 	.short	0x0000
        /*00e4*/ 	.byte	0x00, 0xf0, 0x21, 0x00


	//----- nvinfo : EIATTR_SPARSE_MMA_MASK
	.align		4
.L_293:
        /*00e8*/ 	.byte	0x03, 0x50
        /*00ea*/ 	.short	0x0000


	//----- nvinfo : EIATTR_MAXREG_COUNT
	.align		4
        /*00ec*/ 	.byte	0x03, 0x1b
        /*00ee*/ 	.short	0x00ff


	//----- nvinfo : EIATTR_MERCURY_ISA_VERSION
	.align		4
        /*00f0*/ 	.byte	0x03, 0x5f
        /*00f2*/ 	.short	0x0101


	//----- nvinfo : EIATTR_VRC_CTA_INIT_COUNT
	.align		4
        /*00f4*/ 	.byte	0x02, 0x4a
	.zero		1
	.zero		1


	//----- nvinfo : EIATTR_EXIT_INSTR_OFFSETS
	.align		4
        /*00f8*/ 	.byte	0x04, 0x1c
        /*00fa*/ 	.short	(.L_295 - .L_294)


	//   ....[0]....
.L_294:
        /*00fc*/ 	.word	0x00000080


	//   ....[1]....
        /*0100*/ 	.word	0x00001fb0


	//----- nvinfo : EIATTR_CRS_STACK_SIZE
	.align		4
.L_295:
        /*0104*/ 	.byte	0x04, 0x1e
        /*0106*/ 	.short	(.L_297 - .L_296)
.L_296:
        /*0108*/ 	.word	0x00000000


	//----- nvinfo : EIATTR_CBANK_PARAM_SIZE
	.align		4
.L_297:
        /*010c*/ 	.byte	0x03, 0x19
        /*010e*/ 	.short	0x0070


	//----- nvinfo : EIATTR_PARAM_CBANK
	.align		4
        /*0110*/ 	.byte	0x04, 0x0a
        /*0112*/ 	.short	(.L_299 - .L_298)
	.align		4
.L_298:
        /*0114*/ 	.word	index@(.nv.constant0.conv1d_direct_f32)
        /*0118*/ 	.short	0x0380
        /*011a*/ 	.short	0x0070


	//----- nvinfo : EIATTR_SW_WAR
	.align		4
.L_299:
        /*011c*/ 	.byte	0x04, 0x36
        /*011e*/ 	.short	(.L_301 - .L_300)
.L_300:
        /*0120*/ 	.word	0x00000008
.L_301:


//--------------------- .nv.info.col2im1d_f32     --------------------------
	.section	.nv.info.col2im1d_f32,"",@"SHT_CUDA_INFO"
	.sectionflags	@""
	.align	4


	//----- nvinfo : EIATTR_CUDA_API_VERSION
	.align		4
        /*0000*/ 	.byte	0x04, 0x37
        /*0002*/ 	.short	(.L_303 - .L_302)
.L_302:
        /*0004*/ 	.word	0x00000082


	//----- nvinfo : EIATTR_KPARAM_INFO
	.align		4
.L_303:
        /*0008*/ 	.byte	0x04, 0x17
        /*000a*/ 	.short	(.L_305 - .L_304)
.L_304:
        /*000c*/ 	.word	0x00000000
        /*0010*/ 	.short	0x0008
        /*0012*/ 	.short	0x0040
        /*0014*/ 	.byte	0x00, 0xf5, 0x21, 0x00


	//----- nvinfo : EIATTR_KPARAM_INFO
	.align		4
.L_305:
        /*0018*/ 	.byte	0x04, 0x17
        /*001a*/ 	.short	(.L_307 - .L_306)
.L_306:
        /*001c*/ 	.word	0x00000000
        /*0020*/ 	.short	0x0007
        /*0022*/ 	.short	0x0038
        /*0024*/ 	.byte	0x00, 0xf5, 0x21, 0x00


	//----- nvinfo : EIATTR_KPARAM_INFO
	.align		4
.L_307:
        /*0028*/ 	.byte	0x04, 0x17
        /*002a*/ 	.short	(.L_309 - .L_308)
.L_308:
        /*002c*/ 	.word	0x00000000
        /*0030*/ 	.short	0x0006
        /*0032*/ 	.short	0x0030
        /*0034*/ 	.byte	0x00, 0xf0, 0x21, 0x00


	//----- nvinfo : EIATTR_KPARAM_INFO
	.align		4
.L_309:
        /*0038*/ 	.byte	0x04, 0x17
        /*003a*/ 	.short	(.L_311 - .L_310)
.L_310:
        /*003c*/ 	.word	0x00000000
        /*0040*/ 	.short	0x0005
        /*0042*/ 	.short	0x0028
        /*0044*/ 	.byte	0x00, 0xf0, 0x21, 0x00


	//----- nvinfo : EIATTR_KPARAM_INFO
	.align		4
.L_311:
        /*0048*/ 	.byte	0x04, 0x17
        /*004a*/ 	.short	(.L_313 - .L_312)
.L_312:
        /*004c*/ 	.word	0x00000000
        /*0050*/ 	.short	0x0004
        /*0052*/ 	.short	0x0020
        /*0054*/ 	.byte	0x00, 0xf0, 0x21, 0x00


	//----- nvinfo : EIATTR_KPARAM_INFO
	.align		4
.L_313:
        /*0058*/ 	.byte	0x04, 0x17
        /*005a*/ 	.short	(.L_315 - .L_314)
.L_314:
        /*005c*/ 	.word	0x00000000
        /*0060*/ 	.short	0x0003
        /*0062*/ 	.short	0x0018
        /*0064*/ 	.byte	0x00, 0xf0, 0x21, 0x00


	//----- nvinfo : EIATTR_KPARAM_INFO
	.align		4
.L_315:
        /*0068*/ 	.byte	0x04, 0x17
        /*006a*/ 	.short	(.L_317 - .L_316)
.L_316:
        /*006c*/ 	.word	0x00000000
        /*0070*/ 	.short	0x0002
        /*0072*/ 	.short	0x0010
        /*0074*/ 	.byte	0x00, 0xf0, 0x21, 0x00


	//----- nvinfo : EIATTR_KPARAM_INFO
	.align		4
.L_317:
        /*0078*/ 	.byte	0x04, 0x17
        /*007a*/ 	.short	(.L_319 - .L_318)
.L_318:
        /*007c*/ 	.word	0x00000000
        /*0080*/ 	.short	0x0001
        /*0082*/ 	.short	0x0008
        /*0084*/ 	.byte	0x00, 0xf0, 0x21, 0x00


	//----- nvinfo : EIATTR_KPARAM_INFO
	.align		4
.L_319:
        /*0088*/ 	.byte	0x04, 0x17
        /*008a*/ 	.short	(.L_321 - .L_320)
.L_320:
        /*008c*/ 	.word	0x00000000
        /*0090*/ 	.short	0x0000
        /*0092*/ 	.short	0x0000
        /*0094*/ 	.byte	0x00, 0xf0, 0x21, 0x00


	//----- nvinfo : EIATTR_SPARSE_MMA_MASK
	.align		4
.L_321:
        /*0098*/ 	.byte	0x03, 0x50
        /*009a*/ 	.short	0x0000


	//----- nvinfo : EIATTR_MAXREG_COUNT
	.align		4
        /*009c*/ 	.byte	0x03, 0x1b
        /*009e*/ 	.short	0x00ff


	//----- nvinfo : EIATTR_MERCURY_ISA_VERSION
	.align		4
        /*00a0*/ 	.byte	0x03, 0x5f
        /*00a2*/ 	.short	0x0101


	//----- nvinfo : EIATTR_VRC_CTA_INIT_COUNT
	.align		4
        /*00a4*/ 	.byte	0x02, 0x4a
	.zero		1
	.zero		1


	//----- nvinfo : EIATTR_EXIT_INSTR_OFFSETS
	.align		4
        /*00a8*/ 	.byte	0x04, 0x1c
        /*00aa*/ 	.short	(.L_323 - .L_322)


	//   ....[0]....
.L_322:
        /*00ac*/ 	.word	0x00000080


	//   ....[1]....
        /*00b0*/ 	.word	0x00000ca0


	//----- nvinfo : EIATTR_CRS_STACK_SIZE
	.align		4
.L_323:
        /*00b4*/ 	.byte	0x04, 0x1e
        /*00b6*/ 	.short	(.L_325 - .L_324)
.L_324:
        /*00b8*/ 	.word	0x00000000


	//----- nvinfo : EIATTR_CBANK_PARAM_SIZE
	.align		4
.L_325:
        /*00bc*/ 	.byte	0x03, 0x19
        /*00be*/ 	.short	0x0048


	//----- nvinfo : EIATTR_PARAM_CBANK
	.align		4
        /*00c0*/ 	.byte	0x04, 0x0a
        /*00c2*/ 	.short	(.L_327 - .L_326)
	.align		4
.L_326:
        /*00c4*/ 	.word	index@(.nv.constant0.col2im1d_f32)
        /*00c8*/ 	.short	0x0380
        /*00ca*/ 	.short	0x0048


	//----- nvinfo : EIATTR_SW_WAR
	.align		4
.L_327:
        /*00cc*/ 	.byte	0x04, 0x36
        /*00ce*/ 	.short	(.L_329 - .L_328)
.L_328:
        /*00d0*/ 	.word	0x00000008
.L_329:


//--------------------- .nv.info.im2col1d_f32     --------------------------
	.section	.nv.info.im2col1d_f32,"",@"SHT_CUDA_INFO"
	.sectionflags	@""
	.align	4


	//----- nvinfo : EIATTR_CUDA_API_VERSION
	.align		4
        /*0000*/ 	.byte	0x04, 0x37
        /*0002*/ 	.short	(.L_331 - .L_330)
.L_330:
        /*0004*/ 	.word	0x00000082


	//----- nvinfo : EIATTR_KPARAM_INFO
	.align		4
.L_331:
        /*0008*/ 	.byte	0x04, 0x17
        /*000a*/ 	.short	(.L_333 - .L_332)
.L_332:
        /*000c*/ 	.word	0x00000000
        /*0010*/ 	.short	0x000a
        /*0012*/ 	.short	0x0050
        /*0014*/ 	.byte	0x00, 0xf5, 0x21, 0x00


	//----- nvinfo : EIATTR_KPARAM_INFO
	.align		4
.L_333:
        /*0018*/ 	.byte	0x04, 0x17
        /*001a*/ 	.short	(.L_335 - .L_334)
.L_334:
        /*001c*/ 	.word	0x00000000
        /*0020*/ 	.short	0x0009
        /*0022*/ 	.short	0x0048
        /*0024*/ 	.byte	0x00, 0xf5, 0x21, 0x00


	//----- nvinfo : EIATTR_KPARAM_INFO
	.align		4
.L_335:
        /*0028*/ 	.byte	0x04, 0x17
        /*002a*/ 	.short	(.L_337 - .L_336)
.L_336:
        /*002c*/ 	.word	0x00000000
        /*0030*/ 	.short	0x0008
        /*0032*/ 	.short	0x0040
        /*0034*/ 	.byte	0x00, 0xf0, 0x21, 0x00


	//----- nvinfo : EIATTR_KPARAM_INFO
	.align		4
.L_337:
        /*0038*/ 	.byte	0x04, 0x17
        /*003a*/ 	.short	(.L_339 - .L_338)
.L_338:
        /*003c*/ 	.word	0x00000000
        /*0040*/ 	.short	0x0007
        /*0042*/ 	.short	0x0038
        /*0044*/ 	.byte	0x00, 0xf0, 0x21, 0x00


	//----- nvinfo : EIATTR_KPARAM_INFO
	.align		4
.L_339:
        /*0048*/ 	.byte	0x04, 0x17
        /*004a*/ 	.short	(.L_341 - .L_340)
.L_340:
        /*004c*/ 	.word	0x00000000
        /*0050*/ 	.short	0x0006
        /*0052*/ 	.short	0x0030
        /*0054*/ 	.byte	0x00, 0xf0, 0x21, 0x00


	//----- nvinfo : EIATTR_KPARAM_INFO
	.align		4
.L_341:
        /*0058*/ 	.byte	0x04, 0x17
        /*005a*/ 	.short	(.L_343 - .L_342)
.L_342:
        /*005c*/ 	.word	0x00000000
        /*0060*/ 	.short	0x0005
        /*0062*/ 	.short	0x0028
        /*0064*/ 	.byte	0x00, 0xf0, 0x21, 0x00


	//----- nvinfo : EIATTR_KPARAM_INFO
	.align		4
.L_343:
        /*0068*/ 	.byte	0x04, 0x17
        /*006a*/ 	.short	(.L_345 - .L_344)
.L_344:
        /*006c*/ 	.word	0x00000000
        /*0070*/ 	.short	0x0004
        /*0072*/ 	.short	0x0020
        /*0074*/ 	.byte	0x00, 0xf0, 0x21, 0x00


	//----- nvinfo : EIATTR_KPARAM_INFO
	.align		4
.L_345:
        /*0078*/ 	.byte	0x04, 0x17
        /*007a*/ 	.short	(.L_347 - .L_346)
.L_346:
        /*007c*/ 	.word	0x00000000
        /*0080*/ 	.short	0x0003
        /*0082*/ 	.short	0x0018
        /*0084*/ 	.byte	0x00, 0xf0, 0x21, 0x00


	//----- nvinfo : EIATTR_KPARAM_INFO
	.align		4
.L_347:
        /*0088*/ 	.byte	0x04, 0x17
        /*008a*/ 	.short	(.L_349 - .L_348)
.L_348:
        /*008c*/ 	.word	0x00000000
        /*0090*/ 	.short	0x0002
        /*0092*/ 	.short	0x0010
        /*0094*/ 	.byte	0x00, 0xf0, 0x21, 0x00


	//----- nvinfo : EIATTR_KPARAM_INFO
	.align		4
.L_349:
        /*0098*/ 	.byte	0x04, 0x17
        /*009a*/ 	.short	(.L_351 - .L_350)
.L_350:
        /*009c*/ 	.word	0x00000000
        /*00a0*/ 	.short	0x0001
        /*00a2*/ 	.short	0x0008
        /*00a4*/ 	.byte	0x00, 0xf0, 0x21, 0x00


	//----- nvinfo : EIATTR_KPARAM_INFO
	.align		4
.L_351:
        /*00a8*/ 	.byte	0x04, 0x17
        /*00aa*/ 	.short	(.L_353 - .L_352)
.L_352:
        /*00ac*/ 	.word	0x00000000
        /*00b0*/ 	.short	0x0000
        /*00b2*/ 	.short	0x0000
        /*00b4*/ 	.byte	0x00, 0xf0, 0x21, 0x00


	//----- nvinfo : EIATTR_SPARSE_MMA_MASK
	.align		4
.L_353:
        /*00b8*/ 	.byte	0x03, 0x50
        /*00ba*/ 	.short	0x0000


	//----- nvinfo : EIATTR_MAXREG_COUNT
	.align		4
        /*00bc*/ 	.byte	0x03, 0x1b
        /*00be*/ 	.short	0x00ff


	//----- nvinfo : EIATTR_MERCURY_ISA_VERSION
	.align		4
        /*00c0*/ 	.byte	0x03, 0x5f
        /*00c2*/ 	.short	0x0101


	//----- nvinfo : EIATTR_VRC_CTA_INIT_COUNT
	.align		4
        /*00c4*/ 	.byte	0x02, 0x4a
	.zero		1
	.zero		1


	//----- nvinfo : EIATTR_EXIT_INSTR_OFFSETS
	.align		4
        /*00c8*/ 	.byte	0x04, 0x1c
        /*00ca*/ 	.short	(.L_355 - .L_354)


	//   ....[0]....
.L_354:
        /*00cc*/ 	.word	0x00000080


	//   ....[1]....
        /*00d0*/ 	.word	0x00000c60


	//   ....[2]....
        /*00d4*/ 	.word	0x00000da0


	//----- nvinfo : EIATTR_CRS_STACK_SIZE
	.align		4
.L_355:
        /*00d8*/ 	.byte	0x04, 0x1e
        /*00da*/ 	.short	(.L_357 - .L_356)
.L_356:
        /*00dc*/ 	.word	0x00000000


	//----- nvinfo : EIATTR_CBANK_PARAM_SIZE
	.align		4
.L_357:
        /*00e0*/ 	.byte	0x03, 0x19
        /*00e2*/ 	.short	0x0058


	//----- nvinfo : EIATTR_PARAM_CBANK
	.align		4
        /*00e4*/ 	.byte	0x04, 0x0a
        /*00e6*/ 	.short	(.L_359 - .L_358)
	.align		4
.L_358:
        /*00e8*/ 	.word	index@(.nv.constant0.im2col1d_f32)
        /*00ec*/ 	.short	0x0380
        /*00ee*/ 	.short	0x0058


	//----- nvinfo : EIATTR_SW_WAR
	.align		4
.L_359:
        /*00f0*/ 	.byte	0x04, 0x36
        /*00f2*/ 	.short	(.L_361 - .L_360)
.L_360:
        /*00f4*/ 	.word	0x00000008
.L_361:


//--------------------- .nv.info.transpose_bcl_blc_f16 --------------------------
	.section	.nv.info.transpose_bcl_blc_f16,"",@"SHT_CUDA_INFO"
	.sectionflags	@""
	.align	4


	//----- nvinfo : EIATTR_CUDA_API_VERSION
	.align		4
        /*0000*/ 	.byte	0x04, 0x37
        /*0002*/ 	.short	(.L_363 - .L_362)
.L_362:
        /*0004*/ 	.word	0x00000082


	//----- nvinfo : EIATTR_KPARAM_INFO
	.align		4
.L_363:
        /*0008*/ 	.byte	0x04, 0x17
        /*000a*/ 	.short	(.L_365 - .L_364)
.L_364:
        /*000c*/ 	.word	0x00000000
        /*0010*/ 	.short	0x0005
        /*0012*/ 	.short	0x0028
        /*0014*/ 	.byte	0x00, 0xf5, 0x21, 0x00


	//----- nvinfo : EIATTR_KPARAM_INFO
	.align		4
.L_365:
        /*0018*/ 	.byte	0x04, 0x17
        /*001a*/ 	.short	(.L_367 - .L_366)
.L_366:
        /*001c*/ 	.word	0x00000000
        /*0020*/ 	.short	0x0004
        /*0022*/ 	.short	0x0020
        /*0024*/ 	.byte	0x00, 0xf5, 0x21, 0x00


	//----- nvinfo : EIATTR_KPARAM_INFO
	.align		4
.L_367:
        /*0028*/ 	.byte	0x04, 0x17
        /*002a*/ 	.short	(.L_369 - .L_368)
.L_368:
        /*002c*/ 	.word	0x00000000
        /*0030*/ 	.short	0x0003
        /*0032*/ 	.short	0x0018
        /*0034*/ 	.byte	0x00, 0xf0, 0x21, 0x00


	//----- nvinfo : EIATTR_KPARAM_INFO
	.align		4
.L_369:
        /*0038*/ 	.byte	0x04, 0x17
        /*003a*/ 	.short	(.L_371 - .L_370)
.L_370:
        /*003c*/ 	.word	0x00000000
        /*0040*/ 	.short	0x0002
        /*0042*/ 	.short	0x0010
        /*0044*/ 	.byte	0x00, 0xf0, 0x21, 0x00


	//----- nvinfo : EIATTR_KPARAM_INFO
	.align		4
.L_371:
        /*0048*/ 	.byte	0x04, 0x17
        /*004a*/ 	.short	(.L_373 - .L_372)
.L_372:
        /*004c*/ 	.word	0x00000000
        /*0050*/ 	.short	0x0001
        /*0052*/ 	.short	0x0008
        /*0054*/ 	.byte	0x00, 0xf0, 0x21, 0x00


	//----- nvinfo : EIATTR_KPARAM_INFO
	.align		4
.L_373:
        /*0058*/ 	.byte	0x04, 0x17
        /*005a*/ 	.short	(.L_375 - .L_374)
.L_374:
        /*005c*/ 	.word	0x00000000
        /*0060*/ 	.short	0x0000
        /*0062*/ 	.short	0x0000
        /*0064*/ 	.byte	0x00, 0xf0, 0x21, 0x00


	//----- nvinfo : EIATTR_SPARSE_MMA_MASK
	.align		4
.L_375:
        /*0068*/ 	.byte	0x03, 0x50
        /*006a*/ 	.short	0x0000


	//----- nvinfo : EIATTR_MAXREG_COUNT
	.align		4
        /*006c*/ 	.byte	0x03, 0x1b
        /*006e*/ 	.short	0x00ff


	//----- nvinfo : EIATTR_MERCURY_ISA_VERSION
	.align		4
        /*0070*/ 	.byte	0x03, 0x5f
        /*0072*/ 	.short	0x0101


	//----- nvinfo : EIATTR_VRC_CTA_INIT_COUNT
	.align		4
        /*0074*/ 	.byte	0x02, 0x4a
	.zero		1
	.zero		1


	//----- nvinfo : EIATTR_EXIT_INSTR_OFFSETS
	.align		4
        /*0078*/ 	.byte	0x04, 0x1c
        /*007a*/ 	.short	(.L_377 - .L_376)


	//   ....[0]....
.L_376:
        /*007c*/ 	.word	0x00000080


	//   ....[1]....
        /*0080*/ 	.word	0x00000820


	//----- nvinfo : EIATTR_CRS_STACK_SIZE
	.align		4
.L_377:
        /*0084*/ 	.byte	0x04, 0x1e
        /*0086*/ 	.short	(.L_379 - .L_378)
.L_378:
        /*0088*/ 	.word	0x00000000


	//----- nvinfo : EIATTR_CBANK_PARAM_SIZE
	.align		4
.L_379:
        /*008c*/ 	.byte	0x03, 0x19
        /*008e*/ 	.short	0x0030


	//----- nvinfo : EIATTR_PARAM_CBANK
	.align		4
        /*0090*/ 	.byte	0x04, 0x0a
        /*0092*/ 	.short	(.L_381 - .L_380)
	.align		4
.L_380:
        /*0094*/ 	.word	index@(.nv.constant0.transpose_bcl_blc_f16)
        /*0098*/ 	.short	0x0380
        /*009a*/ 	.short	0x0030


	//----- nvinfo : EIATTR_SW_WAR
	.align		4
.L_381:
        /*009c*/ 	.byte	0x04, 0x36
        /*009e*/ 	.short	(.L_383 - .L_382)
.L_382:
        /*00a0*/ 	.word	0x00000008
.L_383:


//--------------------- .nv.info.transpose_blc_bcl_f16 --------------------------
	.section	.nv.info.transpose_blc_bcl_f16,"",@"SHT_CUDA_INFO"
	.sectionflags	@""
	.align	4


	//----- nvinfo : EIATTR_CUDA_API_VERSION
	.align		4
        /*0000*/ 	.byte	0x04, 0x37
        /*0002*/ 	.short	(.L_385 - .L_384)
.L_384:
        /*0004*/ 	.word	0x00000082


	//----- nvinfo : EIATTR_KPARAM_INFO
	.align		4
.L_385:
        /*0008*/ 	.byte	0x04, 0x17
        /*000a*/ 	.short	(.L_387 - .L_386)
.L_386:
        /*000c*/ 	.word	0x00000000
        /*0010*/ 	.short	0x0005
        /*0012*/ 	.short	0x0028
        /*0014*/ 	.byte	0x00, 0xf5, 0x21, 0x00


	//----- nvinfo : EIATTR_KPARAM_INFO
	.align		4
.L_387:
        /*0018*/ 	.byte	0x04, 0x17
        /*001a*/ 	.short	(.L_389 - .L_388)
.L_388:
        /*001c*/ 	.word	0x00000000
        /*0020*/ 	.short	0x0004
        /*0022*/ 	.short	0x0020
        /*0024*/ 	.byte	0x00, 0xf5, 0x21, 0x00


	//----- nvinfo : EIATTR_KPARAM_INFO
	.align		4
.L_389:
        /*0028*/ 	.byte	0x04, 0x17
        /*002a*/ 	.short	(.L_391 - .L_390)
.L_390:
        /*002c*/ 	.word	0x00000000
        /*0030*/ 	.short	0x0003
        /*0032*/ 	.short	0x0018
        /*0034*/ 	.byte	0x00, 0xf0, 0x21, 0x00


	//----- nvinfo : EIATTR_KPARAM_INFO
	.align		4
.L_391:
        /*0038*/ 	.byte	0x04, 0x17
        /*003a*/ 	.short	(.L_393 - .L_392)
.L_392:
        /*003c*/ 	.word	0x00000000
        /*0040*/ 	.short	0x0002
        /*0042*/ 	.short	0x0010
        /*0044*/ 	.byte	0x00, 0xf0, 0x21, 0x00


	//----- nvinfo : EIATTR_KPARAM_INFO
	.align		4
.L_393:
        /*0048*/ 	.byte	0x04, 0x17
        /*004a*/ 	.short	(.L_395 - .L_394)
.L_394:
        /*004c*/ 	.word	0x00000000
        /*0050*/ 	.short	0x0001
        /*0052*/ 	.short	0x0008
        /*0054*/ 	.byte	0x00, 0xf0, 0x21, 0x00


	//----- nvinfo : EIATTR_KPARAM_INFO
	.align		4
.L_395:
        /*0058*/ 	.byte	0x04, 0x17
        /*005a*/ 	.short	(.L_397 - .L_396)
.L_396:
        /*005c*/ 	.word	0x00000000
        /*0060*/ 	.short	0x0000
        /*0062*/ 	.short	0x0000
        /*0064*/ 	.byte	0x00, 0xf0, 0x21, 0x00


	//----- nvinfo : EIATTR_SPARSE_MMA_MASK
	.align		4
.L_397:
        /*0068*/ 	.byte	0x03, 0x50
        /*006a*/ 	.short	0x0000


	//----- nvinfo : EIATTR_MAXREG_COUNT
	.align		4
        /*006c*/ 	.byte	0x03, 0x1b
        /*006e*/ 	.short	0x00ff


	//----- nvinfo : EIATTR_MERCURY_ISA_VERSION
	.align		4
        /*0070*/ 	.byte	0x03, 0x5f
        /*0072*/ 	.short	0x0101


	//----- nvinfo : EIATTR_VRC_CTA_INIT_COUNT
	.align		4
        /*0074*/ 	.byte	0x02, 0x4a
	.zero		1
	.zero		1


	//----- nvinfo : EIATTR_EXIT_INSTR_OFFSETS
	.align		4
        /*0078*/ 	.byte	0x04, 0x1c
        /*007a*/ 	.short	(.L_399 - .L_398)


	//   ....[0]....
.L_398:
        /*007c*/ 	.word	0x00000080


	//   ....[1]....
        /*0080*/ 	.word	0x00000820


	//----- nvinfo : EIATTR_CRS_STACK_SIZE
	.align		4
.L_399:
        /*0084*/ 	.byte	0x04, 0x1e
        /*0086*/ 	.short	(.L_401 - .L_400)
.L_400:
        /*0088*/ 	.word	0x00000000


	//----- nvinfo : EIATTR_CBANK_PARAM_SIZE
	.align		4
.L_401:
        /*008c*/ 	.byte	0x03, 0x19
        /*008e*/ 	.short	0x0030


	//----- nvinfo : EIATTR_PARAM_CBANK
	.align		4
        /*0090*/ 	.byte	0x04, 0x0a
        /*0092*/ 	.short	(.L_403 - .L_402)
	.align		4
.L_402:
        /*0094*/ 	.word	index@(.nv.constant0.transpose_blc_bcl_f16)
        /*0098*/ 	.short	0x0380
        /*009a*/ 	.short	0x0030


	//----- nvinfo : EIATTR_SW_WAR
	.align		4
.L_403:
        /*009c*/ 	.byte	0x04, 0x36
        /*009e*/ 	.short	(.L_405 - .L_404)
.L_404:
        /*00a0*/ 	.word	0x00000008
.L_405:


//--------------------- .nv.info.conv_transpose1d_direct_f16 --------------------------
	.section	.nv.info.conv_transpose1d_direct_f16,"",@"SHT_CUDA_INFO"
	.sectionflags	@""
	.align	4


	//----- nvinfo : EIATTR_CUDA_API_VERSION
	.align		4
        /*0000*/ 	.byte	0x04, 0x37
        /*0002*/ 	.short	(.L_407 - .L_406)
.L_406:
        /*0004*/ 	.word	0x00000082


	//----- nvinfo : EIATTR_KPARAM_INFO
	.align		4
.L_407:
        /*0008*/ 	.byte	0x04, 0x17
        /*000a*/ 	.short	(.L_409 - .L_408)
.L_408:
        /*000c*/ 	.word	0x00000000
        /*0010*/ 	.short	0x000e
        /*0012*/ 	.short	0x0070
        /*0014*/ 	.byte	0x00, 0xf5, 0x21, 0x00


	//----- nvinfo : EIATTR_KPARAM_INFO
	.align		4
.L_409:
        /*0018*/ 	.byte	0x04, 0x17
        /*001a*/ 	.short	(.L_411 - .L_410)
.L_410:
        /*001c*/ 	.word	0x00000000
        /*0020*/ 	.short	0x000d
        /*0022*/ 	.short	0x0068
        /*0024*/ 	.byte	0x00, 0xf5, 0x21, 0x00


	//----- nvinfo : EIATTR_KPARAM_INFO
	.align		4
.L_411:
        /*0028*/ 	.byte	0x04, 0x17
        /*002a*/ 	.short	(.L_413 - .L_412)
.L_412:
        /*002c*/ 	.word	0x00000000
        /*0030*/ 	.short	0x000c
        /*0032*/ 	.short	0x0060
        /*0034*/ 	.byte	0x00, 0xf5, 0x21, 0x00


	//----- nvinfo : EIATTR_KPARAM_INFO
	.align		4
.L_413:
        /*0038*/ 	.byte	0x04, 0x17
        /*003a*/ 	.short	(.L_415 - .L_414)
.L_414:
        /*003c*/ 	.word	0x00000000
        /*0040*/ 	.short	0x000b
        /*0042*/ 	.short	0x0058
        /*0044*/ 	.byte	0x00, 0xf0, 0x21, 0x00


	//----- nvinfo : EIATTR_KPARAM_INFO
	.align		4
.L_415:
        /*0048*/ 	.byte	0x04, 0x17
        /*004a*/ 	.short	(.L_417 - .L_416)
.L_416:
        /*004c*/ 	.word	0x00000000
        /*0050*/ 	.short	0x000a
        /*0052*/ 	.short	0x0050
        /*0054*/ 	.byte	0x00, 0xf0, 0x21, 0x00


	//----- nvinfo : EIATTR_KPARAM_INFO
	.align		4
.L_417:
        /*0058*/ 	.byte	0x04, 0x17
        /*005a*/ 	.short	(.L_419 - .L_418)
.L_418:
        /*005c*/ 	.word	0x00000000
        /*0060*/ 	.short	0x0009
        /*0062*/ 	.short	0x0048
        /*0064*/ 	.byte	0x00, 0xf0, 0x21, 0x00


	//----- nvinfo : EIATTR_KPARAM_INFO
	.align		4
.L_419:
        /*0068*/ 	.byte	0x04, 0x17
        /*006a*/ 	.short	(.L_421 - .L_420)
.L_420:
        /*006c*/ 	.word	0x00000000
        /*0070*/ 	.short	0x0008
        /*0072*/ 	.short	0x0040
        /*0074*/ 	.byte	0x00, 0xf0, 0x21, 0x00


	//----- nvinfo : EIATTR_KPARAM_INFO
	.align		4
.L_421:
        /*0078*/ 	.byte	0x04, 0x17
        /*007a*/ 	.short	(.L_423 - .L_422)
.L_422:
        /*007c*/ 	.word	0x00000000
        /*0080*/ 	.short	0x0007
        /*0082*/ 	.short	0x0038
        /*0084*/ 	.byte	0x00, 0xf0, 0x21, 0x00


	//----- nvinfo : EIATTR_KPARAM_INFO
	.align		4
.L_423:
        /*0088*/ 	.byte	0x04, 0x17
        /*008a*/ 	.short	(.L_425 - .L_424)
.L_424:
        /*008c*/ 	.word	0x00000000
        /*0090*/ 	.short	0x0006
        /*0092*/ 	.short	0x0030
        /*0094*/ 	.byte	0x00, 0xf0, 0x21, 0x00


	//----- nvinfo : EIATTR_KPARAM_INFO
	.align		4
.L_425:
        /*0098*/ 	.byte	0x04, 0x17
        /*009a*/ 	.short	(.L_427 - .L_426)
.L_426:
        /*009c*/ 	.word	0x00000000
        /*00a0*/ 	.short	0x0005
        /*00a2*/ 	.short	0x0028
        /*00a4*/ 	.byte	0x00, 0xf0, 0x21, 0x00


	//----- nvinfo : EIATTR_KPARAM_INFO
	.align		4
.L_427:
        /*00a8*/ 	.byte	0x04, 0x17
        /*00aa*/ 	.short	(.L_429 - .L_428)
.L_428:
        /*00ac*/ 	.word	0x00000000
        /*00b0*/ 	.short	0x0004
        /*00b2*/ 	.short	0x0020
        /*00b4*/ 	.byte	0x00, 0xf0, 0x21, 0x00


	//----- nvinfo : EIATTR_KPARAM_INFO
	.align		4
.L_429:
        /*00b8*/ 	.byte	0x04, 0x17
        /*00ba*/ 	.short	(.L_431 - .L_430)
.L_430:
        /*00bc*/ 	.word	0x00000000
        /*00c0*/ 	.short	0x0003
        /*00c2*/ 	.short	0x0018
        /*00c4*/ 	.byte	0x00, 0xf0, 0x21, 0x00


	//----- nvinfo : EIATTR_KPARAM_INFO
	.align		4
.L_431:
        /*00c8*/ 	.byte	0x04, 0x17
        /*00ca*/ 	.short	(.L_433 - .L_432)
.L_432:
        /*00cc*/ 	.word	0x00000000
        /*00d0*/ 	.short	0x0002
        /*00d2*/ 	.short	0x0010
        /*00d4*/ 	.byte	0x00, 0xf0, 0x21, 0x00


	//----- nvinfo : EIATTR_KPARAM_INFO
	.align		4
.L_433:
        /*00d8*/ 	.byte	0x04, 0x17
        /*00da*/ 	.short	(.L_435 - .L_434)
.L_434:
        /*00dc*/ 	.word	0x00000000
        /*00e0*/ 	.short	0x0001
        /*00e2*/ 	.short	0x0008
        /*00e4*/ 	.byte	0x00, 0xf0, 0x21, 0x00


	//----- nvinfo : EIATTR_KPARAM_INFO
	.align		4
.L_435:
        /*00e8*/ 	.byte	0x04, 0x17
        /*00ea*/ 	.short	(.L_437 - .L_436)
.L_436:
        /*00ec*/ 	.word	0x00000000
        /*00f0*/ 	.short	0x0000
        /*00f2*/ 	.short	0x0000
        /*00f4*/ 	.byte	0x00, 0xf0, 0x21, 0x00


	//----- nvinfo : EIATTR_SPARSE_MMA_MASK
	.align		4
.L_437:
        /*00f8*/ 	.byte	0x03, 0x50
        /*00fa*/ 	.short	0x0000


	//----- nvinfo : EIATTR_MAXREG_COUNT
	.align		4
        /*00fc*/ 	.byte	0x03, 0x1b
        /*00fe*/ 	.short	0x00ff


	//----- nvinfo : EIATTR_MERCURY_ISA_VERSION
	.align		4
        /*0100*/ 	.byte	0x03, 0x5f
        /*0102*/ 	.short	0x0101


	//----- nvinfo : EIATTR_VRC_CTA_INIT_COUNT
	.align		4
        /*0104*/ 	.byte	0x02, 0x4a
	.zero		1
	.zero		1


	//----- nvinfo : EIATTR_EXIT_INSTR_OFFSETS
	.align		4
        /*0108*/ 	.byte	0x04, 0x1c
        /*010a*/ 	.short	(.L_439 - .L_438)


	//   ....[0]....
.L_438:
        /*010c*/ 	.word	0x00000080


	//   ....[1]....
        /*0110*/ 	.word	0x000028a0


	//----- nvinfo : EIATTR_CRS_STACK_SIZE
	.align		4
.L_439:
        /*0114*/ 	.byte	0x04, 0x1e
        /*0116*/ 	.short	(.L_441 - .L_440)
.L_440:
        /*0118*/ 	.word	0x00000000


	//----- nvinfo : EIATTR_CBANK_PARAM_SIZE
	.align		4
.L_441:
        /*011c*/ 	.byte	0x03, 0x19
        /*011e*/ 	.short	0x0078


	//----- nvinfo : EIATTR_PARAM_CBANK
	.align		4
        /*0120*/ 	.byte	0x04, 0x0a
        /*0122*/ 	.short	(.L_443 - .L_442)
	.align		4
.L_442:
        /*0124*/ 	.word	index@(.nv.constant0.conv_transpose1d_direct_f16)
        /*0128*/ 	.short	0x0380
        /*012a*/ 	.short	0x0078


	//----- nvinfo : EIATTR_SW_WAR
	.align		4
.L_443:
        /*012c*/ 	.byte	0x04, 0x36
        /*012e*/ 	.short	(.L_445 - .L_444)
.L_444:
        /*0130*/ 	.word	0x00000008
.L_445:


//--------------------- .nv.info.conv1d_direct_f16 --------------------------
	.section	.nv.info.conv1d_direct_f16,"",@"SHT_CUDA_INFO"
	.sectionflags	@""
	.align	4


	//----- nvinfo : EIATTR_CUDA_API_VERSION
	.align		4
        /*0000*/ 	.byte	0x04, 0x37
        /*0002*/ 	.short	(.L_447 - .L_446)
.L_446:
        /*0004*/ 	.word	0x00000082


	//----- nvinfo : EIATTR_KPARAM_INFO
	.align		4
.L_447:
        /*0008*/ 	.byte	0x04, 0x17
        /*000a*/ 	.short	(.L_449 - .L_448)
.L_448:
        /*000c*/ 	.word	0x00000000
        /*0010*/ 	.short	0x000d
        /*0012*/ 	.short	0x0068
        /*0014*/ 	.byte	0x00, 0xf5, 0x21, 0x00


	//----- nvinfo : EIATTR_KPARAM_INFO
	.align		4
.L_449:
        /*0018*/ 	.byte	0x04, 0x17
        /*001a*/ 	.short	(.L_451 - .L_450)
.L_450:
        /*001c*/ 	.word	0x00000000
        /*0020*/ 	.short	0x000c
        /*0022*/ 	.short	0x0060
        /*0024*/ 	.byte	0x00, 0xf5, 0x21, 0x00


	//----- nvinfo : EIATTR_KPARAM_INFO
	.align		4
.L_451:
        /*0028*/ 	.byte	0x04, 0x17
        /*002a*/ 	.short	(.L_453 - .L_452)
.L_452:
        /*002c*/ 	.word	0x00000000
        /*0030*/ 	.short	0x000b
        /*0032*/ 	.short	0x0058
        /*0034*/ 	.byte	0x00, 0xf5, 0x21, 0x00


	//----- nvinfo : EIATTR_KPARAM_INFO
	.align		4
.L_453:
        /*0038*/ 	.byte	0x04, 0x17
        /*003a*/ 	.short	(.L_455 - .L_454)
.L_454:
        /*003c*/ 	.word	0x00000000
        /*0040*/ 	.short	0x000a
        /*0042*/ 	.short	0x0050
        /*0044*/ 	.byte	0x00, 0xf0, 0x21, 0x00


	//----- nvinfo : EIATTR_KPARAM_INFO
	.align		4
.L_455:
        /*0048*/ 	.byte	0x04, 0x17
        /*004a*/ 	.short	(.L_457 - .L_456)
.L_456:
        /*004c*/ 	.word	0x00000000
        /*0050*/ 	.short	0x0009
        /*0052*/ 	.short	0x0048
        /*0054*/ 	.byte	0x00, 0xf0, 0x21, 0x00


	//----- nvinfo : EIATTR_KPARAM_INFO
	.align		4
.L_457:
        /*0058*/ 	.byte	0x04, 0x17
        /*005a*/ 	.short	(.L_459 - .L_458)
.L_458:
        /*005c*/ 	.word	0x00000000
        /*0060*/ 	.short	0x0008
        /*0062*/ 	.short	0x0040
        /*0064*/ 	.byte	0x00, 0xf0, 0x21, 0x00


	//----- nvinfo : EIATTR_KPARAM_INFO
	.align		4
.L_459:
        /*0068*/ 	.byte	0x04, 0x17
        /*006a*/ 	.short	(.L_461 - .L_460)
.L_460:
        /*006c*/ 	.word	0x00000000
        /*0070*/ 	.short	0x0007
        /*0072*/ 	.short	0x0038
        /*0074*/ 	.byte	0x00, 0xf0, 0x21, 0x00


	//----- nvinfo : EIATTR_KPARAM_INFO
	.align		4
.L_461:
        /*0078*/ 	.byte	0x04, 0x17
        /*007a*/ 	.short	(.L_463 - .L_462)
.L_462:
        /*007c*/ 	.word	0x00000000
        /*0080*/ 	.short	0x0006
        /*0082*/ 	.short	0x0030
        /*0084*/ 	.byte	0x00, 0xf0, 0x21, 0x00


	//----- nvinfo : EIATTR_KPARAM_INFO
	.align		4
.L_463:
        /*0088*/ 	.byte	0x04, 0x17
        /*008a*/ 	.short	(.L_465 - .L_464)
.L_464:
        /*008c*/ 	.word	0x00000000
        /*0090*/ 	.short	0x0005
        /*0092*/ 	.short	0x0028
        /*0094*/ 	.byte	0x00, 0xf0, 0x21, 0x00


	//----- nvinfo : EIATTR_KPARAM_INFO
	.align		4
.L_465:
        /*0098*/ 	.byte	0x04, 0x17
        /*009a*/ 	.short	(.L_467 - .L_466)
.L_466:
        /*009c*/ 	.word	0x00000000
        /*00a0*/ 	.short	0x0004
        /*00a2*/ 	.short	0x0020
        /*00a4*/ 	.byte	0x00, 0xf0, 0x21, 0x00


	//----- nvinfo : EIATTR_KPARAM_INFO
	.align		4
.L_467:
        /*00a8*/ 	.byte	0x04, 0x17
        /*00aa*/ 	.short	(.L_469 - .L_468)
.L_468:
        /*00ac*/ 	.word	0x00000000
        /*00b0*/ 	.short	0x0003
        /*00b2*/ 	.short	0x0018
        /*00b4*/ 	.byte	0x00, 0xf0, 0x21, 0x00


	//----- nvinfo : EIATTR_KPARAM_INFO
	.align		4
.L_469:
        /*00b8*/ 	.byte	0x04, 0x17
        /*00ba*/ 	.short	(.L_471 - .L_470)
.L_470:
        /*00bc*/ 	.word	0x00000000
        /*00c0*/ 	.short	0x0002
        /*00c2*/ 	.short	0x0010
        /*00c4*/ 	.byte	0x00, 0xf0, 0x21, 0x00


	//----- nvinfo : EIATTR_KPARAM_INFO
	.align		4
.L_471:
        /*00c8*/ 	.byte	0x04, 0x17
        /*00ca*/ 	.short	(.L_473 - .L_472)
.L_472:
        /*00cc*/ 	.word	0x00000000
        /*00d0*/ 	.short	0x0001
        /*00d2*/ 	.short	0x0008
        /*00d4*/ 	.byte	0x00, 0xf0, 0x21, 0x00


	//----- nvinfo : EIATTR_KPARAM_INFO
	.align		4
.L_473:
        /*00d8*/ 	.byte	0x04, 0x17
        /*00da*/ 	.short	(.L_475 - .L_474)
.L_474:
        /*00dc*/ 	.word	0x00000000
        /*00e0*/ 	.short	0x0000
        /*00e2*/ 	.short	0x0000
        /*00e4*/ 	.byte	0x00, 0xf0, 0x21, 0x00


	//----- nvinfo : EIATTR_SPARSE_MMA_MASK
	.align		4
.L_475:
        /*00e8*/ 	.byte	0x03, 0x50
        /*00ea*/ 	.short	0x0000


	//----- nvinfo : EIATTR_MAXREG_COUNT
	.align		4
        /*00ec*/ 	.byte	0x03, 0x1b
        /*00ee*/ 	.short	0x00ff


	//----- nvinfo : EIATTR_MERCURY_ISA_VERSION
	.align		4
        /*00f0*/ 	.byte	0x03, 0x5f
        /*00f2*/ 	.short	0x0101


	//----- nvinfo : EIATTR_VRC_CTA_INIT_COUNT
	.align		4
        /*00f4*/ 	.byte	0x02, 0x4a
	.zero		1
	.zero		1


	//----- nvinfo : EIATTR_EXIT_INSTR_OFFSETS
	.align		4
        /*00f8*/ 	.byte	0x04, 0x1c
        /*00fa*/ 	.short	(.L_477 - .L_476)


	//   ....[0]....
.L_476:
        /*00fc*/ 	.word	0x00000080


	//   ....[1]....
        /*0100*/ 	.word	0x000021d0


	//----- nvinfo : EIATTR_CRS_STACK_SIZE
	.align		4
.L_477:
        /*0104*/ 	.byte	0x04, 0x1e
        /*0106*/ 	.short	(.L_479 - .L_478)
.L_478:
        /*0108*/ 	.word	0x00000000


	//----- nvinfo : EIATTR_CBANK_PARAM_SIZE
	.align		4
.L_479:
        /*010c*/ 	.byte	0x03, 0x19
        /*010e*/ 	.short	0x0070


	//----- nvinfo : EIATTR_PARAM_CBANK
	.align		4
        /*0110*/ 	.byte	0x04, 0x0a
        /*0112*/ 	.short	(.L_481 - .L_480)
	.align		4
.L_480:
        /*0114*/ 	.word	index@(.nv.constant0.conv1d_direct_f16)
        /*0118*/ 	.short	0x0380
        /*011a*/ 	.short	0x0070


	//----- nvinfo : EIATTR_SW_WAR
	.align		4
.L_481:
        /*011c*/ 	.byte	0x04, 0x36
        /*011e*/ 	.short	(.L_483 - .L_482)
.L_482:
        /*0120*/ 	.word	0x00000008
.L_483:


//--------------------- .nv.info.col2im1d_f16     --------------------------
	.section	.nv.info.col2im1d_f16,"",@"SHT_CUDA_INFO"
	.sectionflags	@""
	.align	4


	//----- nvinfo : EIATTR_CUDA_API_VERSION
	.align		4
        /*0000*/ 	.byte	0x04, 0x37
        /*0002*/ 	.short	(.L_485 - .L_484)
.L_484:
        /*0004*/ 	.word	0x00000082


	//----- nvinfo : EIATTR_KPARAM_INFO
	.align		4
.L_485:
        /*0008*/ 	.byte	0x04, 0x17
        /*000a*/ 	.short	(.L_487 - .L_486)
.L_486:
        /*000c*/ 	.word	0x00000000
        /*0010*/ 	.short	0x0008
        /*0012*/ 	.short	0x0040
        /*0014*/ 	.byte	0x00, 0xf5, 0x21, 0x00


	//----- nvinfo : EIATTR_KPARAM_INFO
	.align		4
.L_487:
        /*0018*/ 	.byte	0x04, 0x17
        /*001a*/ 	.short	(.L_489 - .L_488)
.L_488:
        /*001c*/ 	.word	0x00000000
        /*0020*/ 	.short	0x0007
        /*0022*/ 	.short	0x0038
        /*0024*/ 	.byte	0x00, 0xf5, 0x21, 0x00


	//----- nvinfo : EIATTR_KPARAM_INFO
	.align		4
.L_489:
        /*0028*/ 	.byte	0x04, 0x17
        /*002a*/ 	.short	(.L_491 - .L_490)
.L_490:
        /*002c*/ 	.word	0x00000000
        /*0030*/ 	.short	0x0006
        /*0032*/ 	.short	0x0030
        /*0034*/ 	.byte	0x00, 0xf0, 0x21, 0x00


	//----- nvinfo : EIATTR_KPARAM_INFO
	.align		4
.L_491:
        /*0038*/ 	.byte	0x04, 0x17
        /*003a*/ 	.short	(.L_493 - .L_492)
.L_492:
        /*003c*/ 	.word	0x00000000
        /*0040*/ 	.short	0x0005
        /*0042*/ 	.short	0x0028
        /*0044*/ 	.byte	0x00, 0xf0, 0x21, 0x00


	//----- nvinfo : EIATTR_KPARAM_INFO
	.align		4
.L_493:
        /*0048*/ 	.byte	0x04, 0x17
        /*004a*/ 	.short	(.L_495 - .L_494)
.L_494:
        /*004c*/ 	.word	0x00000000
        /*0050*/ 	.short	0x0004
        /*0052*/ 	.short	0x0020
        /*0054*/ 	.byte	0x00, 0xf0, 0x21, 0x00


	//----- nvinfo : EIATTR_KPARAM_INFO
	.align		4
.L_495:
        /*0058*/ 	.byte	0x04, 0x17
        /*005a*/ 	.short	(.L_497 - .L_496)
.L_496:
        /*005c*/ 	.word	0x00000000
        /*0060*/ 	.short	0x0003
        /*0062*/ 	.short	0x0018
        /*0064*/ 	.byte	0x00, 0xf0, 0x21, 0x00


	//----- nvinfo : EIATTR_KPARAM_INFO
	.align		4
.L_497:
        /*0068*/ 	.byte	0x04, 0x17
        /*006a*/ 	.short	(.L_499 - .L_498)
.L_498:
        /*006c*/ 	.word	0x00000000
        /*0070*/ 	.short	0x0002
        /*0072*/ 	.short	0x0010
        /*0074*/ 	.byte	0x00, 0xf0, 0x21, 0x00


	//----- nvinfo : EIATTR_KPARAM_INFO
	.align		4
.L_499:
        /*0078*/ 	.byte	0x04, 0x17
        /*007a*/ 	.short	(.L_501 - .L_500)
.L_500:
        /*007c*/ 	.word	0x00000000
        /*0080*/ 	.short	0x0001
        /*0082*/ 	.short	0x0008
        /*0084*/ 	.byte	0x00, 0xf0, 0x21, 0x00


	//----- nvinfo : EIATTR_KPARAM_INFO
	.align		4
.L_501:
        /*0088*/ 	.byte	0x04, 0x17
        /*008a*/ 	.short	(.L_503 - .L_502)
.L_502:
        /*008c*/ 	.word	0x00000000
        /*0090*/ 	.short	0x0000
        /*0092*/ 	.short	0x0000
        /*0094*/ 	.byte	0x00, 0xf0, 0x21, 0x00


	//----- nvinfo : EIATTR_SPARSE_MMA_MASK
	.align		4
.L_503:
        /*0098*/ 	.byte	0x03, 0x50
        /*009a*/ 	.short	0x0000


	//----- nvinfo : EIATTR_MAXREG_COUNT
	.align		4
        /*009c*/ 	.byte	0x03, 0x1b
        /*009e*/ 	.short	0x00ff


	//----- nvinfo : EIATTR_MERCURY_ISA_VERSION
	.align		4
        /*00a0*/ 	.byte	0x03, 0x5f
        /*00a2*/ 	.short	0x0101


	//----- nvinfo : EIATTR_VRC_CTA_INIT_COUNT
	.align		4
        /*00a4*/ 	.byte	0x02, 0x4a
	.zero		1
	.zero		1


	//----- nvinfo : EIATTR_EXIT_INSTR_OFFSETS
	.align		4
        /*00a8*/ 	.byte	0x04, 0x1c
        /*00aa*/ 	.short	(.L_505 - .L_504)


	//   ....[0]....
.L_504:
        /*00ac*/ 	.word	0x00000080


	//   ....[1]....
        /*00b0*/ 	.word	0x00000ce0


	//----- nvinfo : EIATTR_CRS_STACK_SIZE
	.align		4
.L_505:
        /*00b4*/ 	.byte	0x04, 0x1e
        /*00b6*/ 	.short	(.L_507 - .L_506)
.L_506:
        /*00b8*/ 	.word	0x00000000


	//----- nvinfo : EIATTR_CBANK_PARAM_SIZE
	.align		4
.L_507:
        /*00bc*/ 	.byte	0x03, 0x19
        /*00be*/ 	.short	0x0048


	//----- nvinfo : EIATTR_PARAM_CBANK
	.align		4
        /*00c0*/ 	.byte	0x04, 0x0a
        /*00c2*/ 	.short	(.L_509 - .L_508)
	.align		4
.L_508:
        /*00c4*/ 	.word	index@(.nv.constant0.col2im1d_f16)
        /*00c8*/ 	.short	0x0380
        /*00ca*/ 	.short	0x0048


	//----- nvinfo : EIATTR_SW_WAR
	.align		4
.L_509:
        /*00cc*/ 	.byte	0x04, 0x36
        /*00ce*/ 	.short	(.L_511 - .L_510)
.L_510:
        /*00d0*/ 	.word	0x00000008
.L_511:


//--------------------- .nv.info.im2col1d_f16     --------------------------
	.section	.nv.info.im2col1d_f16,"",@"SHT_CUDA_INFO"
	.sectionflags	@""
	.align	4


	//----- nvinfo : EIATTR_CUDA_API_VERSION
	.align		4
        /*0000*/ 	.byte	0x04, 0x37
        /*0002*/ 	.short	(.L_513 - .L_512)
.L_512:
        /*0004*/ 	.word	0x00000082


	//----- nvinfo : EIATTR_KPARAM_INFO
	.align		4
.L_513:
        /*0008*/ 	.byte	0x04, 0x17
        /*000a*/ 	.short	(.L_515 - .L_514)
.L_514:
        /*000c*/ 	.word	0x00000000
        /*0010*/ 	.short	0x000a
        /*0012*/ 	.short	0x0050
        /*0014*/ 	.byte	0x00, 0xf5, 0x21, 0x00


	//----- nvinfo : EIATTR_KPARAM_INFO
	.align		4
.L_515:
        /*0018*/ 	.byte	0x04, 0x17
        /*001a*/ 	.short	(.L_517 - .L_516)
.L_516:
        /*001c*/ 	.word	0x00000000
        /*0020*/ 	.short	0x0009
        /*0022*/ 	.short	0x0048
        /*0024*/ 	.byte	0x00, 0xf5, 0x21, 0x00


	//----- nvinfo : EIATTR_KPARAM_INFO
	.align		4
.L_517:
        /*0028*/ 	.byte	0x04, 0x17
        /*002a*/ 	.short	(.L_519 - .L_518)
.L_518:
        /*002c*/ 	.word	0x00000000
        /*0030*/ 	.short	0x0008
        /*0032*/ 	.short	0x0040
        /*0034*/ 	.byte	0x00, 0xf0, 0x21, 0x00


	//----- nvinfo : EIATTR_KPARAM_INFO
	.align		4
.L_519:
        /*0038*/ 	.byte	0x04, 0x17
        /*003a*/ 	.short	(.L_521 - .L_520)
.L_520:
        /*003c*/ 	.word	0x00000000
        /*0040*/ 	.short	0x0007
        /*0042*/ 	.short	0x0038
        /*0044*/ 	.byte	0x00, 0xf0, 0x21, 0x00


	//----- nvinfo : EIATTR_KPARAM_INFO
	.align		4
.L_521:
        /*0048*/ 	.byte	0x04, 0x17
        /*004a*/ 	.short	(.L_523 - .L_522)
.L_522:
        /*004c*/ 	.word	0x00000000
        /*0050*/ 	.short	0x0006
        /*0052*/ 	.short	0x0030
        /*0054*/ 	.byte	0x00, 0xf0, 0x21, 0x00


	//----- nvinfo : EIATTR_KPARAM_INFO
	.align		4
.L_523:
        /*0058*/ 	.byte	0x04, 0x17
        /*005a*/ 	.short	(.L_525 - .L_524)
.L_524:
        /*005c*/ 	.word	0x00000000
        /*0060*/ 	.short	0x0005
        /*0062*/ 	.short	0x0028
        /*0064*/ 	.byte	0x00, 0xf0, 0x21, 0x00


	//----- nvinfo : EIATTR_KPARAM_INFO
	.align		4
.L_525:
        /*0068*/ 	.byte	0x04, 0x17
        /*006a*/ 	.short	(.L_527 - .L_526)
.L_526:
        /*006c*/ 	.word	0x00000000
        /*0070*/ 	.short	0x0004
        /*0072*/ 	.short	0x0020
        /*0074*/ 	.byte	0x00, 0xf0, 0x21, 0x00


	//----- nvinfo : EIATTR_KPARAM_INFO
	.align		4
.L_527:
        /*0078*/ 	.byte	0x04, 0x17
        /*007a*/ 	.short	(.L_529 - .L_528)
.L_528:
        /*007c*/ 	.word	0x00000000
        /*0080*/ 	.short	0x0003
        /*0082*/ 	.short	0x0018
        /*0084*/ 	.byte	0x00, 0xf0, 0x21, 0x00


	//----- nvinfo : EIATTR_KPARAM_INFO
	.align		4
.L_529:
        /*0088*/ 	.byte	0x04, 0x17
        /*008a*/ 	.short	(.L_531 - .L_530)
.L_530:
        /*008c*/ 	.word	0x00000000
        /*0090*/ 	.short	0x0002
        /*0092*/ 	.short	0x0010
        /*0094*/ 	.byte	0x00, 0xf0, 0x21, 0x00


	//----- nvinfo : EIATTR_KPARAM_INFO
	.align		4
.L_531:
        /*0098*/ 	.byte	0x04, 0x17
        /*009a*/ 	.short	(.L_533 - .L_532)
.L_532:
        /*009c*/ 	.word	0x00000000
        /*00a0*/ 	.short	0x0001
        /*00a2*/ 	.short	0x0008
        /*00a4*/ 	.byte	0x00, 0xf0, 0x21, 0x00


	//----- nvinfo : EIATTR_KPARAM_INFO
	.align		4
.L_533:
        /*00a8*/ 	.byte	0x04, 0x17
        /*00aa*/ 	.short	(.L_535 - .L_534)
.L_534:
        /*00ac*/ 	.word	0x00000000
        /*00b0*/ 	.short	0x0000
        /*00b2*/ 	.short	0x0000
        /*00b4*/ 	.byte	0x00, 0xf0, 0x21, 0x00


	//----- nvinfo : EIATTR_SPARSE_MMA_MASK
	.align		4
.L_535:
        /*00b8*/ 	.byte	0x03, 0x50
        /*00ba*/ 	.short	0x0000


	//----- nvinfo : EIATTR_MAXREG_COUNT
	.align		4
        /*00bc*/ 	.byte	0x03, 0x1b
        /*00be*/ 	.short	0x00ff


	//----- nvinfo : EIATTR_MERCURY_ISA_VERSION
	.align		4
        /*00c0*/ 	.byte	0x03, 0x5f
        /*00c2*/ 	.short	0x0101


	//----- nvinfo : EIATTR_VRC_CTA_INIT_COUNT
	.align		4
        /*00c4*/ 	.byte	0x02, 0x4a
	.zero		1
	.zero		1


	//----- nvinfo : EIATTR_EXIT_INSTR_OFFSETS
	.align		4
        /*00c8*/ 	.byte	0x04, 0x1c
        /*00ca*/ 	.short	(.L_537 - .L_536)


	//   ....[0]....
.L_536:
        /*00cc*/ 	.word	0x00000080


	//   ....[1]....
        /*00d0*/ 	.word	0x00000c60


	//   ....[2]....
        /*00d4*/ 	.word	0x00000da0


	//----- nvinfo : EIATTR_CRS_STACK_SIZE
	.align		4
.L_537:
        /*00d8*/ 	.byte	0x04, 0x1e
        /*00da*/ 	.short	(.L_539 - .L_538)
.L_538:
        /*00dc*/ 	.word	0x00000000


	//----- nvinfo : EIATTR_CBANK_PARAM_SIZE
	.align		4
.L_539:
        /*00e0*/ 	.byte	0x03, 0x19
        /*00e2*/ 	.short	0x0058


	//----- nvinfo : EIATTR_PARAM_CBANK
	.align		4
        /*00e4*/ 	.byte	0x04, 0x0a
        /*00e6*/ 	.short	(.L_541 - .L_540)
	.align		4
.L_540:
        /*00e8*/ 	.word	index@(.nv.constant0.im2col1d_f16)
        /*00ec*/ 	.short	0x0380
        /*00ee*/ 	.short	0x0058


	//----- nvinfo : EIATTR_SW_WAR
	.align		4
.L_541:
        /*00f0*/ 	.byte	0x04, 0x36
        /*00f2*/ 	.short	(.L_543 - .L_542)
.L_542:
        /*00f4*/ 	.word	0x00000008
.L_543:


//--------------------- .nv.info.transpose_bcl_blc_bf16 --------------------------
	.section	.nv.info.transpose_bcl_blc_bf16,"",@"SHT_CUDA_INFO"
	.sectionflags	@""
	.align	4


	//----- nvinfo : EIATTR_CUDA_API_VERSION
	.align		4
        /*0000*/ 	.byte	0x04, 0x37
        /*0002*/ 	.short	(.L_545 - .L_544)
.L_544:
        /*0004*/ 	.word	0x00000082


	//----- nvinfo : EIATTR_KPARAM_INFO
	.align		4
.L_545:
        /*0008*/ 	.byte	0x04, 0x17
        /*000a*/ 	.short	(.L_547 - .L_546)
.L_546:
        /*000c*/ 	.word	0x00000000
        /*0010*/ 	.short	0x0005
        /*0012*/ 	.short	0x0028
        /*0014*/ 	.byte	0x00, 0xf5, 0x21, 0x00


	//----- nvinfo : EIATTR_KPARAM_INFO
	.align		4
.L_547:
        /*0018*/ 	.byte	0x04, 0x17
        /*001a*/ 	.short	(.L_549 - .L_548)
.L_548:
        /*001c*/ 	.word	0x00000000
        /*0020*/ 	.short	0x0004
        /*0022*/ 	.short	0x0020
        /*0024*/ 	.byte	0x00, 0xf5, 0x21, 0x00


	//----- nvinfo : EIATTR_KPARAM_INFO
	.align		4
.L_549:
        /*0028*/ 	.byte	0x04, 0x17
        /*002a*/ 	.short	(.L_551 - .L_550)
.L_550:
        /*002c*/ 	.word	0x00000000
        /*0030*/ 	.short	0x0003
        /*0032*/ 	.short	0x0018
        /*0034*/ 	.byte	0x00, 0xf0, 0x21, 0x00


	//----- nvinfo : EIATTR_KPARAM_INFO
	.align		4
.L_551:
        /*0038*/ 	.byte	0x04, 0x17
        /*003a*/ 	.short	(.L_553 - .L_552)
.L_552:
        /*003c*/ 	.word	0x00000000
        /*0040*/ 	.short	0x0002
        /*0042*/ 	.short	0x0010
        /*0044*/ 	.byte	0x00, 0xf0, 0x21, 0x00


	//----- nvinfo : EIATTR_KPARAM_INFO
	.align		4
.L_553:
        /*0048*/ 	.byte	0x04, 0x17
        /*004a*/ 	.short	(.L_555 - .L_554)
.L_554:
        /*004c*/ 	.word	0x00000000
        /*0050*/ 	.short	0x0001
        /*0052*/ 	.short	0x0008
        /*0054*/ 	.byte	0x00, 0xf0, 0x21, 0x00


	//----- nvinfo : EIATTR_KPARAM_INFO
	.align		4
.L_555:
        /*0058*/ 	.byte	0x04, 0x17
        /*005a*/ 	.short	(.L_557 - .L_556)
.L_556:
        /*005c*/ 	.word	0x00000000
        /*0060*/ 	.short	0x0000
        /*0062*/ 	.short	0x0000
        /*0064*/ 	.byte	0x00, 0xf0, 0x21, 0x00


	//----- nvinfo : EIATTR_SPARSE_MMA_MASK
	.align		4
.L_557:
        /*0068*/ 	.byte	0x03, 0x50
        /*006a*/ 	.short	0x0000


	//----- nvinfo : EIATTR_MAXREG_COUNT
	.align		4
        /*006c*/ 	.byte	0x03, 0x1b
        /*006e*/ 	.short	0x00ff


	//----- nvinfo : EIATTR_MERCURY_ISA_VERSION
	.align		4
        /*0070*/ 	.byte	0x03, 0x5f
        /*0072*/ 	.short	0x0101


	//----- nvinfo : EIATTR_VRC_CTA_INIT_COUNT
	.align		4
        /*0074*/ 	.byte	0x02, 0x4a
	.zero		1
	.zero		1


	//----- nvinfo : EIATTR_EXIT_INSTR_OFFSETS
	.align		4
        /*0078*/ 	.byte	0x04, 0x1c
        /*007a*/ 	.short	(.L_559 - .L_558)


	//   ....[0]....
.L_558:
        /*007c*/ 	.word	0x00000080


	//   ....[1]....
        /*0080*/ 	.word	0x00000820


	//----- nvinfo : EIATTR_CRS_STACK_SIZE
	.align		4
.L_559:
        /*0084*/ 	.byte	0x04, 0x1e
        /*0086*/ 	.short	(.L_561 - .L_560)
.L_560:
        /*0088*/ 	.word	0x00000000


	//----- nvinfo : EIATTR_CBANK_PARAM_SIZE
	.align		4
.L_561:
        /*008c*/ 	.byte	0x03, 0x19
        /*008e*/ 	.short	0x0030


	//----- nvinfo : EIATTR_PARAM_CBANK
	.align		4
        /*0090*/ 	.byte	0x04, 0x0a
        /*0092*/ 	.short	(.L_563 - .L_562)
	.align		4
.L_562:
        /*0094*/ 	.word	index@(.nv.constant0.transpose_bcl_blc_bf16)
        /*0098*/ 	.short	0x0380
        /*009a*/ 	.short	0x0030


	//----- nvinfo : EIATTR_SW_WAR
	.align		4
.L_563:
        /*009c*/ 	.byte	0x04, 0x36
        /*009e*/ 	.short	(.L_565 - .L_564)
.L_564:
        /*00a0*/ 	.word	0x00000008
.L_565:


//--------------------- .nv.info.transpose_blc_bcl_bf16 --------------------------
	.section	.nv.info.transpose_blc_bcl_bf16,"",@"SHT_CUDA_INFO"
	.sectionflags	@""
	.align	4


	//----- nvinfo : EIATTR_CUDA_API_VERSION
	.align		4
        /*0000*/ 	.byte	0x04, 0x37
        /*0002*/ 	.short	(.L_567 - .L_566)
.L_566:
        /*0004*/ 	.word	0x00000082


	//----- nvinfo : EIATTR_KPARAM_INFO
	.align		4
.L_567:
        /*0008*/ 	.byte	0x04, 0x17
        /*000a*/ 	.short	(.L_569 - .L_568)
.L_568:
        /*000c*/ 	.word	0x00000000
        /*0010*/ 	.short	0x0005
        /*0012*/ 	.short	0x0028
        /*0014*/ 	.byte	0x00, 0xf5, 0x21, 0x00


	//----- nvinfo : EIATTR_KPARAM_INFO
	.align		4
.L_569:
        /*0018*/ 	.byte	0x04, 0x17
        /*001a*/ 	.short	(.L_571 - .L_570)
.L_570:
        /*001c*/ 	.word	0x00000000
        /*0020*/ 	.short	0x0004
        /*0022*/ 	.short	0x0020
        /*0024*/ 	.byte	0x00, 0xf5, 0x21, 0x00


	//----- nvinfo : EIATTR_KPARAM_INFO
	.align		4
.L_571:
        /*0028*/ 	.byte	0x04, 0x17
        /*002a*/ 	.short	(.L_573 - .L_572)
.L_572:
        /*002c*/ 	.word	0x00000000
        /*0030*/ 	.short	0x0003
        /*0032*/ 	.short	0x0018
        /*0034*/ 	.byte	0x00, 0xf0, 0x21, 0x00


	//----- nvinfo : EIATTR_KPARAM_INFO
	.align		4
.L_573:
        /*0038*/ 	.byte	0x04, 0x17
        /*003a*/ 	.short	(.L_575 - .L_574)
.L_574:
        /*003c*/ 	.word	0x00000000
        /*0040*/ 	.short	0x0002
        /*0042*/ 	.short	0x0010
        /*0044*/ 	.byte	0x00, 0xf0, 0x21, 0x00


	//----- nvinfo : EIATTR_KPARAM_INFO
	.align		4
.L_575:
        /*0048*/ 	.byte	0x04, 0x17
        /*004a*/ 	.short	(.L_577 - .L_576)
.L_576:
        /*004c*/ 	.word	0x00000000
        /*0050*/ 	.short	0x0001
        /*0052*/ 	.short	0x0008
        /*0054*/ 	.byte	0x00, 0xf0, 0x21, 0x00


	//----- nvinfo : EIATTR_KPARAM_INFO
	.align		4
.L_577:
        /*0058*/ 	.byte	0x04, 0x17
        /*005a*/ 	.short	(.L_579 - .L_578)
.L_578:
        /*005c*/ 	.word	0x00000000
        /*0060*/ 	.short	0x0000
        /*0062*/ 	.short	0x0000
        /*0064*/ 	.byte	0x00, 0xf0, 0x21, 0x00


	//----- nvinfo : EIATTR_SPARSE_MMA_MASK
	.align		4
.L_579:
        /*0068*/ 	.byte	0x03, 0x50
        /*006a*/ 	.short	0x0000


	//----- nvinfo : EIATTR_MAXREG_COUNT
	.align		4
        /*006c*/ 	.byte	0x03, 0x1b
        /*006e*/ 	.short	0x00ff


	//----- nvinfo : EIATTR_MERCURY_ISA_VERSION
	.align		4
        /*0070*/ 	.byte	0x03, 0x5f
        /*0072*/ 	.short	0x0101


	//----- nvinfo : EIATTR_VRC_CTA_INIT_COUNT
	.align		4
        /*0074*/ 	.byte	0x02, 0x4a
	.zero		1
	.zero		1


	//----- nvinfo : EIATTR_EXIT_INSTR_OFFSETS
	.align		4
        /*0078*/ 	.byte	0x04, 0x1c
        /*007a*/ 	.short	(.L_581 - .L_580)


	//   ....[0]....
.L_580:
        /*007c*/ 	.word	0x00000080


	//   ....[1]....
        /*0080*/ 	.word	0x00000820


	//----- nvinfo : EIATTR_CRS_STACK_SIZE
	.align		4
.L_581:
        /*0084*/ 	.byte	0x04, 0x1e
        /*0086*/ 	.short	(.L_583 - .L_582)
.L_582:
        /*0088*/ 	.word	0x00000000


	//----- nvinfo : EIATTR_CBANK_PARAM_SIZE
	.align		4
.L_583:
        /*008c*/ 	.byte	0x03, 0x19
        /*008e*/ 	.short	0x0030


	//----- nvinfo : EIATTR_PARAM_CBANK
	.align		4
        /*0090*/ 	.byte	0x04, 0x0a
        /*0092*/ 	.short	(.L_585 - .L_584)
	.align		4
.L_584:
        /*0094*/ 	.word	index@(.nv.constant0.transpose_blc_bcl_bf16)
        /*0098*/ 	.short	0x0380
        /*009a*/ 	.short	0x0030


	//----- nvinfo : EIATTR_SW_WAR
	.align		4
.L_585:
        /*009c*/ 	.byte	0x04, 0x36
        /*009e*/ 	.short	(.L_587 - .L_586)
.L_586:
        /*00a0*/ 	.word	0x00000008
.L_587:


//--------------------- .nv.info.conv_transpose1d_direct_bf16 --------------------------
	.section	.nv.info.conv_transpose1d_direct_bf16,"",@"SHT_CUDA_INFO"
	.sectionflags	@""
	.align	4


	//----- nvinfo : EIATTR_CUDA_API_VERSION
	.align		4
        /*0000*/ 	.byte	0x04, 0x37
        /*0002*/ 	.short	(.L_589 - .L_588)
.L_588:
        /*0004*/ 	.word	0x00000082


	//----- nvinfo : EIATTR_KPARAM_INFO
	.align		4
.L_589:
        /*0008*/ 	.byte	0x04, 0x17
        /*000a*/ 	.short	(.L_591 - .L_590)
.L_590:
        /*000c*/ 	.word	0x00000000
        /*0010*/ 	.short	0x000e
        /*0012*/ 	.short	0x0070
        /*0014*/ 	.byte	0x00, 0xf5, 0x21, 0x00


	//----- nvinfo : EIATTR_KPARAM_INFO
	.align		4
.L_591:
        /*0018*/ 	.byte	0x04, 0x17
        /*001a*/ 	.short	(.L_593 - .L_592)
.L_592:
        /*001c*/ 	.word	0x00000000
        /*0020*/ 	.short	0x000d
        /*0022*/ 	.short	0x0068
        /*0024*/ 	.byte	0x00, 0xf5, 0x21, 0x00


	//----- nvinfo : EIATTR_KPARAM_INFO
	.align		4
.L_593:
        /*0028*/ 	.byte	0x04, 0x17
        /*002a*/ 	.short	(.L_595 - .L_594)
.L_594:
        /*002c*/ 	.word	0x00000000
        /*0030*/ 	.short	0x000c
        /*0032*/ 	.short	0x0060
        /*0034*/ 	.byte	0x00, 0xf5, 0x21, 0x00


	//----- nvinfo : EIATTR_KPARAM_INFO
	.align		4
.L_595:
        /*0038*/ 	.byte	0x04, 0x17
        /*003a*/ 	.short	(.L_597 - .L_596)
.L_596:
        /*003c*/ 	.word	0x00000000
        /*0040*/ 	.short	0x000b
        /*0042*/ 	.short	0x0058
        /*0044*/ 	.byte	0x00, 0xf0, 0x21, 0x00


	//----- nvinfo : EIATTR_KPARAM_INFO
	.align		4
.L_597:
        /*0048*/ 	.byte	0x04, 0x17
        /*004a*/ 	.short	(.L_599 - .L_598)
.L_598:
        /*004c*/ 	.word	0x00000000
        /*0050*/ 	.short	0x000a
        /*0052*/ 	.short	0x0050
        /*0054*/ 	.byte	0x00, 0xf0, 0x21, 0x00


	//----- nvinfo : EIATTR_KPARAM_INFO
	.align		4
.L_599:
        /*0058*/ 	.byte	0x04, 0x17
        /*005a*/ 	.short	(.L_601 - .L_600)
.L_600:
        /*005c*/ 	.word	0x00000000
        /*0060*/ 	.short	0x0009
        /*0062*/ 	.short	0x0048
        /*0064*/ 	.byte	0x00, 0xf0, 0x21, 0x00


	//----- nvinfo : EIATTR_KPARAM_INFO
	.align		4
.L_601:
        /*0068*/ 	.byte	0x04, 0x17
        /*006a*/ 	.short	(.L_603 - .L_602)
.L_602:
        /*006c*/ 	.word	0x00000000
        /*0070*/ 	.short	0x0008
        /*0072*/ 	.short	0x0040
        /*0074*/ 	.byte	0x00, 0xf0, 0x21, 0x00


	//----- nvinfo : EIATTR_KPARAM_INFO
	.align		4
.L_603:
        /*0078*/ 	.byte	0x04, 0x17
        /*007a*/ 	.short	(.L_605 - .L_604)
.L_604:
        /*007c*/ 	.word	0x00000000
        /*0080*/ 	.short	0x0007
        /*0082*/ 	.short	0x0038
        /*0084*/ 	.byte	0x00, 0xf0, 0x21, 0x00


	//----- nvinfo : EIATTR_KPARAM_INFO
	.align		4
.L_605:
        /*0088*/ 	.byte	0x04, 0x17
        /*008a*/ 	.short	(.L_607 - .L_606)
.L_606:
        /*008c*/ 	.word	0x00000000
        /*0090*/ 	.short	0x0006
        /*0092*/ 	.short	0x0030
        /*0094*/ 	.byte	0x00, 0xf0, 0x21, 0x00


	//----- nvinfo : EIATTR_KPARAM_INFO
	.align		4
.L_607:
        /*0098*/ 	.byte	0x04, 0x17
        /*009a*/ 	.short	(.L_609 - .L_608)
.L_608:
        /*009c*/ 	.word	0x00000000
        /*00a0*/ 	.short	0x0005
        /*00a2*/ 	.short	0x0028
        /*00a4*/ 	.byte	0x00, 0xf0, 0x21, 0x00


	//----- nvinfo : EIATTR_KPARAM_INFO
	.align		4
.L_609:
        /*00a8*/ 	.byte	0x04, 0x17
        /*00aa*/ 	.short	(.L_611 - .L_610)
.L_610:
        /*00ac*/ 	.word	0x00000000
        /*00b0*/ 	.short	0x0004
        /*00b2*/ 	.short	0x0020
        /*00b4*/ 	.byte	0x00, 0xf0, 0x21, 0x00


	//----- nvinfo : EIATTR_KPARAM_INFO
	.align		4
.L_611:
        /*00b8*/ 	.byte	0x04, 0x17
        /*00ba*/ 	.short	(.L_613 - .L_612)
.L_612:
        /*00bc*/ 	.word	0x00000000
        /*00c0*/ 	.short	0x0003
        /*00c2*/ 	.short	0x0018
        /*00c4*/ 	.byte	0x00, 0xf0, 0x21, 0x00


	//----- nvinfo : EIATTR_KPARAM_INFO
	.align		4
.L_613:
        /*00c8*/ 	.byte	0x04, 0x17
        /*00ca*/ 	.short	(.L_615 - .L_614)
.L_614:
        /*00cc*/ 	.word	0x00000000
        /*00d0*/ 	.short	0x0002
        /*00d2*/ 	.short	0x0010
        /*00d4*/ 	.byte	0x00, 0xf0, 0x21, 0x00


	//----- nvinfo : EIATTR_KPARAM_INFO
	.align		4
.L_615:
        /*00d8*/ 	.byte	0x04, 0x17
        /*00da*/ 	.short	(.L_617 - .L_616)
.L_616:
        /*00dc*/ 	.word	0x00000000
        /*00e0*/ 	.short	0x0001
        /*00e2*/ 	.short	0x0008
        /*00e4*/ 	.byte	0x00, 0xf0, 0x21, 0x00


	//----- nvinfo : EIATTR_KPARAM_INFO
	.align		4
.L_617:
        /*00e8*/ 	.byte	0x04, 0x17
        /*00ea*/ 	.short	(.L_619 - .L_618)
.L_618:
        /*00ec*/ 	.word	0x00000000
        /*00f0*/ 	.short	0x0000
        /*00f2*/ 	.short	0x0000
        /*00f4*/ 	.byte	0x00, 0xf0, 0x21, 0x00


	//----- nvinfo : EIATTR_SPARSE_MMA_MASK
	.align		4
.L_619:
        /*00f8*/ 	.byte	0x03, 0x50
        /*00fa*/ 	.short	0x0000


	//----- nvinfo : EIATTR_MAXREG_COUNT
	.align		4
        /*00fc*/ 	.byte	0x03, 0x1b
        /*00fe*/ 	.short	0x00ff


	//----- nvinfo : EIATTR_MERCURY_ISA_VERSION
	.align		4
        /*0100*/ 	.byte	0x03, 0x5f
        /*0102*/ 	.short	0x0101


	//----- nvinfo : EIATTR_VRC_CTA_INIT_COUNT
	.align		4
        /*0104*/ 	.byte	0x02, 0x4a
	.zero		1
	.zero		1


	//----- nvinfo : EIATTR_EXIT_INSTR_OFFSETS
	.align		4
        /*0108*/ 	.byte	0x04, 0x1c
        /*010a*/ 	.short	(.L_621 - .L_620)


	//   ....[0]....
.L_620:
        /*010c*/ 	.word	0x00000080


	//   ....[1]....
        /*0110*/ 	.word	0x000028a0


	//----- nvinfo : EIATTR_CRS_STACK_SIZE
	.align		4
.L_621:
        /*0114*/ 	.byte	0x04, 0x1e
        /*0116*/ 	.short	(.L_623 - .L_622)
.L_622:
        /*0118*/ 	.word	0x00000000


	//----- nvinfo : EIATTR_CBANK_PARAM_SIZE
	.align		4
.L_623:
        /*011c*/ 	.byte	0x03, 0x19
        /*011e*/ 	.short	0x0078


	//----- nvinfo : EIATTR_PARAM_CBANK
	.align		4
        /*0120*/ 	.byte	0x04, 0x0a
        /*0122*/ 	.short	(.L_625 - .L_624)
	.align		4
.L_624:
        /*0124*/ 	.word	index@(.nv.constant0.conv_transpose1d_direct_bf16)
        /*0128*/ 	.short	0x0380
        /*012a*/ 	.short	0x0078


	//----- nvinfo : EIATTR_SW_WAR
	.align		4
.L_625:
        /*012c*/ 	.byte	0x04, 0x36
        /*012e*/ 	.short	(.L_627 - .L_626)
.L_626:
        /*0130*/ 	.word	0x00000008
.L_627:


//--------------------- .nv.info.conv1d_direct_bf16 --------------------------
	.section	.nv.info.conv1d_direct_bf16,"",@"SHT_CUDA_INFO"
	.sectionflags	@""
	.align	4


	//----- nvinfo : EIATTR_CUDA_API_VERSION
	.align		4
        /*0000*/ 	.byte	0x04, 0x37
        /*0002*/ 	.short	(.L_629 - .L_628)
.L_628:
        /*0004*/ 	.word	0x00000082


	//----- nvinfo : EIATTR_KPARAM_INFO
	.align		4
.L_629:
        /*0008*/ 	.byte	0x04, 0x17
        /*000a*/ 	.short	(.L_631 - .L_630)
.L_630:
        /*000c*/ 	.word	0x00000000
        /*0010*/ 	.short	0x000d
        /*0012*/ 	.short	0x0068
        /*0014*/ 	.byte	0x00, 0xf5, 0x21, 0x00


	//----- nvinfo : EIATTR_KPARAM_INFO
	.align		4
.L_631:
        /*0018*/ 	.byte	0x04, 0x17
        /*001a*/ 	.short	(.L_633 - .L_632)
.L_632:
        /*001c*/ 	.word	0x00000000
        /*0020*/ 	.short	0x000c
        /*0022*/ 	.short	0x0060
        /*0024*/ 	.byte	0x00, 0xf5, 0x21, 0x00


	//----- nvinfo : EIATTR_KPARAM_INFO
	.align		4
.L_633:
        /*0028*/ 	.byte	0x04, 0x17
        /*002a*/ 	.short	(.L_635 - .L_634)
.L_634:
        /*002c*/ 	.word	0x00000000
        /*0030*/ 	.short	0x000b
        /*0032*/ 	.short	0x0058
        /*0034*/ 	.byte	0x00, 0xf5, 0x21, 0x00


	//----- nvinfo : EIATTR_KPARAM_INFO
	.align		4
.L_635:
        /*0038*/ 	.byte	0x04, 0x17
        /*003a*/ 	.short	(.L_637 - .L_636)
.L_636:
        /*003c*/ 	.word	0x00000000
        /*0040*/ 	.short	0x000a
        /*0042*/ 	.short	0x0050
        /*0044*/ 	.byte	0x00, 0xf0, 0x21, 0x00


	//----- nvinfo : EIATTR_KPARAM_INFO
	.align		4
.L_637:
        /*0048*/ 	.byte	0x04, 0x17
        /*004a*/ 	.short	(.L_639 - .L_638)
.L_638:
        /*004c*/ 	.word	0x00000000
        /*0050*/ 	.short	0x0009
        /*0052*/ 	.short	0x0048
        /*0054*/ 	.byte	0x00, 0xf0, 0x21, 0x00


	//----- nvinfo : EIATTR_KPARAM_INFO
	.align		4
.L_639:
        /*0058*/ 	.byte	0x04, 0x17
        /*005a*/ 	.short	(.L_641 - .L_640)
.L_640:
        /*005c*/ 	.word	0x00000000
        /*0060*/ 	.short	0x0008
        /*0062*/ 	.short	0x0040
        /*0064*/ 	.byte	0x00, 0xf0, 0x21, 0x00


	//----- nvinfo : EIATTR_KPARAM_INFO
	.align		4
.L_641:
        /*0068*/ 	.byte	0x04, 0x17
        /*006a*/ 	.short	(.L_643 - .L_642)
.L_642:
        /*006c*/ 	.word	0x00000000
        /*0070*/ 	.short	0x0007
        /*0072*/ 	.short	0x0038
        /*0074*/ 	.byte	0x00, 0xf0, 0x21, 0x00


	//----- nvinfo : EIATTR_KPARAM_INFO
	.align		4
.L_643:
        /*0078*/ 	.byte	0x04, 0x17
        /*007a*/ 	.short	(.L_645 - .L_644)
.L_644:
        /*007c*/ 	.word	0x00000000
        /*0080*/ 	.short	0x0006
        /*0082*/ 	.short	0x0030
        /*0084*/ 	.byte	0x00, 0xf0, 0x21, 0x00


	//----- nvinfo : EIATTR_KPARAM_INFO
	.align		4
.L_645:
        /*0088*/ 	.byte	0x04, 0x17
        /*008a*/ 	.short	(.L_647 - .L_646)
.L_646:
        /*008c*/ 	.word	0x00000000
        /*0090*/ 	.short	0x0005
        /*0092*/ 	.short	0x0028
        /*0094*/ 	.byte	0x00, 0xf0, 0x21, 0x00


	//----- nvinfo : EIATTR_KPARAM_INFO
	.align		4
.L_647:
        /*0098*/ 	.byte	0x04, 0x17
        /*009a*/ 	.short	(.L_649 - .L_648)
.L_648:
        /*009c*/ 	.word	0x00000000
        /*00a0*/ 	.short	0x0004
        /*00a2*/ 	.short	0x0020
        /*00a4*/ 	.byte	0x00, 0xf0, 0x21, 0x00


	//----- nvinfo : EIATTR_KPARAM_INFO
	.align		4
.L_649:
        /*00a8*/ 	.byte	0x04, 0x17
        /*00aa*/ 	.short	(.L_651 - .L_650)
.L_650:
        /*00ac*/ 	.word	0x00000000
        /*00b0*/ 	.short	0x0003
        /*00b2*/ 	.short	0x0018
        /*00b4*/ 	.byte	0x00, 0xf0, 0x21, 0x00


	//----- nvinfo : EIATTR_KPARAM_INFO
	.align		4
.L_651:
        /*00b8*/ 	.byte	0x04, 0x17
        /*00ba*/ 	.short	(.L_653 - .L_652)
.L_652:
        /*00bc*/ 	.word	0x00000000
        /*00c0*/ 	.short	0x0002
        /*00c2*/ 	.short	0x0010
        /*00c4*/ 	.byte	0x00, 0xf0, 0x21, 0x00


	//----- nvinfo : EIATTR_KPARAM_INFO
	.align		4
.L_653:
        /*00c8*/ 	.byte	0x04, 0x17
        /*00ca*/ 	.short	(.L_655 - .L_654)
.L_654:
        /*00cc*/ 	.word	0x00000000
        /*00d0*/ 	.short	0x0001
        /*00d2*/ 	.short	0x0008
        /*00d4*/ 	.byte	0x00, 0xf0, 0x21, 0x00


	//----- nvinfo : EIATTR_KPARAM_INFO
	.align		4
.L_655:
        /*00d8*/ 	.byte	0x04, 0x17
        /*00da*/ 	.short	(.L_657 - .L_656)
.L_656:
        /*00dc*/ 	.word	0x00000000
        /*00e0*/ 	.short	0x0000
        /*00e2*/ 	.short	0x0000
        /*00e4*/ 	.byte	0x00, 0xf0, 0x21, 0x00


	//----- nvinfo : EIATTR_SPARSE_MMA_MASK
	.align		4
.L_657:
        /*00e8*/ 	.byte	0x03, 0x50
        /*00ea*/ 	.short	0x0000


	//----- nvinfo : EIATTR_MAXREG_COUNT
	.align		4
        /*00ec*/ 	.byte	0x03, 0x1b
        /*00ee*/ 	.short	0x00ff


	//----- nvinfo : EIATTR_MERCURY_ISA_VERSION
	.align		4
        /*00f0*/ 	.byte	0x03, 0x5f
        /*00f2*/ 	.short	0x0101


	//----- nvinfo : EIATTR_VRC_CTA_INIT_COUNT
	.align		4
        /*00f4*/ 	.byte	0x02, 0x4a
	.zero		1
	.zero		1


	//----- nvinfo : EIATTR_EXIT_INSTR_OFFSETS
	.align		4
        /*00f8*/ 	.byte	0x04, 0x1c
        /*00fa*/ 	.short	(.L_659 - .L_658)


	//   ....[0]....
.L_658:
        /*00fc*/ 	.word	0x00000080


	//   ....[1]....
        /*0100*/ 	.word	0x000021d0


	//----- nvinfo : EIATTR_CRS_STACK_SIZE
	.align		4
.L_659:
        /*0104*/ 	.byte	0x04, 0x1e
        /*0106*/ 	.short	(.L_661 - .L_660)
.L_660:
        /*0108*/ 	.word	0x00000000


	//----- nvinfo : EIATTR_CBANK_PARAM_SIZE
	.align		4
.L_661:
        /*010c*/ 	.byte	0x03, 0x19
        /*010e*/ 	.short	0x0070


	//----- nvinfo : EIATTR_PARAM_CBANK
	.align		4
        /*0110*/ 	.byte	0x04, 0x0a
        /*0112*/ 	.short	(.L_663 - .L_662)
	.align		4
.L_662:
        /*0114*/ 	.word	index@(.nv.constant0.conv1d_direct_bf16)
        /*0118*/ 	.short	0x0380
        /*011a*/ 	.short	0x0070


	//----- nvinfo : EIATTR_SW_WAR
	.align		4
.L_663:
        /*011c*/ 	.byte	0x04, 0x36
        /*011e*/ 	.short	(.L_665 - .L_664)
.L_664:
        /*0120*/ 	.word	0x00000008
.L_665:


//--------------------- .nv.info.col2im1d_bf16    --------------------------
	.section	.nv.info.col2im1d_bf16,"",@"SHT_CUDA_INFO"
	.sectionflags	@""
	.align	4


	//----- nvinfo : EIATTR_CUDA_API_VERSION
	.align		4
        /*0000*/ 	.byte	0x04, 0x37
        /*0002*/ 	.short	(.L_667 - .L_666)
.L_666:
        /*0004*/ 	.word	0x00000082


	//----- nvinfo : EIATTR_KPARAM_INFO
	.align		4
.L_667:
        /*0008*/ 	.byte	0x04, 0x17
        /*000a*/ 	.short	(.L_669 - .L_668)
.L_668:
        /*000c*/ 	.word	0x00000000
        /*0010*/ 	.short	0x0008
        /*0012*/ 	.short	0x0040
        /*0014*/ 	.byte	0x00, 0xf5, 0x21, 0x00


	//----- nvinfo : EIATTR_KPARAM_INFO
	.align		4
.L_669:
        /*0018*/ 	.byte	0x04, 0x17
        /*001a*/ 	.short	(.L_671 - .L_670)
.L_670:
        /*001c*/ 	.word	0x00000000
        /*0020*/ 	.short	0x0007
        /*0022*/ 	.short	0x0038
        /*0024*/ 	.byte	0x00, 0xf5, 0x21, 0x00


	//----- nvinfo : EIATTR_KPARAM_INFO
	.align		4
.L_671:
        /*0028*/ 	.byte	0x04, 0x17
        /*002a*/ 	.short	(.L_673 - .L_672)
.L_672:
        /*002c*/ 	.word	0x00000000
        /*0030*/ 	.short	0x0006
        /*0032*/ 	.short	0x0030
        /*0034*/ 	.byte	0x00, 0xf0, 0x21, 0x00


	//----- nvinfo : EIATTR_KPARAM_INFO
	.align		4
.L_673:
        /*0038*/ 	.byte	0x04, 0x17
        /*003a*/ 	.short	(.L_675 - .L_674)
.L_674:
        /*003c*/ 	.word	0x00000000
        /*0040*/ 	.short	0x0005
        /*0042*/ 	.short	0x0028
        /*0044*/ 	.byte	0x00, 0xf0, 0x21, 0x00


	//----- nvinfo : EIATTR_KPARAM_INFO
	.align		4
.L_675:
        /*0048*/ 	.byte	0x04, 0x17
        /*004a*/ 	.short	(.L_677 - .L_676)
.L_676:
        /*004c*/ 	.word	0x00000000
        /*0050*/ 	.short	0x0004
        /*0052*/ 	.short	0x0020
        /*0054*/ 	.byte	0x00, 0xf0, 0x21, 0x00


	//----- nvinfo : EIATTR_KPARAM_INFO
	.align		4
.L_677:
        /*0058*/ 	.byte	0x04, 0x17
        /*005a*/ 	.short	(.L_679 - .L_678)
.L_678:
        /*005c*/ 	.word	0x00000000
        /*0060*/ 	.short	0x0003
        /*0062*/ 	.short	0x0018
        /*0064*/ 	.byte	0x00, 0xf0, 0x21, 0x00


	//----- nvinfo : EIATTR_KPARAM_INFO
	.align		4
.L_679:
        /*0068*/ 	.byte	0x04, 0x17
        /*006a*/ 	.short	(.L_681 - .L_680)
.L_680:
        /*006c*/ 	.word	0x00000000
        /*0070*/ 	.short	0x0002
        /*0072*/ 	.short	0x0010
        /*0074*/ 	.byte	0x00, 0xf0, 0x21, 0x00


	//----- nvinfo : EIATTR_KPARAM_INFO
	.align		4
.L_681:
        /*0078*/ 	.byte	0x04, 0x17
        /*007a*/ 	.short	(.L_683 - .L_682)
.L_682:
        /*007c*/ 	.word	0x00000000
        /*0080*/ 	.short	0x0001
        /*0082*/ 	.short	0x0008
        /*0084*/ 	.byte	0x00, 0xf0, 0x21, 0x00


	//----- nvinfo : EIATTR_KPARAM_INFO
	.align		4
.L_683:
        /*0088*/ 	.byte	0x04, 0x17
        /*008a*/ 	.short	(.L_685 - .L_684)
.L_684:
        /*008c*/ 	.word	0x00000000
        /*0090*/ 	.short	0x0000
        /*0092*/ 	.short	0x0000
        /*0094*/ 	.byte	0x00, 0xf0, 0x21, 0x00


	//----- nvinfo : EIATTR_SPARSE_MMA_MASK
	.align		4
.L_685:
        /*0098*/ 	.byte	0x03, 0x50
        /*009a*/ 	.short	0x0000


	//----- nvinfo : EIATTR_MAXREG_COUNT
	.align		4
        /*009c*/ 	.byte	0x03, 0x1b
        /*009e*/ 	.short	0x00ff


	//----- nvinfo : EIATTR_MERCURY_ISA_VERSION
	.align		4
        /*00a0*/ 	.byte	0x03, 0x5f
        /*00a2*/ 	.short	0x0101


	//----- nvinfo : EIATTR_VRC_CTA_INIT_COUNT
	.align		4
        /*00a4*/ 	.byte	0x02, 0x4a
	.zero		1
	.zero		1


	//----- nvinfo : EIATTR_EXIT_INSTR_OFFSETS
	.align		4
        /*00a8*/ 	.byte	0x04, 0x1c
        /*00aa*/ 	.short	(.L_687 - .L_686)


	//   ....[0]....
.L_686:
        /*00ac*/ 	.word	0x00000080


	//   ....[1]....
        /*00b0*/ 	.word	0x00000ce0


	//----- nvinfo : EIATTR_CRS_STACK_SIZE
	.align		4
.L_687:
        /*00b4*/ 	.byte	0x04, 0x1e
        /*00b6*/ 	.short	(.L_689 - .L_688)
.L_688:
        /*00b8*/ 	.word	0x00000000


	//----- nvinfo : EIATTR_CBANK_PARAM_SIZE
	.align		4
.L_689:
        /*00bc*/ 	.byte	0x03, 0x19
        /*00be*/ 	.short	0x0048


	//----- nvinfo : EIATTR_PARAM_CBANK
	.align		4
        /*00c0*/ 	.byte	0x04, 0x0a
        /*00c2*/ 	.short	(.L_691 - .L_690)
	.align		4
.L_690:
        /*00c4*/ 	.word	index@(.nv.constant0.col2im1d_bf16)
        /*00c8*/ 	.short	0x0380
        /*00ca*/ 	.short	0x0048


	//----- nvinfo : EIATTR_SW_WAR
	.align		4
.L_691:
        /*00cc*/ 	.byte	0x04, 0x36
        /*00ce*/ 	.short	(.L_693 - .L_692)
.L_692:
        /*00d0*/ 	.word	0x00000008
.L_693:


//--------------------- .nv.info.im2col1d_bf16    --------------------------
	.section	.nv.info.im2col1d_bf16,"",@"SHT_CUDA_INFO"
	.sectionflags	@""
	.align	4


	//----- nvinfo : EIATTR_CUDA_API_VERSION
	.align		4
        /*0000*/ 	.byte	0x04, 0x37
        /*0002*/ 	.short	(.L_695 - .L_694)
.L_694:
        /*0004*/ 	.word	0x00000082


	//----- nvinfo : EIATTR_KPARAM_INFO
	.align		4
.L_695:
        /*0008*/ 	.byte	0x04, 0x17
        /*000a*/ 	.short	(.L_697 - .L_696)
.L_696:
        /*000c*/ 	.word	0x00000000
        /*0010*/ 	.short	0x000a
        /*0012*/ 	.short	0x0050
        /*0014*/ 	.byte	0x00, 0xf5, 0x21, 0x00


	//----- nvinfo : EIATTR_KPARAM_INFO
	.align		4
.L_697:
        /*0018*/ 	.byte	0x04, 0x17
        /*001a*/ 	.short	(.L_699 - .L_698)
.L_698:
        /*001c*/ 	.word	0x00000000
        /*0020*/ 	.short	0x0009
        /*0022*/ 	.short	0x0048
        /*0024*/ 	.byte	0x00, 0xf5, 0x21, 0x00


	//----- nvinfo : EIATTR_KPARAM_INFO
	.align		4
.L_699:
        /*0028*/ 	.byte	0x04, 0x17
        /*002a*/ 	.short	(.L_701 - .L_700)
.L_700:
        /*002c*/ 	.word	0x00000000
        /*0030*/ 	.short	0x0008
        /*0032*/ 	.short	0x0040
        /*0034*/ 	.byte	0x00, 0xf0, 0x21, 0x00


	//----- nvinfo : EIATTR_KPARAM_INFO
	.align		4
.L_701:
        /*0038*/ 	.byte	0x04, 0x17
        /*003a*/ 	.short	(.L_703 - .L_702)
.L_702:
        /*003c*/ 	.word	0x00000000
        /*0040*/ 	.short	0x0007
        /*0042*/ 	.short	0x0038
        /*0044*/ 	.byte	0x00, 0xf0, 0x21, 0x00


	//----- nvinfo : EIATTR_KPARAM_INFO
	.align		4
.L_703:
        /*0048*/ 	.byte	0x04, 0x17
        /*004a*/ 	.short	(.L_705 - .L_704)
.L_704:
        /*004c*/ 	.word	0x00000000
        /*0050*/ 	.short	0x0006
        /*0052*/ 	.short	0x0030
        /*0054*/ 	.byte	0x00, 0xf0, 0x21, 0x00


	//----- nvinfo : EIATTR_KPARAM_INFO
	.align		4
.L_705:
        /*0058*/ 	.byte	0x04, 0x17
        /*005a*/ 	.short	(.L_707 - .L_706)
.L_706:
        /*005c*/ 	.word	0x00000000
        /*0060*/ 	.short	0x0005
        /*0062*/ 	.short	0x0028
        /*0064*/ 	.byte	0x00, 0xf0, 0x21, 0x00


	//----- nvinfo : EIATTR_KPARAM_INFO
	.align		4
.L_707:
        /*0068*/ 	.byte	0x04, 0x17
        /*006a*/ 	.short	(.L_709 - .L_708)
.L_708:
        /*006c*/ 	.word	0x00000000
        /*0070*/ 	.short	0x0004
        /*0072*/ 	.short	0x0020
        /*0074*/ 	.byte	0x00, 0xf0, 0x21, 0x00


	//----- nvinfo : EIATTR_KPARAM_INFO
	.align		4
.L_709:
        /*0078*/ 	.byte	0x04, 0x17
        /*007a*/ 	.short	(.L_711 - .L_710)
.L_710:
        /*007c*/ 	.word	0x00000000
        /*0080*/ 	.short	0x0003
        /*0082*/ 	.short	0x0018
        /*0084*/ 	.byte	0x00, 0xf0, 0x21, 0x00


	//----- nvinfo : EIATTR_KPARAM_INFO
	.align		4
.L_711:
        /*0088*/ 	.byte	0x04, 0x17
        /*008a*/ 	.short	(.L_713 - .L_712)
.L_712:
        /*008c*/ 	.word	0x00000000
        /*0090*/ 	.short	0x0002
        /*0092*/ 	.short	0x0010
        /*0094*/ 	.byte	0x00, 0xf0, 0x21, 0x00


	//----- nvinfo : EIATTR_KPARAM_INFO
	.align		4
.L_713:
        /*0098*/ 	.byte	0x04, 0x17
        /*009a*/ 	.short	(.L_715 - .L_714)
.L_714:
        /*009c*/ 	.word	0x00000000
        /*00a0*/ 	.short	0x0001
        /*00a2*/ 	.short	0x0008
        /*00a4*/ 	.byte	0x00, 0xf0, 0x21, 0x00


	//----- nvinfo : EIATTR_KPARAM_INFO
	.align		4
.L_715:
        /*00a8*/ 	.byte	0x04, 0x17
        /*00aa*/ 	.short	(.L_717 - .L_716)
.L_716:
        /*00ac*/ 	.word	0x00000000
        /*00b0*/ 	.short	0x0000
        /*00b2*/ 	.short	0x0000
        /*00b4*/ 	.byte	0x00, 0xf0, 0x21, 0x00


	//----- nvinfo : EIATTR_SPARSE_MMA_MASK
	.align		4
.L_717:
        /*00b8*/ 	.byte	0x03, 0x50
        /*00ba*/ 	.short	0x0000


	//----- nvinfo : EIATTR_MAXREG_COUNT
	.align		4
        /*00bc*/ 	.byte	0x03, 0x1b
        /*00be*/ 	.short	0x00ff


	//----- nvinfo : EIATTR_MERCURY_ISA_VERSION
	.align		4
        /*00c0*/ 	.byte	0x03, 0x5f
        /*00c2*/ 	.short	0x0101


	//----- nvinfo : EIATTR_VRC_CTA_INIT_COUNT
	.align		4
        /*00c4*/ 	.byte	0x02, 0x4a
	.zero		1
	.zero		1


	//----- nvinfo : EIATTR_EXIT_INSTR_OFFSETS
	.align		4
        /*00c8*/ 	.byte	0x04, 0x1c
        /*00ca*/ 	.short	(.L_719 - .L_718)


	//   ....[0]....
.L_718:
        /*00cc*/ 	.word	0x00000080


	//   ....[1]....
        /*00d0*/ 	.word	0x00000c70


	//   ....[2]....
        /*00d4*/ 	.word	0x00000db0


	//----- nvinfo : EIATTR_CRS_STACK_SIZE
	.align		4
.L_719:
        /*00d8*/ 	.byte	0x04, 0x1e
        /*00da*/ 	.short	(.L_721 - .L_720)
.L_720:
        /*00dc*/ 	.word	0x00000000


	//----- nvinfo : EIATTR_CBANK_PARAM_SIZE
	.align		4
.L_721:
        /*00e0*/ 	.byte	0x03, 0x19
        /*00e2*/ 	.short	0x0058


	//----- nvinfo : EIATTR_PARAM_CBANK
	.align		4
        /*00e4*/ 	.byte	0x04, 0x0a
        /*00e6*/ 	.short	(.L_723 - .L_722)
	.align		4
.L_722:
        /*00e8*/ 	.word	index@(.nv.constant0.im2col1d_bf16)
        /*00ec*/ 	.short	0x0380
        /*00ee*/ 	.short	0x0058


	//----- nvinfo : EIATTR_SW_WAR
	.align		4
.L_723:
        /*00f0*/ 	.byte	0x04, 0x36
        /*00f2*/ 	.short	(.L_725 - .L_724)
.L_724:
        /*00f4*/ 	.word	0x00000008
.L_725:


//--------------------- .nv.callgraph             --------------------------
	.section	.nv.callgraph,"",@"SHT_CUDA_CALLGRAPH"
	.align	4
	.sectionentsize	8
	.align		4
        /*0000*/ 	.word	0x00000000
	.align		4
        /*0004*/ 	.word	0xffffffff
	.align		4
        /*0008*/ 	.word	0x00000000
	.align		4
        /*000c*/ 	.word	0xfffffffe
	.align		4
        /*0010*/ 	.word	0x00000000
	.align		4
        /*0014*/ 	.word	0xfffffffd
	.align		4
        /*0018*/ 	.word	0x00000000
	.align		4
        /*001c*/ 	.word	0xfffffffc


//--------------------- .text.transpose_bcl_blc_f32 --------------------------
	.section	.text.transpose_bcl_blc_f32,"ax",@progbits
	.align	128
        .global         transpose_bcl_blc_f32
        .type           transpose_bcl_blc_f32,@function
        .size           transpose_bcl_blc_f32,(.L_x_277 - transpose_bcl_blc_f32)
        .other          transpose_bcl_blc_f32,@"STO_CUDA_ENTRY STV_DEFAULT"
transpose_bcl_blc_f32:
.text.transpose_bcl_blc_f32:
[----:B------:R-:W-:Y:S01]  /*0000*/  LDC R1, c[0x0][0x37c] ;  /* 0x0000df00ff017b82 */ /* 0x000fe20000000800 */
[----:B------:R-:W0:Y:S07]  /*0010*/  S2R R3, SR_TID.X ;  /* 0x0000000000037919 */ /* 0x000e2e0000002100 */
[----:B------:R-:W0:Y:S01]  /*0020*/  S2UR UR4, SR_CTAID.X ;  /* 0x00000000000479c3 */ /* 0x000e220000002500 */
[----:B------:R-:W1:Y:S07]  /*0030*/  LDCU.64 UR6, c[0x0][0x380] ;  /* 0x00007000ff0677ac */ /* 0x000e6e0008000a00 */
[----:B------:R-:W0:Y:S02]  /*0040*/  LDC R2, c[0x0][0x360] ;  /* 0x0000d800ff027b82 */ /* 0x000e240000000800 */
[----:B0-----:R-:W-:-:S05]  /*0050*/  IMAD R2, R2, UR4, R3 ;  /* 0x0000000402027c24 */ /* 0x001fca000f8e0203 */
[----:B-1----:R-:W-:-:S04]  /*0060*/  ISETP.GE.U32.AND P0, PT, R2, UR6, PT ;  /* 0x0000000602007c0c */ /* 0x002fc8000bf06070 */
[----:B------:R-:W-:-:S13]  /*0070*/  ISETP.GE.U32.AND.EX P0, PT, RZ, UR7, PT, P0 ;  /* 0x00000007ff007c0c */ /* 0x000fda000bf06100 */
[----:B------:R-:W-:Y:S05]  /*0080*/  @P0 EXIT ;  /* 0x000000000000094d */ /* 0x000fea0003800000 */
[----:B------:R-:W0:Y:S02]  /*0090*/  LDCU UR4, c[0x0][0x39c] ;  /* 0x00007380ff0477ac */ /* 0x000e240008000800 */
[----:B0-----:R-:W-:-:S03]  /*00a0*/  UISETP.NE.U32.AND UP0, UPT, UR4, URZ, UPT ;  /* 0x000000ff0400728c */ /* 0x001fc6000bf05070 */
[----:B------:R-:W-:-:S06]  /*00b0*/  UMOV UR4, URZ ;  /* 0x000000ff00047c82 */ /* 0x000fcc0008000000 */
[----:B------:R-:W-:Y:S05]  /*00c0*/  BRA.U UP0, `(.L_x_0) ;  /* 0x0000000100607547 */ /* 0x000fea000b800000 */
[----:B------:R-:W0:Y:S01]  /*00d0*/  LDCU UR5, c[0x0][0x398] ;  /* 0x00007300ff0577ac */ /* 0x000e220008000800 */
[----:B------:R-:W-:Y:S01]  /*00e0*/  HFMA2 R9, -RZ, RZ, 0, 0 ;  /* 0x00000000ff097431 */ /* 0x000fe200000001ff */
[----:B0-----:R-:W0:Y:S01]  /*00f0*/  I2F.U32.RP R0, UR5 ;  /* 0x0000000500007d06 */ /* 0x001e220008209000 */
[----:B------:R-:W-:-:S07]  /*0100*/  ISETP.NE.U32.AND P2, PT, RZ, UR5, PT ;  /* 0x00000005ff007c0c */ /* 0x000fce000bf45070 */
[----:B0-----:R-:W0:Y:S02]  /*0110*/  MUFU.RCP R0, R0 ;  /* 0x0000000000007308 */ /* 0x001e240000001000 */
[----:B0-----:R-:W-:-:S06]  /*0120*/  IADD3 R4, PT, PT, R0, 0xffffffe, RZ ;  /* 0x0ffffffe00047810 */ /* 0x001fcc0007ffe0ff */
[----:B------:R0:W1:Y:S02]  /*0130*/  F2I.FTZ.U32.TRUNC.NTZ R5, R4 ;  /* 0x0000000400057305 */ /* 0x000064000021f000 */
[----:B0-----:R-:W-:Y:S01]  /*0140*/  IMAD.MOV.U32 R4, RZ, RZ, RZ ;  /* 0x000000ffff047224 */ /* 0x001fe200078e00ff */
[----:B-1----:R-:W-:-:S05]  /*0150*/  IADD3 R7, PT, PT, RZ, -R5, RZ ;  /* 0x80000005ff077210 */ /* 0x002fca0007ffe0ff */
[----:B------:R-:W-:-:S04]  /*0160*/  IMAD R7, R7, UR5, RZ ;  /* 0x0000000507077c24 */ /* 0x000fc8000f8e02ff */
[----:B------:R-:W-:-:S06]  /*0170*/  IMAD.HI.U32 R5, R5, R7, R4 ;  /* 0x0000000705057227 */ /* 0x000fcc00078e0004 */
[----:B------:R-:W-:-:S05]  /*0180*/  IMAD.HI.U32 R8, R5, R2, RZ ;  /* 0x0000000205087227 */ /* 0x000fca00078e00ff */
[----:B------:R-:W-:-:S05]  /*0190*/  IADD3 R5, PT, PT, -R8, RZ, RZ ;  /* 0x000000ff08057210 */ /* 0x000fca0007ffe1ff */
[----:B------:R-:W-:-:S05]  /*01a0*/  IMAD R5, R5, UR5, R2 ;  /* 0x0000000505057c24 */ /* 0x000fca000f8e0202 */
[----:B------:R-:W-:-:S13]  /*01b0*/  ISETP.GE.U32.AND P0, PT, R5, UR5, PT ;  /* 0x0000000505007c0c */ /* 0x000fda000bf06070 */
[----:B------:R-:W-:Y:S01]  /*01c0*/  @P0 VIADD R5, R5, -UR5 ;  /* 0x8000000505050c36 */ /* 0x000fe20008000000 */
[----:B------:R-:W-:-:S04]  /*01d0*/  @P0 IADD3 R8, PT, PT, R8, 0x1, RZ ;  /* 0x0000000108080810 */ /* 0x000fc80007ffe0ff */
[----:B------:R-:W-:Y:S01]  /*01e0*/  ISETP.GE.U32.AND P1, PT, R5, UR5, PT ;  /* 0x0000000505007c0c */ /* 0x000fe2000bf26070 */
[----:B------:R-:W-:-:S12]  /*01f0*/  IMAD.MOV.U32 R5, RZ, RZ, RZ ;  /* 0x000000ffff057224 */ /* 0x000fd800078e00ff */
[----:B------:R-:W-:Y:S01]  /*0200*/  @P1 VIADD R8, R8, 0x1 ;  /* 0x0000000108081836 */ /* 0x000fe20000000000 */
[----:B------:R-:W-:-:S04]  /*0210*/  @!P2 LOP3.LUT R8, RZ, UR5, RZ, 0x33, !PT ;  /* 0x00000005ff08ac12 */ /* 0x000fc8000f8e33ff */
[----:B------:R-:W-:-:S05]  /*0220*/  IADD3 R7, PT, PT, -R8, RZ, RZ ;  /* 0x000000ff08077210 */ /* 0x000fca0007ffe1ff */
[----:B------:R-:W-:Y:S01]  /*0230*/  IMAD R4, R7, UR5, R2 ;  /* 0x0000000507047c24 */ /* 0x000fe2000f8e0202 */
[----:B------:R-:W-:Y:S06]  /*0240*/  BRA `(.L_x_1) ;  /* 0x0000000000387947 */ /* 0x000fec0003800000 */
.L_x_0:
[----:B------:R-:W-:Y:S01]  /*0250*/  IMAD.MOV.U32 R0, RZ, RZ, R2 ;  /* 0x000000ffff007224 */ /* 0x000fe200078e0002 */
[----:B------:R-:W-:Y:S01]  /*0260*/  MOV R8, 0x290 ;  /* 0x0000029000087802 */ /* 0x000fe20000000f00 */
[----:B------:R-:W0:Y:S06]  /*0270*/  LDCU.64 UR6, c[0x0][0x398] ;  /* 0x00007300ff0677ac */ /* 0x000e2c0008000a00 */
[----:B0-----:R-:W-:Y:S05]  /*0280*/  CALL.REL.NOINC `($__internal_0_$__cuda_sm20_div_u64) ;  /* 0x0000000400687944 */ /* 0x001fea0003c00000 */
[----:B------:R-:W0:Y:S01]  /*0290*/  LDCU.64 UR6, c[0x0][0x398] ;  /* 0x00007300ff0677ac */ /* 0x000e220008000a00 */
[----:B------:R-:W-:Y:S01]  /*02a0*/  IADD3 R7, P0, PT, RZ, -R0, RZ ;  /* 0x80000000ff077210 */ /* 0x000fe20007f1e0ff */
[----:B------:R-:W-:Y:S01]  /*02b0*/  IMAD.MOV.U32 R3, RZ, RZ, RZ ;  /* 0x000000ffff037224 */ /* 0x000fe200078e00ff */
[-C--:B------:R-:W-:Y:S01]  /*02c0*/  MOV R9, R11.reuse ;  /* 0x0000000b00097202 */ /* 0x080fe20000000f00 */
[----:B------:R-:W-:Y:S01]  /*02d0*/  IMAD.MOV.U32 R8, RZ, RZ, R0 ;  /* 0x000000ffff087224 */ /* 0x000fe200078e0000 */
[----:B------:R-:W-:-:S05]  /*02e0*/  IADD3.X R6, PT, PT, RZ, ~R11, RZ, P0, !PT ;  /* 0x8000000bff067210 */ /* 0x000fca00007fe4ff */
[----:B0-----:R-:W-:Y:S02]  /*02f0*/  IMAD R6, R6, UR6, RZ ;  /* 0x0000000606067c24 */ /* 0x001fe4000f8e02ff */
[----:B------:R-:W-:-:S04]  /*0300*/  IMAD.WIDE.U32 R4, R7, UR6, R2 ;  /* 0x0000000607047c25 */ /* 0x000fc8000f8e0002 */
[----:B------:R-:W-:-:S05]  /*0310*/  IMAD R7, R7, UR7, R6 ;  /* 0x0000000707077c24 */ /* 0x000fca000f8e0206 */
[----:B------:R-:W-:-:S07]  /*0320*/  IADD3 R5, PT, PT, R5, R7, RZ ;  /* 0x0000000705057210 */ /* 0x000fce0007ffe0ff */
.L_x_1:
[----:B------:R-:W0:Y:S02]  /*0330*/  LDCU UR5, c[0x0][0x394] ;  /* 0x00007280ff0577ac */ /* 0x000e240008000800 */
[----:B0-----:R-:W-:-:S09]  /*0340*/  UISETP.NE.U32.AND UP0, UPT, UR5, URZ, UPT ;  /* 0x000000ff0500728c */ /* 0x001fd2000bf05070 */
[----:B------:R-:W-:Y:S05]  /*0350*/  BRA.U UP0, `(.L_x_2) ;  /* 0x0000000100547547 */ /* 0x000fea000b800000 */
[----:B------:R-:W0:Y:S02]  /*0360*/  LDCU UR5, c[0x0][0x390] ;  /* 0x00007200ff0577ac */ /* 0x000e240008000800 */
[----:B0-----:R-:W0:Y:S01]  /*0370*/  I2F.U32.RP R0, UR5 ;  /* 0x0000000500007d06 */ /* 0x001e220008209000 */
[----:B------:R-:W-:-:S07]  /*0380*/  ISETP.NE.U32.AND P1, PT, RZ, UR5, PT ;  /* 0x00000005ff007c0c */ /* 0x000fce000bf25070 */
[----:B0-----:R-:W0:Y:S02]  /*0390*/  MUFU.RCP R0, R0 ;  /* 0x0000000000007308 */ /* 0x001e240000001000 */
[----:B0-----:R-:W-:-:S06]  /*03a0*/  VIADD R6, R0, 0xffffffe ;  /* 0x0ffffffe00067836 */ /* 0x001fcc0000000000 */
[----:B------:R0:W1:Y:S02]  /*03b0*/  F2I.FTZ.U32.TRUNC.NTZ R7, R6 ;  /* 0x0000000600077305 */ /* 0x000064000021f000 */
[----:B0-----:R-:W-:Y:S01]  /*03c0*/  IMAD.MOV.U32 R6, RZ, RZ, RZ ;  /* 0x000000ffff067224 */ /* 0x001fe200078e00ff */
[----:B-1----:R-:W-:-:S05]  /*03d0*/  IADD3 R9, PT, PT, RZ, -R7, RZ ;  /* 0x80000007ff097210 */ /* 0x002fca0007ffe0ff */
[----:B------:R-:W-:-:S04]  /*03e0*/  IMAD R9, R9, UR5, RZ ;  /* 0x0000000509097c24 */ /* 0x000fc8000f8e02ff */
[----:B------:R-:W-:-:S06]  /*03f0*/  IMAD.HI.U32 R7, R7, R9, R6 ;  /* 0x0000000907077227 */ /* 0x000fcc00078e0006 */
[----:B------:R-:W-:-:S05]  /*0400*/  IMAD.HI.U32 R7, R7, R8, RZ ;  /* 0x0000000807077227 */ /* 0x000fca00078e00ff */
[----:B------:R-:W-:-:S05]  /*0410*/  IADD3 R7, PT, PT, -R7, RZ, RZ ;  /* 0x000000ff07077210 */ /* 0x000fca0007ffe1ff */
[----:B------:R-:W-:Y:S02]  /*0420*/  IMAD R8, R7, UR5, R8 ;  /* 0x0000000507087c24 */ /* 0x000fe4000f8e0208 */
[----:B------:R-:W-:-:S03]  /*0430*/  HFMA2 R7, -RZ, RZ, 0, 0 ;  /* 0x00000000ff077431 */ /* 0x000fc600000001ff */
[----:B------:R-:W-:-:S13]  /*0440*/  ISETP.GE.U32.AND P0, PT, R8, UR5, PT ;  /* 0x0000000508007c0c */ /* 0x000fda000bf06070 */
[----:B------:R-:W-:-:S05]  /*0450*/  @P0 VIADD R8, R8, -UR5 ;  /* 0x8000000508080c36 */ /* 0x000fca0008000000 */
[----:B------:R-:W-:-:S13]  /*0460*/  ISETP.GE.U32.AND P0, PT, R8, UR5, PT ;  /* 0x0000000508007c0c */ /* 0x000fda000bf06070 */
[----:B------:R-:W-:Y:S02]  /*0470*/  @P0 IADD3 R8, PT, PT, R8, -UR5, RZ ;  /* 0x8000000508080c10 */ /* 0x000fe4000fffe0ff */
[----:B------:R-:W-:-:S05]  /*0480*/  @!P1 LOP3.LUT R8, RZ, UR5, RZ, 0x33, !PT ;  /* 0x00000005ff089c12 */ /* 0x000fca000f8e33ff */
[----:B------:R-:W-:Y:S01]  /*0490*/  IMAD.MOV.U32 R6, RZ, RZ, R8 ;  /* 0x000000ffff067224 */ /* 0x000fe200078e0008 */
[----:B------:R-:W-:Y:S06]  /*04a0*/  BRA `(.L_x_3) ;  /* 0x00000000000c7947 */ /* 0x000fec0003800000 */
.L_x_2:
[----:B------:R-:W-:Y:S01]  /*04b0*/  IMAD.MOV.U32 R0, RZ, RZ, R8 ;  /* 0x000000ffff007224 */ /* 0x000fe200078e0008 */
[----:B------:R-:W-:-:S07]  /*04c0*/  MOV R8, 0x4e0 ;  /* 0x000004e000087802 */ /* 0x000fce0000000f00 */
[----:B------:R-:W-:Y:S05]  /*04d0*/  CALL.REL.NOINC `($__internal_1_$__cuda_sm20_rem_u64) ;  /* 0x0000000400e07944 */ /* 0x000fea0003c00000 */
.L_x_3:
[----:B------:R-:W0:Y:S02]  /*04e0*/  LDCU.128 UR8, c[0x0][0x390] ;  /* 0x00007200ff0877ac */ /* 0x000e240008000c00 */
[----:B0-----:R-:W-:Y:S02]  /*04f0*/  UIMAD UR5, UR11, UR8, URZ ;  /* 0x000000080b0572a4 */ /* 0x001fe4000f8e02ff */
[----:B------:R-:W-:Y:S02]  /*0500*/  UIMAD.WIDE.U32 UR6, UR10, UR8, URZ ;  /* 0x000000080a0672a5 */ /* 0x000fe4000f8e00ff */
[----:B------:R-:W-:Y:S01]  /*0510*/  UIMAD UR5, UR10, UR9, UR5 ;  /* 0x000000090a0572a4 */ /* 0x000fe2000f8e0205 */
[----:B------:R-:W0:Y:S03]  /*0520*/  LDCU.64 UR8, c[0x0][0x358] ;  /* 0x00006b00ff0877ac */ /* 0x000e260008000a00 */
[----:B------:R-:W-:-:S04]  /*0530*/  UIADD3 UR5, UPT, UPT, UR7, UR5, URZ ;  /* 0x0000000507057290 */ /* 0x000fc8000fffe0ff */
[----:B------:R-:W-:-:S09]  /*0540*/  UISETP.NE.U32.AND UP0, UPT, UR5, URZ, UPT ;  /* 0x000000ff0500728c */ /* 0x000fd2000bf05070 */
[----:B------:R-:W-:Y:S05]  /*0550*/  BRA.U UP0, `(.L_x_4) ;  /* 0x0000000100507547 */ /* 0x000fea000b800000 */
[----:B------:R-:W1:Y:S01]  /*0560*/  I2F.U32.RP R0, UR6 ;  /* 0x0000000600007d06 */ /* 0x000e620008209000 */
[----:B------:R-:W-:-:S07]  /*0570*/  ISETP.NE.U32.AND P2, PT, RZ, UR6, PT ;  /* 0x00000006ff007c0c */ /* 0x000fce000bf45070 */
[----:B-1----:R-:W1:Y:S02]  /*0580*/  MUFU.RCP R0, R0 ;  /* 0x0000000000007308 */ /* 0x002e640000001000 */
[----:B-1----:R-:W-:-:S06]  /*0590*/  IADD3 R8, PT, PT, R0, 0xffffffe, RZ ;  /* 0x0ffffffe00087810 */ /* 0x002fcc0007ffe0ff */
[----:B------:R1:W2:Y:S02]  /*05a0*/  F2I.FTZ.U32.TRUNC.NTZ R9, R8 ;  /* 0x0000000800097305 */ /* 0x0002a4000021f000 */
[----:B-1----:R-:W-:Y:S01]  /*05b0*/  MOV R8, RZ ;  /* 0x000000ff00087202 */ /* 0x002fe20000000f00 */
[----:B--2---:R-:W-:-:S04]  /*05c0*/  IMAD.MOV R11, RZ, RZ, -R9 ;  /* 0x000000ffff0b7224 */ /* 0x004fc800078e0a09 */
[----:B------:R-:W-:-:S04]  /*05d0*/  IMAD R11, R11, UR6, RZ ;  /* 0x000000060b0b7c24 */ /* 0x000fc8000f8e02ff */
[----:B------:R-:W-:-:S06]  /*05e0*/  IMAD.HI.U32 R9, R9, R11, R8 ;  /* 0x0000000b09097227 */ /* 0x000fcc00078e0008 */
[----:B------:R-:W-:-:S04]  /*05f0*/  IMAD.HI.U32 R8, R9, R2, RZ ;  /* 0x0000000209087227 */ /* 0x000fc800078e00ff */
[----:B------:R-:W-:-:S04]  /*0600*/  IMAD.MOV R9, RZ, RZ, -R8 ;  /* 0x000000ffff097224 */ /* 0x000fc800078e0a08 */
[----:B------:R-:W-:-:S05]  /*0610*/  IMAD R9, R9, UR6, R2 ;  /* 0x0000000609097c24 */ /* 0x000fca000f8e0202 */
[----:B------:R-:W-:-:S13]  /*0620*/  ISETP.GE.U32.AND P0, PT, R9, UR6, PT ;  /* 0x0000000609007c0c */ /* 0x000fda000bf06070 */
[----:B------:R-:W-:Y:S01]  /*0630*/  @P0 IADD3 R9, PT, PT, R9, -UR6, RZ ;  /* 0x8000000609090c10 */ /* 0x000fe2000fffe0ff */
[----:B------:R-:W-:-:S03]  /*0640*/  @P0 VIADD R8, R8, 0x1 ;  /* 0x0000000108080836 */ /* 0x000fc60000000000 */
[----:B------:R-:W-:Y:S01]  /*0650*/  ISETP.GE.U32.AND P1, PT, R9, UR6, PT ;  /* 0x0000000609007c0c */ /* 0x000fe2000bf26070 */
[----:B------:R-:W-:-:S12]  /*0660*/  IMAD.MOV.U32 R9, RZ, RZ, RZ ;  /* 0x000000ffff097224 */ /* 0x000fd800078e00ff */
[----:B------:R-:W-:Y:S02]  /*0670*/  @P1 IADD3 R8, PT, PT, R8, 0x1, RZ ;  /* 0x0000000108081810 */ /* 0x000fe40007ffe0ff */
[----:B------:R-:W-:Y:S01]  /*0680*/  @!P2 LOP3.LUT R8, RZ, UR6, RZ, 0x33, !PT ;  /* 0x00000006ff08ac12 */ /* 0x000fe2000f8e33ff */
[----:B------:R-:W-:Y:S06]  /*0690*/  BRA `(.L_x_5) ;  /* 0x0000000000187947 */ /* 0x000fec0003800000 */
.L_x_4:
[----:B------:R-:W-:Y:S01]  /*06a0*/  MOV R0, R2 ;  /* 0x0000000200007202 */ /* 0x000fe20000000f00 */
[----:B------:R-:W-:Y:S01]  /*06b0*/  UMOV UR7, UR5 ;  /* 0x0000000500077c82 */ /* 0x000fe20008000000 */
[----:B------:R-:W-:-:S07]  /*06c0*/  MOV R8, 0x6e0 ;  /* 0x000006e000087802 */ /* 0x000fce0000000f00 */
[----:B0-----:R-:W-:Y:S05]  /*06d0*/  CALL.REL.NOINC `($__internal_0_$__cuda_sm20_div_u64) ;  /* 0x0000000000547944 */ /* 0x001fea0003c00000 */
[----:B------:R-:W-:Y:S01]  /*06e0*/  IMAD.MOV.U32 R8, RZ, RZ, R0 ;  /* 0x000000ffff087224 */ /* 0x000fe200078e0000 */
[----:B------:R-:W-:-:S07]  /*06f0*/  MOV R9, R11 ;  /* 0x0000000b00097202 */ /* 0x000fce0000000f00 */
.L_x_5:
[----:B------:R-:W1:Y:S01]  /*0700*/  LDCU.128 UR4, c[0x0][0x3a0] ;  /* 0x00007400ff0477ac */ /* 0x000e620008000c00 */
[----:B------:R-:W2:Y:S01]  /*0710*/  LDCU.128 UR12, c[0x0][0x390] ;  /* 0x00007200ff0c77ac */ /* 0x000ea20008000c00 */
[----:B-1----:R-:W-:-:S04]  /*0720*/  LEA R10, P0, R2, UR4, 0x2 ;  /* 0x00000004020a7c11 */ /* 0x002fc8000f8010ff */
[----:B------:R-:W-:-:S06]  /*0730*/  LEA.HI.X R11, R2, UR5, RZ, 0x2, P0 ;  /* 0x00000005020b7c11 */ /* 0x000fcc00080f14ff */
[----:B0-----:R-:W3:Y:S01]  /*0740*/  LDG.E R11, desc[UR8][R10.64] ;  /* 0x000000080a0b7981 */ /* 0x001ee2000c1e1900 */
[----:B--2---:R-:W-:Y:S02]  /*0750*/  IMAD R9, R9, UR14, RZ ;  /* 0x0000000e09097c24 */ /* 0x004fe4000f8e02ff */
[----:B------:R-:W-:Y:S01]  /*0760*/  IMAD.WIDE.U32 R2, R8, UR14, R4 ;  /* 0x0000000e08027c25 */ /* 0x000fe2000f8e0004 */
[----:B------:R-:W-:-:S03]  /*0770*/  MOV R4, R6 ;  /* 0x0000000600047202 */ /* 0x000fc60000000f00 */
[----:B------:R-:W-:Y:S02]  /*0780*/  IMAD R9, R8, UR15, R9 ;  /* 0x0000000f08097c24 */ /* 0x000fe4000f8e0209 */
[----:B------:R-:W-:Y:S02]  /*0790*/  IMAD.MOV.U32 R5, RZ, RZ, R7 ;  /* 0x000000ffff057224 */ /* 0x000fe400078e0007 */
[----:B------:R-:W-:Y:S02]  /*07a0*/  IMAD.IADD R0, R3, 0x1, R9 ;  /* 0x0000000103007824 */ /* 0x000fe400078e0209 */
[----:B------:R-:W-:-:S04]  /*07b0*/  IMAD.WIDE.U32 R4, R2, UR12, R4 ;  /* 0x0000000c02047c25 */ /* 0x000fc8000f8e0004 */
[----:B------:R-:W-:-:S04]  /*07c0*/  IMAD R3, R0, UR12, RZ ;  /* 0x0000000c00037c24 */ /* 0x000fc8000f8e02ff */
[----:B------:R-:W-:Y:S01]  /*07d0*/  IMAD R3, R2, UR13, R3 ;  /* 0x0000000d02037c24 */ /* 0x000fe2000f8e0203 */
[----:B------:R-:W-:-:S04]  /*07e0*/  LEA R2, P0, R4, UR6, 0x2 ;  /* 0x0000000604027c11 */ /* 0x000fc8000f8010ff */
[----:B------:R-:W-:-:S04]  /*07f0*/  IADD3 R3, PT, PT, R5, R3, RZ ;  /* 0x0000000305037210 */ /* 0x000fc80007ffe0ff */
[----:B------:R-:W-:-:S05]  /*0800*/  LEA.HI.X R3, R4, UR7, R3, 0x2, P0 ;  /* 0x0000000704037c11 */ /* 0x000fca00080f1403 */
[----:B---3--:R-:W-:Y:S01]  /*0810*/  STG.E desc[UR8][R2.64], R11 ;  /* 0x0000000b02007986 */ /* 0x008fe2000c101908 */
[----:B------:R-:W-:Y:S05]  /*0820*/  EXIT ;  /* 0x000000000000794d */ /* 0x000fea0003800000 */
        .weak           $__internal_0_$__cuda_sm20_div_u64
        .type           $__internal_0_$__cuda_sm20_div_u64,@function
        .size           $__internal_0_$__cuda_sm20_div_u64,($__internal_1_$__cuda_sm20_rem_u64 - $__internal_0_$__cuda_sm20_div_u64)
$__internal_0_$__cuda_sm20_div_u64:
[----:B------:R-:W0:Y:S08]  /*0830*/  I2F.U64.RP R9, UR6 ;  /* 0x0000000600097d12 */ /* 0x000e300008309000 */
[----:B0-----:R-:W0:Y:S02]  /*0840*/  MUFU.RCP R9, R9 ;  /* 0x0000000900097308 */ /* 0x001e240000001000 */
[----:B0-----:R-:W-:-:S06]  /*0850*/  VIADD R10, R9, 0x1ffffffe ;  /* 0x1ffffffe090a7836 */ /* 0x001fcc0000000000 */
[----:B------:R-:W0:Y:S02]  /*0860*/  F2I.U64.TRUNC R10, R10 ;  /* 0x0000000a000a7311 */ /* 0x000e24000020d800 */
[----:B0-----:R-:W-:-:S04]  /*0870*/  IMAD.WIDE.U32 R12, R10, UR6, RZ ;  /* 0x000000060a0c7c25 */ /* 0x001fc8000f8e00ff */
[----:B------:R-:W-:Y:S01]  /*0880*/  IMAD R13, R10, UR7, R13 ;  /* 0x000000070a0d7c24 */ /* 0x000fe2000f8e020d */
[----:B------:R-:W-:-:S03]  /*0890*/  IADD3 R15, P0, PT, RZ, -R12, RZ ;  /* 0x8000000cff0f7210 */ /* 0x000fc60007f1e0ff */
[----:B------:R-:W-:Y:S02]  /*08a0*/  IMAD R13, R11, UR6, R13 ;  /* 0x000000060b0d7c24 */ /* 0x000fe4000f8e020d */
[----:B------:R-:W-:-:S03]  /*08b0*/  IMAD.HI.U32 R12, R10, R15, RZ ;  /* 0x0000000f0a0c7227 */ /* 0x000fc600078e00ff */
[----:B------:R-:W-:Y:S01]  /*08c0*/  IADD3.X R17, PT, PT, RZ, ~R13, RZ, P0, !PT ;  /* 0x8000000dff117210 */ /* 0x000fe200007fe4ff */
[----:B------:R-:W-:-:S04]  /*08d0*/  IMAD.MOV.U32 R13, RZ, RZ, R10 ;  /* 0x000000ffff0d7224 */ /* 0x000fc800078e000a */
[----:B------:R-:W-:-:S04]  /*08e0*/  IMAD.WIDE.U32 R12, P0, R10, R17, R12 ;  /* 0x000000110a0c7225 */ /* 0x000fc8000780000c */
[C---:B------:R-:W-:Y:S02]  /*08f0*/  IMAD R19, R11.reuse, R17, RZ ;  /* 0x000000110b137224 */ /* 0x040fe400078e02ff */
[----:B------:R-:W-:-:S04]  /*0900*/  IMAD.HI.U32 R12, P1, R11, R15, R12 ;  /* 0x0000000f0b0c7227 */ /* 0x000fc8000782000c */
[----:B------:R-:W-:Y:S01]  /*0910*/  IMAD.HI.U32 R9, R11, R17, RZ ;  /* 0x000000110b097227 */ /* 0x000fe200078e00ff */
[----:B------:R-:W-:-:S04]  /*0920*/  IADD3 R13, P2, PT, R19, R12, RZ ;  /* 0x0000000c130d7210 */ /* 0x000fc80007f5e0ff */
[----:B------:R-:W-:Y:S01]  /*0930*/  IADD3.X R9, PT, PT, R9, R11, RZ, P0, !PT ;  /* 0x0000000b09097210 */ /* 0x000fe200007fe4ff */
[----:B------:R-:W-:-:S03]  /*0940*/  IMAD.WIDE.U32 R10, R13, UR6, RZ ;  /* 0x000000060d0a7c25 */ /* 0x000fc6000f8e00ff */
[----:B------:R-:W-:Y:S01]  /*0950*/  IADD3.X R9, PT, PT, RZ, RZ, R9, P2, P1 ;  /* 0x000000ffff097210 */ /* 0x000fe200017e2409 */
[----:B------:R-:W-:Y:S01]  /*0960*/  IMAD R12, R13, UR7, R11 ;  /* 0x000000070d0c7c24 */ /* 0x000fe2000f8e020b */
[----:B------:R-:W-:-:S03]  /*0970*/  IADD3 R11, P0, PT, RZ, -R10, RZ ;  /* 0x8000000aff0b7210 */ /* 0x000fc60007f1e0ff */
[----:B------:R-:W-:Y:S02]  /*0980*/  IMAD R10, R9, UR6, R12 ;  /* 0x00000006090a7c24 */ /* 0x000fe4000f8e020c */
[----:B------:R-:W-:-:S04]  /*0990*/  IMAD.HI.U32 R12, R13, R11, RZ ;  /* 0x0000000b0d0c7227 */ /* 0x000fc800078e00ff */
[----:B------:R-:W-:-:S04]  /*09a0*/  IMAD.X R10, RZ, RZ, ~R10, P0 ;  /* 0x000000ffff0a7224 */ /* 0x000fc800000e0e0a */
[----:B------:R-:W-:-:S04]  /*09b0*/  IMAD.WIDE.U32 R12, P0, R13, R10, R12 ;  /* 0x0000000a0d0c7225 */ /* 0x000fc8000780000c */
[C---:B------:R-:W-:Y:S02]  /*09c0*/  IMAD R14, R9.reuse, R10, RZ ;  /* 0x0000000a090e7224 */ /* 0x040fe400078e02ff */
[----:B------:R-:W-:-:S04]  /*09d0*/  IMAD.HI.U32 R13, P1, R9, R11, R12 ;  /* 0x0000000b090d7227 */ /* 0x000fc8000782000c */
[----:B------:R-:W-:Y:S01]  /*09e0*/  IMAD.HI.U32 R10, R9, R10, RZ ;  /* 0x0000000a090a7227 */ /* 0x000fe200078e00ff */
[----:B------:R-:W-:-:S03]  /*09f0*/  IADD3 R13, P2, PT, R14, R13, RZ ;  /* 0x0000000d0e0d7210 */ /* 0x000fc60007f5e0ff */
[----:B------:R-:W-:Y:S01]  /*0a00*/  IMAD.MOV.U32 R11, RZ, RZ, RZ ;  /* 0x000000ffff0b7224 */ /* 0x000fe200078e00ff */
[----:B------:R-:W-:Y:S01]  /*0a10*/  IADD3.X R9, PT, PT, R10, R9, RZ, P0, !PT ;  /* 0x000000090a097210 */ /* 0x000fe200007fe4ff */
[----:B------:R-:W-:-:S03]  /*0a20*/  IMAD.HI.U32 R10, R13, R0, RZ ;  /* 0x000000000d0a7227 */ /* 0x000fc600078e00ff */
[----:B------:R-:W-:Y:S01]  /*0a30*/  IADD3.X R9, PT, PT, RZ, RZ, R9, P2, P1 ;  /* 0x000000ffff097210 */ /* 0x000fe200017e2409 */
[----:B------:R-:W-:-:S04]  /*0a40*/  IMAD.WIDE.U32 R10, R13, UR4, R10 ;  /* 0x000000040d0a7c25 */ /* 0x000fc8000f8e000a */
[C---:B------:R-:W-:Y:S02]  /*0a50*/  IMAD R13, R9.reuse, UR4, RZ ;  /* 0x00000004090d7c24 */ /* 0x040fe4000f8e02ff */
[----:B------:R-:W-:-:S04]  /*0a60*/  IMAD.HI.U32 R10, P0, R9, R0, R10 ;  /* 0x00000000090a7227 */ /* 0x000fc8000780000a */
[----:B------:R-:W-:Y:S01]  /*0a70*/  IMAD.HI.U32 R9, R9, UR4, RZ ;  /* 0x0000000409097c27 */ /* 0x000fe2000f8e00ff */
[----:B------:R-:W-:-:S04]  /*0a80*/  IADD3 R13, P1, PT, R13, R10, RZ ;  /* 0x0000000a0d0d7210 */ /* 0x000fc80007f3e0ff */
[----:B------:R-:W-:Y:S01]  /*0a90*/  IADD3.X R9, PT, PT, R9, RZ, RZ, P0, !PT ;  /* 0x000000ff09097210 */ /* 0x000fe200007fe4ff */
[----:B------:R-:W-:-:S04]  /*0aa0*/  IMAD.WIDE.U32 R10, R13, UR6, RZ ;  /* 0x000000060d0a7c25 */ /* 0x000fc8000f8e00ff */
[----:B------:R-:W-:Y:S01]  /*0ab0*/  IMAD.X R9, RZ, RZ, R9, P1 ;  /* 0x000000ffff097224 */ /* 0x000fe200008e0609 */
[----:B------:R-:W-:Y:S01]  /*0ac0*/  IADD3 R14, P1, PT, -R10, R0, RZ ;  /* 0x000000000a0e7210 */ /* 0x000fe20007f3e1ff */
[----:B------:R-:W-:-:S03]  /*0ad0*/  IMAD R12, R13, UR7, R11 ;  /* 0x000000070d0c7c24 */ /* 0x000fc6000f8e020b */
[C---:B------:R-:W-:Y:S01]  /*0ae0*/  ISETP.GE.U32.AND P0, PT, R14.reuse, UR6, PT ;  /* 0x000000060e007c0c */ /* 0x040fe2000bf06070 */
[----:B------:R-:W-:Y:S01]  /*0af0*/  IMAD R12, R9, UR6, R12 ;  /* 0x00000006090c7c24 */ /* 0x000fe2000f8e020c */
[----:B------:R-:W-:-:S04]  /*0b00*/  IADD3 R11, P2, PT, R14, -UR6, RZ ;  /* 0x800000060e0b7c10 */ /* 0x000fc8000ff5e0ff */
[----:B------:R-:W-:Y:S02]  /*0b10*/  IADD3.X R15, PT, PT, ~R12, UR4, RZ, P1, !PT ;  /* 0x000000040c0f7c10 */ /* 0x000fe40008ffe5ff */
[----:B------:R-:W-:Y:S02]  /*0b20*/  IADD3 R0, P1, PT, R13, 0x1, RZ ;  /* 0x000000010d007810 */ /* 0x000fe40007f3e0ff */
[C---:B------:R-:W-:Y:S02]  /*0b30*/  ISETP.GE.U32.AND.EX P0, PT, R15.reuse, UR7, PT, P0 ;  /* 0x000000070f007c0c */ /* 0x040fe4000bf06100 */
[----:B------:R-:W-:Y:S02]  /*0b40*/  IADD3.X R10, PT, PT, RZ, R9, RZ, P1, !PT ;  /* 0x00000009ff0a7210 */ /* 0x000fe40000ffe4ff */
[----:B------:R-:W-:Y:S02]  /*0b50*/  SEL R13, R0, R13, P0 ;  /* 0x0000000d000d7207 */ /* 0x000fe40000000000 */
[----:B------:R-:W-:-:S02]  /*0b60*/  IADD3.X R12, PT, PT, R15, ~UR7, RZ, P2, !PT ;  /* 0x800000070f0c7c10 */ /* 0x000fc400097fe4ff */
[----:B------:R-:W-:Y:S02]  /*0b70*/  SEL R11, R11, R14, P0 ;  /* 0x0000000e0b0b7207 */ /* 0x000fe40000000000 */
[----:B------:R-:W-:Y:S01]  /*0b80*/  SEL R10, R10, R9, P0 ;  /* 0x000000090a0a7207 */ /* 0x000fe20000000000 */
[----:B------:R-:W-:Y:S01]  /*0b90*/  HFMA2 R9, -RZ, RZ, 0, 0 ;  /* 0x00000000ff097431 */ /* 0x000fe200000001ff */
[----:B------:R-:W-:Y:S02]  /*0ba0*/  IADD3 R0, P2, PT, R13, 0x1, RZ ;  /* 0x000000010d007810 */ /* 0x000fe40007f5e0ff */
[----:B------:R-:W-:Y:S02]  /*0bb0*/  SEL R12, R12, R15, P0 ;  /* 0x0000000f0c0c7207 */ /* 0x000fe40000000000 */
[----:B------:R-:W-:Y:S01]  /*0bc0*/  ISETP.GE.U32.AND P0, PT, R11, UR6, PT ;  /* 0x000000060b007c0c */ /* 0x000fe2000bf06070 */
[----:B------:R-:W-:Y:S01]  /*0bd0*/  IMAD.X R11, RZ, RZ, R10, P2 ;  /* 0x000000ffff0b7224 */ /* 0x000fe200010e060a */
[----:B------:R-:W-:-:S02]  /*0be0*/  ISETP.NE.U32.AND P1, PT, RZ, UR6, PT ;  /* 0x00000006ff007c0c */ /* 0x000fc4000bf25070 */
[----:B------:R-:W-:Y:S02]  /*0bf0*/  ISETP.GE.U32.AND.EX P0, PT, R12, UR7, PT, P0 ;  /* 0x000000070c007c0c */ /* 0x000fe4000bf06100 */
[----:B------:R-:W-:Y:S02]  /*0c00*/  ISETP.NE.AND.EX P1, PT, RZ, UR7, PT, P1 ;  /* 0x00000007ff007c0c */ /* 0x000fe4000bf25310 */
[----:B------:R-:W-:Y:S02]  /*0c10*/  SEL R0, R0, R13, P0 ;  /* 0x0000000d00007207 */ /* 0x000fe40000000000 */
[----:B------:R-:W-:Y:S02]  /*0c20*/  SEL R11, R11, R10, P0 ;  /* 0x0000000a0b0b7207 */ /* 0x000fe40000000000 */
[----:B------:R-:W-:Y:S02]  /*0c30*/  SEL R0, R0, 0xffffffff, P1 ;  /* 0xffffffff00007807 */ /* 0x000fe40000800000 */
[----:B------:R-:W-:Y:S01]  /*0c40*/  SEL R11, R11, 0xffffffff, P1 ;  /* 0xffffffff0b0b7807 */ /* 0x000fe20000800000 */
[----:B------:R-:W-:Y:S06]  /*0c50*/  RET.REL.NODEC R8 `(transpose_bcl_blc_f32) ;  /* 0xfffffff008e87950 */ /* 0x000fec0003c3ffff */
        .weak           $__internal_1_$__cuda_sm20_rem_u64
        .type           $__internal_1_$__cuda_sm20_rem_u64,@function
        .size           $__internal_1_$__cuda_sm20_rem_u64,(.L_x_277 - $__internal_1_$__cuda_sm20_rem_u64)
$__internal_1_$__cuda_sm20_rem_u64:
[----:B------:R-:W0:Y:S01]  /*0c60*/  LDCU.64 UR6, c[0x0][0x390] ;  /* 0x00007200ff0677ac */ /* 0x000e220008000a00 */
[----:B------:R-:W1:Y:S01]  /*0c70*/  LDC.64 R6, c[0x0][0x390] ;  /* 0x0000e400ff067b82 */ /* 0x000e620000000a00 */
[----:B0-----:R-:W0:Y:S08]  /*0c80*/  I2F.U64.RP R14, UR6 ;  /* 0x00000006000e7d12 */ /* 0x001e300008309000 */
[----:B0-----:R-:W0:Y:S02]  /*0c90*/  MUFU.RCP R14, R14 ;  /* 0x0000000e000e7308 */ /* 0x001e240000001000 */
[----:B0-----:R-:W-:-:S06]  /*0ca0*/  VIADD R10, R14, 0x1ffffffe ;  /* 0x1ffffffe0e0a7836 */ /* 0x001fcc0000000000 */
[----:B------:R-:W1:Y:S02]  /*0cb0*/  F2I.U64.TRUNC R10, R10 ;  /* 0x0000000a000a7311 */ /* 0x000e64000020d800 */
[----:B-1----:R-:W-:-:S04]  /*0cc0*/  IMAD.WIDE.U32 R12, R10, R6, RZ ;  /* 0x000000060a0c7225 */ /* 0x002fc800078e00ff */
[----:B------:R-:W-:Y:S01]  /*0cd0*/  IMAD R13, R10, R7, R13 ;  /* 0x000000070a0d7224 */ /* 0x000fe200078e020d */
[----:B------:R-:W-:-:S03]  /*0ce0*/  IADD3 R15, P0, PT, RZ, -R12, RZ ;  /* 0x8000000cff0f7210 */ /* 0x000fc60007f1e0ff */
[----:B------:R-:W-:Y:S02]  /*0cf0*/  IMAD R13, R11, R6, R13 ;  /* 0x000000060b0d7224 */ /* 0x000fe400078e020d */
        /* <DEDUP_REMOVED lines=9> */
[----:B------:R-:W-:-:S03]  /*0d90*/  IMAD.WIDE.U32 R10, R13, R6, RZ ;  /* 0x000000060d0a7225 */ /* 0x000fc600078e00ff */
[----:B------:R-:W-:Y:S01]  /*0da0*/  IADD3.X R15, PT, PT, RZ, RZ, R12, P2, P1 ;  /* 0x000000ffff0f7210 */ /* 0x000fe200017e240c */
[----:B------:R-:W-:Y:S01]  /*0db0*/  IMAD R11, R13, R7, R11 ;  /* 0x000000070d0b7224 */ /* 0x000fe200078e020b */
[----:B------:R-:W-:-:S03]  /*0dc0*/  IADD3 R17, P0, PT, RZ, -R10, RZ ;  /* 0x8000000aff117210 */ /* 0x000fc60007f1e0ff */
[----:B------:R-:W-:Y:S02]  /*0dd0*/  IMAD R11, R15, R6, R11 ;  /* 0x000000060f0b7224 */ /* 0x000fe400078e020b */
[----:B------:R-:W-:-:S04]  /*0de0*/  IMAD.HI.U32 R12, R13, R17, RZ ;  /* 0x000000110d0c7227 */ /* 0x000fc800078e00ff */
[----:B------:R-:W-:Y:S02]  /*0df0*/  IMAD.X R10, RZ, RZ, ~R11, P0 ;  /* 0x000000ffff0a7224 */ /* 0x000fe400000e0e0b */
[----:B------:R-:W-:Y:S02]  /*0e00*/  IMAD.MOV.U32 R11, RZ, RZ, RZ ;  /* 0x000000ffff0b7224 */ /* 0x000fe400078e00ff */
[----:B------:R-:W-:-:S04]  /*0e10*/  IMAD.WIDE.U32 R12, P0, R13, R10, R12 ;  /* 0x0000000a0d0c7225 */ /* 0x000fc8000780000c */
[C---:B------:R-:W-:Y:S02]  /*0e20*/  IMAD R14, R15.reuse, R10, RZ ;  /* 0x0000000a0f0e7224 */ /* 0x040fe400078e02ff */
[----:B------:R-:W-:-:S04]  /*0e30*/  IMAD.HI.U32 R13, P1, R15, R17, R12 ;  /* 0x000000110f0d7227 */ /* 0x000fc8000782000c */
[----:B------:R-:W-:Y:S01]  /*0e40*/  IMAD.HI.U32 R10, R15, R10, RZ ;  /* 0x0000000a0f0a7227 */ /* 0x000fe200078e00ff */
[----:B------:R-:W-:-:S04]  /*0e50*/  IADD3 R13, P2, PT, R14, R13, RZ ;  /* 0x0000000d0e0d7210 */ /* 0x000fc80007f5e0ff */
[----:B------:R-:W-:Y:S01]  /*0e60*/  IADD3.X R15, PT, PT, R10, R15, RZ, P0, !PT ;  /* 0x0000000f0a0f7210 */ /* 0x000fe200007fe4ff */
[----:B------:R-:W-:-:S03]  /*0e70*/  IMAD.HI.U32 R10, R13, R0, RZ ;  /* 0x000000000d0a7227 */ /* 0x000fc600078e00ff */
[----:B------:R-:W-:Y:S01]  /*0e80*/  IADD3.X R15, PT, PT, RZ, RZ, R15, P2, P1 ;  /* 0x000000ffff0f7210 */ /* 0x000fe200017e240f */
[----:B------:R-:W-:-:S04]  /*0e90*/  IMAD.WIDE.U32 R10, R13, R9, R10 ;  /* 0x000000090d0a7225 */ /* 0x000fc800078e000a */
[C---:B------:R-:W-:Y:S02]  /*0ea0*/  IMAD R13, R15.reuse, R9, RZ ;  /* 0x000000090f0d7224 */ /* 0x040fe400078e02ff */
[----:B------:R-:W-:-:S04]  /*0eb0*/  IMAD.HI.U32 R10, P0, R15, R0, R10 ;  /* 0x000000000f0a7227 */ /* 0x000fc8000780000a */
[----:B------:R-:W-:Y:S01]  /*0ec0*/  IMAD.HI.U32 R12, R15, R9, RZ ;  /* 0x000000090f0c7227 */ /* 0x000fe200078e00ff */
[----:B------:R-:W-:-:S04]  /*0ed0*/  IADD3 R13, P1, PT, R13, R10, RZ ;  /* 0x0000000a0d0d7210 */ /* 0x000fc80007f3e0ff */
[----:B------:R-:W-:Y:S01]  /*0ee0*/  IADD3.X R12, PT, PT, R12, RZ, RZ, P0, !PT ;  /* 0x000000ff0c0c7210 */ /* 0x000fe200007fe4ff */
[----:B------:R-:W-:-:S04]  /*0ef0*/  IMAD.WIDE.U32 R10, R13, R6, RZ ;  /* 0x000000060d0a7225 */ /* 0x000fc800078e00ff */
[----:B------:R-:W-:Y:S01]  /*0f00*/  IMAD.X R15, RZ, RZ, R12, P1 ;  /* 0x000000ffff0f7224 */ /* 0x000fe200008e060c */
[----:B------:R-:W-:Y:S01]  /*0f10*/  IADD3 R17, P1, PT, -R10, R0, RZ ;  /* 0x000000000a117210 */ /* 0x000fe20007f3e1ff */
[----:B------:R-:W-:-:S03]  /*0f20*/  IMAD R13, R13, R7, R11 ;  /* 0x000000070d0d7224 */ /* 0x000fc600078e020b */
[-C--:B------:R-:W-:Y:S01]  /*0f30*/  ISETP.GE.U32.AND P0, PT, R17, R6.reuse, PT ;  /* 0x000000061100720c */ /* 0x080fe20003f06070 */
[----:B------:R-:W-:-:S05]  /*0f40*/  IMAD R0, R15, R6, R13 ;  /* 0x000000060f007224 */ /* 0x000fca00078e020d */
[----:B------:R-:W-:Y:S02]  /*0f50*/  IADD3.X R0, PT, PT, ~R0, R9, RZ, P1, !PT ;  /* 0x0000000900007210 */ /* 0x000fe40000ffe5ff */
[----:B------:R-:W-:Y:S02]  /*0f60*/  IADD3 R11, P1, PT, R17, -R6, RZ ;  /* 0x80000006110b7210 */ /* 0x000fe40007f3e0ff */
[----:B------:R-:W-:-:S03]  /*0f70*/  ISETP.GE.U32.AND.EX P0, PT, R0, R7, PT, P0 ;  /* 0x000000070000720c */ /* 0x000fc60003f06100 */
[----:B------:R-:W-:Y:S01]  /*0f80*/  IMAD.X R10, R0, 0x1, ~R7, P1 ;  /* 0x00000001000a7824 */ /* 0x000fe200008e0e07 */
[----:B------:R-:W-:Y:S02]  /*0f90*/  SEL R11, R11, R17, P0 ;  /* 0x000000110b0b7207 */ /* 0x000fe40000000000 */
[----:B------:R-:W-:Y:S02]  /*0fa0*/  ISETP.NE.U32.AND P1, PT, R6, RZ, PT ;  /* 0x000000ff0600720c */ /* 0x000fe40003f25070 */
[----:B------:R-:W-:Y:S02]  /*0fb0*/  SEL R10, R10, R0, P0 ;  /* 0x000000000a0a7207 */ /* 0x000fe40000000000 */
[CC--:B------:R-:W-:Y:S02]  /*0fc0*/  ISETP.GE.U32.AND P0, PT, R11.reuse, R6.reuse, PT ;  /* 0x000000060b00720c */ /* 0x0c0fe40003f06070 */
[----:B------:R-:W-:Y:S02]  /*0fd0*/  IADD3 R0, P2, PT, R11, -R6, RZ ;  /* 0x800000060b007210 */ /* 0x000fe40007f5e0ff */
[----:B------:R-:W-:-:S02]  /*0fe0*/  ISETP.GE.U32.AND.EX P0, PT, R10, R7, PT, P0 ;  /* 0x000000070a00720c */ /* 0x000fc40003f06100 */
[----:B------:R-:W-:Y:S02]  /*0ff0*/  IADD3.X R9, PT, PT, R10, ~R7, RZ, P2, !PT ;  /* 0x800000070a097210 */ /* 0x000fe400017fe4ff */
[----:B------:R-:W-:Y:S02]  /*1000*/  ISETP.NE.AND.EX P1, PT, R7, RZ, PT, P1 ;  /* 0x000000ff0700720c */ /* 0x000fe40003f25310 */
[----:B------:R-:W-:Y:S01]  /*1010*/  SEL R7, R9, R10, P0 ;  /* 0x0000000a09077207 */ /* 0x000fe20000000000 */
[----:B------:R-:W-:Y:S01]  /*1020*/  IMAD.MOV.U32 R9, RZ, RZ, 0x0 ;  /* 0x00000000ff097424 */ /* 0x000fe200078e00ff */
[----:B------:R-:W-:Y:S02]  /*1030*/  SEL R6, R0, R11, P0 ;  /* 0x0000000b00067207 */ /* 0x000fe40000000000 */
[----:B------:R-:W-:Y:S02]  /*1040*/  SEL R7, R7, 0xffffffff, P1 ;  /* 0xffffffff07077807 */ /* 0x000fe40000800000 */
[----:B------:R-:W-:Y:S01]  /*1050*/  SEL R6, R6, 0xffffffff, P1 ;  /* 0xffffffff06067807 */ /* 0x000fe20000800000 */
[----:B------:R-:W-:Y:S06]  /*1060*/  RET.REL.NODEC R8 `(transpose_bcl_blc_f32) ;  /* 0xffffffec08e47950 */ /* 0x000fec0003c3ffff */
.L_x_6:
[----:B------:R-:W-:-:S00]  /*1070*/  BRA `(.L_x_6) ;  /* 0xfffffffc00fc7947 */ /* 0x000fc0000383ffff */
[----:B------:R-:W-:-:S00]  /*1080*/  NOP ;  /* 0x0000000000007918 */ /* 0x000fc00000000000 */
[----:B------:R-:W-:-:S00]  /*1090*/  NOP ;  /* 0x0000000000007918 */ /* 0x000fc00000000000 */
[----:B------:R-:W-:-:S00]  /*10a0*/  NOP ;  /* 0x0000000000007918 */ /* 0x000fc00000000000 */
[----:B------:R-:W-:-:S00]  /*10b0*/  NOP ;  /* 0x0000000000007918 */ /* 0x000fc00000000000 */
[----:B------:R-:W-:-:S00]  /*10c0*/  NOP ;  /* 0x0000000000007918 */ /* 0x000fc00000000000 */
[----:B------:R-:W-:-:S00]  /*10d0*/  NOP ;  /* 0x0000000000007918 */ /* 0x000fc00000000000 */
[----:B------:R-:W-:-:S00]  /*10e0*/  NOP ;  /* 0x0000000000007918 */ /* 0x000fc00000000000 */
[----:B------:R-:W-:-:S00]  /*10f0*/  NOP ;  /* 0x0000000000007918 */ /* 0x000fc00000000000 */
.L_x_277:


//--------------------- .text.transpose_blc_bcl_f32 --------------------------
	.section	.text.transpose_blc_bcl_f32,"ax",@progbits
	.align	128
        .global         transpose_blc_bcl_f32
        .type           transpose_blc_bcl_f32,@function
        .size           transpose_blc_bcl_f32,(.L_x_279 - transpose_blc_bcl_f32)
        .other          transpose_blc_bcl_f32,@"STO_CUDA_ENTRY STV_DEFAULT"
transpose_blc_bcl_f32:
.text.transpose_blc_bcl_f32:
        /* <DEDUP_REMOVED lines=37> */
.L_x_7:
[----:B------:R-:W-:Y:S01]  /*0250*/  IMAD.MOV.U32 R0, RZ, RZ, R2 ;  /* 0x000000ffff007224 */ /* 0x000fe200078e0002 */
[----:B------:R-:W-:Y:S01]  /*0260*/  MOV R8, 0x290 ;  /* 0x0000029000087802 */ /* 0x000fe20000000f00 */
[----:B------:R-:W0:Y:S06]  /*0270*/  LDCU.64 UR6, c[0x0][0x398] ;  /* 0x00007300ff0677ac */ /* 0x000e2c0008000a00 */
[----:B0-----:R-:W-:Y:S05]  /*0280*/  CALL.REL.NOINC `($__internal_2_$__cuda_sm20_div_u64) ;  /* 0x0000000400687944 */ /* 0x001fea0003c00000 */
        /* <DEDUP_REMOVED lines=10> */
.L_x_8:
        /* <DEDUP_REMOVED lines=24> */
.L_x_9:
[----:B------:R-:W-:Y:S01]  /*04b0*/  IMAD.MOV.U32 R0, RZ, RZ, R8 ;  /* 0x000000ffff007224 */ /* 0x000fe200078e0008 */
[----:B------:R-:W-:-:S07]  /*04c0*/  MOV R8, 0x4e0 ;  /* 0x000004e000087802 */ /* 0x000fce0000000f00 */
[----:B------:R-:W-:Y:S05]  /*04d0*/  CALL.REL.NOINC `($__internal_3_$__cuda_sm20_rem_u64) ;  /* 0x0000000400e07944 */ /* 0x000fea0003c00000 */
.L_x_10:
        /* <DEDUP_REMOVED lines=28> */
.L_x_11:
[----:B------:R-:W-:Y:S01]  /*06a0*/  MOV R0, R2 ;  /* 0x0000000200007202 */ /* 0x000fe20000000f00 */
[----:B------:R-:W-:Y:S01]  /*06b0*/  UMOV UR7, UR5 ;  /* 0x0000000500077c82 */ /* 0x000fe20008000000 */
[----:B------:R-:W-:-:S07]  /*06c0*/  MOV R8, 0x6e0 ;  /* 0x000006e000087802 */ /* 0x000fce0000000f00 */
[----:B0-----:R-:W-:Y:S05]  /*06d0*/  CALL.REL.NOINC `($__internal_2_$__cuda_sm20_div_u64) ;  /* 0x0000000000547944 */ /* 0x001fea0003c00000 */
[----:B------:R-:W-:Y:S01]  /*06e0*/  IMAD.MOV.U32 R8, RZ, RZ, R0 ;  /* 0x000000ffff087224 */ /* 0x000fe200078e0000 */
[----:B------:R-:W-:-:S07]  /*06f0*/  MOV R9, R11 ;  /* 0x0000000b00097202 */ /* 0x000fce0000000f00 */
.L_x_12:
        /* <DEDUP_REMOVED lines=19> */
        .weak           $__internal_2_$__cuda_sm20_div_u64
        .type           $__internal_2_$__cuda_sm20_div_u64,@function
        .size           $__internal_2_$__cuda_sm20_div_u64,($__internal_3_$__cuda_sm20_rem_u64 - $__internal_2_$__cuda_sm20_div_u64)
$__internal_2_$__cuda_sm20_div_u64:
        /* <DEDUP_REMOVED lines=66> */
[----:B------:R-:W-:Y:S06]  /*0c50*/  RET.REL.NODEC R8 `(transpose_blc_bcl_f32) ;  /* 0xfffffff008e87950 */ /* 0x000fec0003c3ffff */
        .weak           $__internal_3_$__cuda_sm20_rem_u64
        .type           $__internal_3_$__cuda_sm20_rem_u64,@function
        .size           $__internal_3_$__cuda_sm20_rem_u64,(.L_x_279 - $__internal_3_$__cuda_sm20_rem_u64)
$__internal_3_$__cuda_sm20_rem_u64:
        /* <DEDUP_REMOVED lines=64> */
[----:B------:R-:W-:Y:S06]  /*1060*/  RET.REL.NODEC R8 `(transpose_blc_bcl_f32) ;  /* 0xffffffec08e47950 */ /* 0x000fec0003c3ffff */
.L_x_13:
        /* <DEDUP_REMOVED lines=9> */
.L_x_279:


//--------------------- .text.conv_transpose1d_direct_f32 --------------------------
	.section	.text.conv_transpose1d_direct_f32,"ax",@progbits
	.align	128
        .global         conv_transpose1d_direct_f32
        .type           conv_transpose1d_direct_f32,@function
        .size           conv_transpose1d_direct_f32,(.L_x_281 - conv_transpose1d_direct_f32)
        .other          conv_transpose1d_direct_f32,@"STO_CUDA_ENTRY STV_DEFAULT"
conv_transpose1d_direct_f32:
.text.conv_transpose1d_direct_f32:
        /* <DEDUP_REMOVED lines=18> */
[----:B0-----:R-:W-:Y:S02]  /*0120*/  HFMA2 R2, -RZ, RZ, 0, 0 ;  /* 0x00000000ff027431 */ /* 0x001fe400000001ff */
[----:B-1----:R-:W-:-:S04]  /*0130*/  IMAD.MOV R5, RZ, RZ, -R3 ;  /* 0x000000ffff057224 */ /* 0x002fc800078e0a03 */
[----:B------:R-:W-:-:S04]  /*0140*/  IMAD R5, R5, UR4, RZ ;  /* 0x0000000405057c24 */ /* 0x000fc8000f8e02ff */
[----:B------:R-:W-:-:S06]  /*0150*/  IMAD.HI.U32 R3, R3, R5, R2 ;  /* 0x0000000503037227 */ /* 0x000fcc00078e0002 */
[----:B------:R-:W-:-:S04]  /*0160*/  IMAD.HI.U32 R3, R3, R0, RZ ;  /* 0x0000000003037227 */ /* 0x000fc800078e00ff */
[----:B------:R-:W-:-:S04]  /*0170*/  IMAD.MOV R5, RZ, RZ, -R3 ;  /* 0x000000ffff057224 */ /* 0x000fc800078e0a03 */
[----:B------:R-:W-:-:S05]  /*0180*/  IMAD R5, R5, UR4, R0 ;  /* 0x0000000405057c24 */ /* 0x000fca000f8e0200 */
[----:B------:R-:W-:-:S13]  /*0190*/  ISETP.GE.U32.AND P0, PT, R5, UR4, PT ;  /* 0x0000000405007c0c */ /* 0x000fda000bf06070 */
[----:B------:R-:W-:Y:S01]  /*01a0*/  @P0 VIADD R5, R5, -UR4 ;  /* 0x8000000405050c36 */ /* 0x000fe20008000000 */
[----:B------:R-:W-:-:S04]  /*01b0*/  @P0 IADD3 R3, PT, PT, R3, 0x1, RZ ;  /* 0x0000000103030810 */ /* 0x000fc80007ffe0ff */
[----:B------:R-:W-:-:S13]  /*01c0*/  ISETP.GE.U32.AND P1, PT, R5, UR4, PT ;  /* 0x0000000405007c0c */ /* 0x000fda000bf26070 */
[----:B------:R-:W-:Y:S01]  /*01d0*/  @P1 VIADD R3, R3, 0x1 ;  /* 0x0000000103031836 */ /* 0x000fe20000000000 */
[----:B------:R-:W-:-:S04]  /*01e0*/  @!P2 LOP3.LUT R3, RZ, UR4, RZ, 0x33, !PT ;  /* 0x00000004ff03ac12 */ /* 0x000fc8000f8e33ff */
[----:B------:R-:W-:Y:S01]  /*01f0*/  MOV R4, R3 ;  /* 0x0000000300047202 */ /* 0x000fe20000000f00 */
[----:B------:R-:W-:-:S04]  /*0200*/  IMAD.MOV R5, RZ, RZ, -R3 ;  /* 0x000000ffff057224 */ /* 0x000fc800078e0a03 */
[----:B------:R-:W-:Y:S02]  /*0210*/  IMAD R6, R5, UR4, R0 ;  /* 0x0000000405067c24 */ /* 0x000fe4000f8e0200 */
[----:B------:R-:W-:Y:S01]  /*0220*/  IMAD.MOV.U32 R5, RZ, RZ, RZ ;  /* 0x000000ffff057224 */ /* 0x000fe200078e00ff */
[----:B------:R-:W-:Y:S06]  /*0230*/  BRA `(.L_x_15) ;  /* 0x0000000000287947 */ /* 0x000fec0003800000 */
.L_x_14:
[----:B------:R-:W0:Y:S01]  /*0240*/  LDCU.64 UR4, c[0x0][0x3a8] ;  /* 0x00007500ff0477ac */ /* 0x000e220008000a00 */
[----:B------:R-:W-:Y:S01]  /*0250*/  IMAD.MOV.U32 R5, RZ, RZ, R0 ;  /* 0x000000ffff057224 */ /* 0x000fe200078e0000 */
[----:B------:R-:W-:Y:S01]  /*0260*/  MOV R8, 0x2b0 ;  /* 0x000002b000087802 */ /* 0x000fe20000000f00 */
[----:B------:R-:W-:Y:S01]  /*0270*/  IMAD.MOV.U32 R4, RZ, RZ, RZ ;  /* 0x000000ffff047224 */ /* 0x000fe200078e00ff */
[----:B0-----:R-:W-:Y:S01]  /*0280*/  MOV R16, UR4 ;  /* 0x0000000400107c02 */ /* 0x001fe20008000f00 */
[----:B------:R-:W-:-:S07]  /*0290*/  IMAD.U32 R7, RZ, RZ, UR5 ;  /* 0x00000005ff077e24 */ /* 0x000fce000f8e00ff */
[----:B------:R-:W-:Y:S05]  /*02a0*/  CALL.REL.NOINC `($__internal_4_$__cuda_sm20_div_u64) ;  /* 0x0000002400047944 */ /* 0x000fea0003c00000 */
[----:B------:R-:W0:Y:S01]  /*02b0*/  LDCU UR4, c[0x0][0x3a8] ;  /* 0x00007500ff0477ac */ /* 0x000e220008000800 */
[----:B------:R-:W-:-:S05]  /*02c0*/  IADD3 R3, PT, PT, -R4, RZ, RZ ;  /* 0x000000ff04037210 */ /* 0x000fca0007ffe1ff */
[----:B0-----:R-:W-:-:S07]  /*02d0*/  IMAD R6, R3, UR4, R0 ;  /* 0x0000000403067c24 */ /* 0x001fce000f8e0200 */
.L_x_15:
        /* <DEDUP_REMOVED lines=15> */
[----:B------:R-:W-:Y:S02]  /*03d0*/  IMAD R4, R3, UR4, R4 ;  /* 0x0000000403047c24 */ /* 0x000fe4000f8e0204 */
[----:B------:R-:W-:-:S03]  /*03e0*/  IMAD.MOV.U32 R3, RZ, RZ, RZ ;  /* 0x000000ffff037224 */ /* 0x000fc600078e00ff */
[----:B------:R-:W-:-:S13]  /*03f0*/  ISETP.GE.U32.AND P0, PT, R4, UR4, PT ;  /* 0x0000000404007c0c */ /* 0x000fda000bf06070 */
[----:B------:R-:W-:-:S05]  /*0400*/  @P0 VIADD R4, R4, -UR4 ;  /* 0x8000000404040c36 */ /* 0x000fca0008000000 */
[----:B------:R-:W-:-:S13]  /*0410*/  ISETP.GE.U32.AND P0, PT, R4, UR4, PT ;  /* 0x0000000404007c0c */ /* 0x000fda000bf06070 */
[----:B------:R-:W-:Y:S02]  /*0420*/  @P0 IADD3 R4, PT, PT, R4, -UR4, RZ ;  /* 0x8000000404040c10 */ /* 0x000fe4000fffe0ff */
[----:B------:R-:W-:-:S05]  /*0430*/  @!P1 LOP3.LUT R4, RZ, UR4, RZ, 0x33, !PT ;  /* 0x00000004ff049c12 */ /* 0x000fca000f8e33ff */
[----:B------:R-:W-:Y:S01]  /*0440*/  IMAD.MOV.U32 R2, RZ, RZ, R4 ;  /* 0x000000ffff027224 */ /* 0x000fe200078e0004 */
[----:B------:R-:W-:Y:S06]  /*0450*/  BRA `(.L_x_17) ;  /* 0x0000000000087947 */ /* 0x000fec0003800000 */
.L_x_16:
[----:B------:R-:W-:-:S07]  /*0460*/  MOV R8, 0x480 ;  /* 0x0000048000087802 */ /* 0x000fce0000000f00 */
[----:B------:R-:W-:Y:S05]  /*0470*/  CALL.REL.NOINC `($__internal_5_$__cuda_sm20_rem_u64) ;  /* 0x0000002400a07944 */ /* 0x000fea0003c00000 */
.L_x_17:
[----:B------:R-:W0:Y:S02]  /*0480*/  LDCU.128 UR8, c[0x0][0x3a0] ;  /* 0x00007400ff0877ac */ /* 0x000e240008000c00 */
[----:B0-----:R-:W-:Y:S02]  /*0490*/  UIMAD UR6, UR11, UR8, URZ ;  /* 0x000000080b0672a4 */ /* 0x001fe4000f8e02ff */
[----:B------:R-:W-:Y:S02]  /*04a0*/  UIMAD.WIDE.U32 UR4, UR10, UR8, URZ ;  /* 0x000000080a0472a5 */ /* 0x000fe4000f8e00ff */
[----:B------:R-:W-:-:S04]  /*04b0*/  UIMAD UR6, UR10, UR9, UR6 ;  /* 0x000000090a0672a4 */ /* 0x000fc8000f8e0206 */
[----:B------:R-:W-:-:S04]  /*04c0*/  UIADD3 UR6, UPT, UPT, UR5, UR6, URZ ;  /* 0x0000000605067290 */ /* 0x000fc8000fffe0ff */
[----:B------:R-:W-:-:S09]  /*04d0*/  UISETP.NE.U32.AND UP0, UPT, UR6, URZ, UPT ;  /* 0x000000ff0600728c */ /* 0x000fd2000bf05070 */
[----:B------:R-:W-:Y:S05]  /*04e0*/  BRA.U UP0, `(.L_x_18) ;  /* 0x0000000100507547 */ /* 0x000fea000b800000 */
[----:B------:R-:W0:Y:S01]  /*04f0*/  I2F.U32.RP R7, UR4 ;  /* 0x0000000400077d06 */ /* 0x000e220008209000 */
[----:B------:R-:W-:Y:S01]  /*0500*/  ISETP.NE.U32.AND P2, PT, RZ, UR4, PT ;  /* 0x00000004ff007c0c */ /* 0x000fe2000bf45070 */
[----:B------:R-:W-:-:S06]  /*0510*/  IMAD.MOV.U32 R11, RZ, RZ, RZ ;  /* 0x000000ffff0b7224 */ /* 0x000fcc00078e00ff */
[----:B0-----:R-:W0:Y:S02]  /*0520*/  MUFU.RCP R7, R7 ;  /* 0x0000000700077308 */ /* 0x001e240000001000 */
[----:B0-----:R-:W-:-:S06]  /*0530*/  IADD3 R4, PT, PT, R7, 0xffffffe, RZ ;  /* 0x0ffffffe07047810 */ /* 0x001fcc0007ffe0ff */
[----:B------:R0:W1:Y:S02]  /*0540*/  F2I.FTZ.U32.TRUNC.NTZ R5, R4 ;  /* 0x0000000400057305 */ /* 0x000064000021f000 */
[----:B0-----:R-:W-:Y:S02]  /*0550*/  IMAD.MOV.U32 R4, RZ, RZ, RZ ;  /* 0x000000ffff047224 */ /* 0x001fe400078e00ff */
[----:B-1----:R-:W-:-:S04]  /*0560*/  IMAD.MOV R9, RZ, RZ, -R5 ;  /* 0x000000ffff097224 */ /* 0x002fc800078e0a05 */
[----:B------:R-:W-:-:S04]  /*0570*/  IMAD R9, R9, UR4, RZ ;  /* 0x0000000409097c24 */ /* 0x000fc8000f8e02ff */
[----:B------:R-:W-:-:S06]  /*0580*/  IMAD.HI.U32 R5, R5, R9, R4 ;  /* 0x0000000905057227 */ /* 0x000fcc00078e0004 */
[----:B------:R-:W-:-:S05]  /*0590*/  IMAD.HI.U32 R10, R5, R0, RZ ;  /* 0x00000000050a7227 */ /* 0x000fca00078e00ff */
[----:B------:R-:W-:-:S05]  /*05a0*/  IADD3 R5, PT, PT, -R10, RZ, RZ ;  /* 0x000000ff0a057210 */ /* 0x000fca0007ffe1ff */
[----:B------:R-:W-:-:S05]  /*05b0*/  IMAD R5, R5, UR4, R0 ;  /* 0x0000000405057c24 */ /* 0x000fca000f8e0200 */
[----:B------:R-:W-:-:S13]  /*05c0*/  ISETP.GE.U32.AND P0, PT, R5, UR4, PT ;  /* 0x0000000405007c0c */ /* 0x000fda000bf06070 */
[----:B------:R-:W-:Y:S02]  /*05d0*/  @P0 VIADD R5, R5, -UR4 ;  /* 0x8000000405050c36 */ /* 0x000fe40008000000 */
[----:B------:R-:W-:-:S03]  /*05e0*/  @P0 VIADD R10, R10, 0x1 ;  /* 0x000000010a0a0836 */ /* 0x000fc60000000000 */
[----:B------:R-:W-:-:S13]  /*05f0*/  ISETP.GE.U32.AND P1, PT, R5, UR4, PT ;  /* 0x0000000405007c0c */ /* 0x000fda000bf26070 */
[----:B------:R-:W-:Y:S02]  /*0600*/  @P1 IADD3 R10, PT, PT, R10, 0x1, RZ ;  /* 0x000000010a0a1810 */ /* 0x000fe40007ffe0ff */
[----:B------:R-:W-:Y:S01]  /*0610*/  @!P2 LOP3.LUT R10, RZ, UR4, RZ, 0x33, !PT ;  /* 0x00000004ff0aac12 */ /* 0x000fe2000f8e33ff */
[----:B------:R-:W-:Y:S06]  /*0620*/  BRA `(.L_x_19) ;  /* 0x0000000000247947 */ /* 0x000fec0003800000 */
.L_x_18:
[----:B------:R-:W-:Y:S01]  /*0630*/  IMAD.U32 R16, RZ, RZ, UR4 ;  /* 0x00000004ff107e24 */ /* 0x000fe2000f8e00ff */
[----:B------:R-:W-:Y:S01]  /*0640*/  MOV R17, UR5 ;  /* 0x0000000500117c02 */ /* 0x000fe20008000f00 */
[----:B------:R-:W-:Y:S01]  /*0650*/  IMAD.MOV.U32 R5, RZ, RZ, R0 ;  /* 0x000000ffff057224 */ /* 0x000fe200078e0000 */
[----:B------:R-:W-:Y:S01]  /*0660*/  MOV R7, UR6 ;  /* 0x0000000600077c02 */ /* 0x000fe20008000f00 */
[----:B------:R-:W-:Y:S01]  /*0670*/  IMAD.MOV.U32 R4, RZ, RZ, RZ ;  /* 0x000000ffff047224 */ /* 0x000fe200078e00ff */
[----:B------:R-:W-:-:S07]  /*0680*/  MOV R8, 0x6a0 ;  /* 0x000006a000087802 */ /* 0x000fce0000000f00 */
[----:B------:R-:W-:Y:S05]  /*0690*/  CALL.REL.NOINC `($__internal_4_$__cuda_sm20_div_u64) ;  /* 0x0000002000087944 */ /* 0x000fea0003c00000 */
[----:B------:R-:W-:Y:S02]  /*06a0*/  IMAD.MOV.U32 R10, RZ, RZ, R4 ;  /* 0x000000ffff0a7224 */ /* 0x000fe400078e0004 */
[----:B------:R-:W-:-:S07]  /*06b0*/  IMAD.MOV.U32 R11, RZ, RZ, R5 ;  /* 0x000000ffff0b7224 */ /* 0x000fce00078e0005 */
.L_x_19:
[----:B------:R-:W0:Y:S01]  /*06c0*/  LDCU UR4, c[0x0][0x394] ;  /* 0x00007280ff0477ac */ /* 0x000e220008000800 */
[----:B------:R-:W0:Y:S02]  /*06d0*/  LDCU UR5, c[0x0][0x3dc] ;  /* 0x00007b80ff0577ac */ /* 0x000e240008000800 */
[----:B0-----:R-:W-:-:S04]  /*06e0*/  ULOP3.LUT UR4, UR4, UR5, URZ, 0xfc, !UPT ;  /* 0x0000000504047292 */ /* 0x001fc8000f8efcff */
[----:B------:R-:W-:-:S09]  /*06f0*/  UISETP.NE.U32.AND UP0, UPT, UR4, URZ, UPT ;  /* 0x000000ff0400728c */ /* 0x000fd2000bf05070 */
[----:B------:R-:W-:Y:S05]  /*0700*/  BRA.U UP0, `(.L_x_20) ;  /* 0x0000000100587547 */ /* 0x000fea000b800000 */
[----:B------:R-:W0:Y:S01]  /*0710*/  LDCU UR4, c[0x0][0x3d8] ;  /* 0x00007b00ff0477ac */ /* 0x000e220008000800 */
[----:B------:R-:W1:Y:S01]  /*0720*/  LDC R8, c[0x0][0x390] ;  /* 0x0000e400ff087b82 */ /* 0x000e620000000800 */
[----:B------:R-:W-:Y:S01]  /*0730*/  IMAD.MOV.U32 R13, RZ, RZ, RZ ;  /* 0x000000ffff0d7224 */ /* 0x000fe200078e00ff */
[----:B0-----:R-:W0:Y:S01]  /*0740*/  I2F.U32.RP R7, UR4 ;  /* 0x0000000400077d06 */ /* 0x001e220008209000 */
[----:B------:R-:W-:-:S07]  /*0750*/  ISETP.NE.U32.AND P2, PT, RZ, UR4, PT ;  /* 0x00000004ff007c0c */ /* 0x000fce000bf45070 */
[----:B0-----:R-:W0:Y:S02]  /*0760*/  MUFU.RCP R7, R7 ;  /* 0x0000000700077308 */ /* 0x001e240000001000 */
[----:B0-----:R-:W-:-:S06]  /*0770*/  IADD3 R4, PT, PT, R7, 0xffffffe, RZ ;  /* 0x0ffffffe07047810 */ /* 0x001fcc0007ffe0ff */
[----:B------:R0:W2:Y:S02]  /*0780*/  F2I.FTZ.U32.TRUNC.NTZ R5, R4 ;  /* 0x0000000400057305 */ /* 0x0000a4000021f000 */
[----:B0-----:R-:W-:Y:S02]  /*0790*/  IMAD.MOV.U32 R4, RZ, RZ, RZ ;  /* 0x000000ffff047224 */ /* 0x001fe400078e00ff */
[----:B--2---:R-:W-:-:S04]  /*07a0*/  IMAD.MOV R9, RZ, RZ, -R5 ;  /* 0x000000ffff097224 */ /* 0x004fc800078e0a05 */
[----:B------:R-:W-:-:S04]  /*07b0*/  IMAD R9, R9, UR4, RZ ;  /* 0x0000000409097c24 */ /* 0x000fc8000f8e02ff */
[----:B------:R-:W-:-:S06]  /*07c0*/  IMAD.HI.U32 R5, R5, R9, R4 ;  /* 0x0000000905057227 */ /* 0x000fcc00078e0004 */
[----:B-1----:R-:W-:-:S05]  /*07d0*/  IMAD.HI.U32 R12, R5, R8, RZ ;  /* 0x00000008050c7227 */ /* 0x002fca00078e00ff */
        /* <DEDUP_REMOVED lines=9> */
.L_x_20:
[----:B------:R-:W0:Y:S01]  /*0870*/  LDCU.64 UR4, c[0x0][0x390] ;  /* 0x00007200ff0477ac */ /* 0x000e220008000a00 */
[----:B------:R-:W-:Y:S01]  /*0880*/  MOV R8, 0x8f0 ;  /* 0x000008f000087802 */ /* 0x000fe20000000f00 */
[----:B------:R-:W1:Y:S01]  /*0890*/  LDCU.64 UR6, c[0x0][0x3d8] ;  /* 0x00007b00ff0677ac */ /* 0x000e620008000a00 */
[----:B0-----:R-:W-:Y:S01]  /*08a0*/  IMAD.U32 R5, RZ, RZ, UR4 ;  /* 0x00000004ff057e24 */ /* 0x001fe2000f8e00ff */
[----:B------:R-:W-:Y:S01]  /*08b0*/  MOV R4, UR5 ;  /* 0x0000000500047c02 */ /* 0x000fe20008000f00 */
[----:B-1----:R-:W-:Y:S02]  /*08c0*/  IMAD.U32 R16, RZ, RZ, UR6 ;  /* 0x00000006ff107e24 */ /* 0x002fe4000f8e00ff */
[----:B------:R-:W-:-:S07]  /*08d0*/  IMAD.U32 R7, RZ, RZ, UR7 ;  /* 0x00000007ff077e24 */ /* 0x000fce000f8e00ff */
[----:B------:R-:W-:Y:S05]  /*08e0*/  CALL.REL.NOINC `($__internal_4_$__cuda_sm20_div_u64) ;  /* 0x0000001c00747944 */ /* 0x000fea0003c00000 */
[----:B------:R-:W-:Y:S01]  /*08f0*/  MOV R12, R4 ;  /* 0x00000004000c7202 */ /* 0x000fe20000000f00 */
[----:B------:R-:W-:-:S07]  /*0900*/  IMAD.MOV.U32 R13, RZ, RZ, R5 ;  /* 0x000000ffff0d7224 */ /* 0x000fce00078e0005 */
.L_x_21:
[----:B------:R-:W0:Y:S01]  /*0910*/  LDCU UR4, c[0x0][0x3a4] ;  /* 0x00007480ff0477ac */ /* 0x000e220008000800 */
[----:B------:R-:W0:Y:S02]  /*0920*/  LDCU UR5, c[0x0][0x3dc] ;  /* 0x00007b80ff0577ac */ /* 0x000e240008000800 */
[----:B0-----:R-:W-:-:S04]  /*0930*/  ULOP3.LUT UR4, UR4, UR5, URZ, 0xfc, !UPT ;  /* 0x0000000504047292 */ /* 0x001fc8000f8efcff */
[----:B------:R-:W-:-:S09]  /*0940*/  UISETP.NE.U32.AND UP0, UPT, UR4, URZ, UPT ;  /* 0x000000ff0400728c */ /* 0x000fd2000bf05070 */
[----:B------:R-:W-:Y:S05]  /*0950*/  BRA.U UP0, `(.L_x_22) ;  /* 0x0000000100587547 */ /* 0x000fea000b800000 */
[----:B------:R-:W0:Y:S01]  /*0960*/  LDCU UR4, c[0x0][0x3d8] ;  /* 0x00007b00ff0477ac */ /* 0x000e220008000800 */
[----:B------:R-:W1:Y:S01]  /*0970*/  LDC R8, c[0x0][0x3a0] ;  /* 0x0000e800ff087b82 */ /* 0x000e620000000800 */
[----:B------:R-:W-:Y:S02]  /*0980*/  IMAD.MOV.U32 R4, RZ, RZ, RZ ;  /* 0x000000ffff047224 */ /* 0x000fe400078e00ff */
[----:B------:R-:W-:Y:S01]  /*0990*/  IMAD.MOV.U32 R15, RZ, RZ, RZ ;  /* 0x000000ffff0f7224 */ /* 0x000fe200078e00ff */
[----:B0-----:R-:W0:Y:S01]  /*09a0*/  I2F.U32.RP R7, UR4 ;  /* 0x0000000400077d06 */ /* 0x001e220008209000 */
[----:B------:R-:W-:-:S07]  /*09b0*/  ISETP.NE.U32.AND P2, PT, RZ, UR4, PT ;  /* 0x00000004ff007c0c */ /* 0x000fce000bf45070 */
[----:B0-----:R-:W0:Y:S02]  /*09c0*/  MUFU.RCP R7, R7 ;  /* 0x0000000700077308 */ /* 0x001e240000001000 */
[----:B0-----:R-:W-:-:S06]  /*09d0*/  VIADD R5, R7, 0xffffffe ;  /* 0x0ffffffe07057836 */ /* 0x001fcc0000000000 */
[----:B------:R-:W0:Y:S02]  /*09e0*/  F2I.FTZ.U32.TRUNC.NTZ R5, R5 ;  /* 0x0000000500057305 */ /* 0x000e24000021f000 */
[----:B0-----:R-:W-:-:S05]  /*09f0*/  IADD3 R9, PT, PT, RZ, -R5, RZ ;  /* 0x80000005ff097210 */ /* 0x001fca0007ffe0ff */
[----:B------:R-:W-:-:S04]  /*0a00*/  IMAD R9, R9, UR4, RZ ;  /* 0x0000000409097c24 */ /* 0x000fc8000f8e02ff */
[----:B------:R-:W-:-:S06]  /*0a10*/  IMAD.HI.U32 R9, R5, R9, R4 ;  /* 0x0000000905097227 */ /* 0x000fcc00078e0004 */
[----:B-1----:R-:W-:-:S04]  /*0a20*/  IMAD.HI.U32 R14, R9, R8, RZ ;  /* 0x00000008090e7227 */ /* 0x002fc800078e00ff */
[----:B------:R-:W-:-:S04]  /*0a30*/  IMAD.MOV R4, RZ, RZ, -R14 ;  /* 0x000000ffff047224 */ /* 0x000fc800078e0a0e */
[----:B------:R-:W-:-:S05]  /*0a40*/  IMAD R4, R4, UR4, R8 ;  /* 0x0000000404047c24 */ /* 0x000fca000f8e0208 */
[----:B------:R-:W-:-:S13]  /*0a50*/  ISETP.GE.U32.AND P0, PT, R4, UR4, PT ;  /* 0x0000000404007c0c */ /* 0x000fda000bf06070 */
[----:B------:R-:W-:Y:S01]  /*0a60*/  @P0 IADD3 R4, PT, PT, R4, -UR4, RZ ;  /* 0x8000000404040c10 */ /* 0x000fe2000fffe0ff */
[----:B------:R-:W-:-:S03]  /*0a70*/  @P0 VIADD R14, R14, 0x1 ;  /* 0x000000010e0e0836 */ /* 0x000fc60000000000 */
[----:B------:R-:W-:-:S13]  /*0a80*/  ISETP.GE.U32.AND P1, PT, R4, UR4, PT ;  /* 0x0000000404007c0c */ /* 0x000fda000bf26070 */
[----:B------:R-:W-:Y:S02]  /*0a90*/  @P1 IADD3 R14, PT, PT, R14, 0x1, RZ ;  /* 0x000000010e0e1810 */ /* 0x000fe40007ffe0ff */
[----:B------:R-:W-:Y:S01]  /*0aa0*/  @!P2 LOP3.LUT R14, RZ, UR4, RZ, 0x33, !PT ;  /* 0x00000004ff0eac12 */ /* 0x000fe2000f8e33ff */
[----:B------:R-:W-:Y:S06]  /*0ab0*/  BRA `(.L_x_23) ;  /* 0x0000000000287947 */ /* 0x000fec0003800000 */
.L_x_22:
[----:B------:R-:W0:Y:S01]  /*0ac0*/  LDCU.64 UR4, c[0x0][0x3a0] ;  /* 0x00007400ff0477ac */ /* 0x000e220008000a00 */
[----:B------:R-:W-:Y:S01]  /*0ad0*/  MOV R8, 0xb40 ;  /* 0x00000b4000087802 */ /* 0x000fe20000000f00 */
[----:B------:R-:W1:Y:S01]  /*0ae0*/  LDCU.64 UR6, c[0x0][0x3d8] ;  /* 0x00007b00ff0677ac */ /* 0x000e620008000a00 */
[----:B0-----:R-:W-:Y:S01]  /*0af0*/  MOV R5, UR4 ;  /* 0x0000000400057c02 */ /* 0x001fe20008000f00 */
[----:B------:R-:W-:Y:S01]  /*0b00*/  IMAD.U32 R4, RZ, RZ, UR5 ;  /* 0x00000005ff047e24 */ /* 0x000fe2000f8e00ff */
[----:B-1----:R-:W-:Y:S01]  /*0b10*/  MOV R16, UR6 ;  /* 0x0000000600107c02 */ /* 0x002fe20008000f00 */
[----:B------:R-:W-:-:S07]  /*0b20*/  IMAD.U32 R7, RZ, RZ, UR7 ;  /* 0x00000007ff077e24 */ /* 0x000fce000f8e00ff */
[----:B------:R-:W-:Y:S05]  /*0b30*/  CALL.REL.NOINC `($__internal_4_$__cuda_sm20_div_u64) ;  /* 0x0000001800e07944 */ /* 0x000fea0003c00000 */
[----:B------:R-:W-:Y:S01]  /*0b40*/  MOV R14, R4 ;  /* 0x00000004000e7202 */ /* 0x000fe20000000f00 */
[----:B------:R-:W-:-:S07]  /*0b50*/  IMAD.MOV.U32 R15, RZ, RZ, R5 ;  /* 0x000000ffff0f7224 */ /* 0x000fce00078e0005 */
.L_x_23:
[----:B------:R-:W-:Y:S01]  /*0b60*/  ISETP.NE.U32.AND P0, PT, R15, RZ, PT ;  /* 0x000000ff0f00720c */ /* 0x000fe20003f05070 */
[----:B------:R-:W-:-:S12]  /*0b70*/  BSSY.RECONVERGENT B0, `(.L_x_24) ;  /* 0x0000027000007945 */ /* 0x000fd80003800200 */
[----:B------:R-:W-:Y:S05]  /*0b80*/  @P0 BRA `(.L_x_25) ;  /* 0x00000000005c0947 */ /* 0x000fea0003800000 */
[----:B------:R-:W0:Y:S01]  /*0b90*/  I2F.U32.RP R3, R14 ;  /* 0x0000000e00037306 */ /* 0x000e220000209000 */
[----:B------:R-:W-:Y:S01]  /*0ba0*/  ISETP.NE.U32.AND P2, PT, R14, RZ, PT ;  /* 0x000000ff0e00720c */ /* 0x000fe20003f45070 */
[----:B------:R-:W-:-:S06]  /*0bb0*/  IMAD.MOV.U32 R17, RZ, RZ, RZ ;  /* 0x000000ffff117224 */ /* 0x000fcc00078e00ff */
[----:B0-----:R-:W0:Y:S02]  /*0bc0*/  MUFU.RCP R3, R3 ;  /* 0x0000000300037308 */ /* 0x001e240000001000 */
[----:B0-----:R-:W-:Y:S02]  /*0bd0*/  IADD3 R4, PT, PT, R3, 0xffffffe, RZ ;  /* 0x0ffffffe03047810 */ /* 0x001fe40007ffe0ff */
[----:B------:R-:W-:-:S04]  /*0be0*/  MOV R3, RZ ;  /* 0x000000ff00037202 */ /* 0x000fc80000000f00 */
[----:B------:R0:W1:Y:S02]  /*0bf0*/  F2I.FTZ.U32.TRUNC.NTZ R5, R4 ;  /* 0x0000000400057305 */ /* 0x000064000021f000 */
[----:B0-----:R-:W-:Y:S02]  /*0c00*/  HFMA2 R4, -RZ, RZ, 0, 0 ;  /* 0x00000000ff047431 */ /* 0x001fe400000001ff */
[----:B-1----:R-:W-:-:S04]  /*0c10*/  IMAD.MOV R7, RZ, RZ, -R5 ;  /* 0x000000ffff077224 */ /* 0x002fc800078e0a05 */
[----:B------:R-:W-:-:S04]  /*0c20*/  IMAD R7, R7, R14, RZ ;  /* 0x0000000e07077224 */ /* 0x000fc800078e02ff */
[----:B------:R-:W-:-:S06]  /*0c30*/  IMAD.HI.U32 R5, R5, R7, R4 ;  /* 0x0000000705057227 */ /* 0x000fcc00078e0004 */
[----:B------:R-:W-:-:S04]  /*0c40*/  IMAD.HI.U32 R16, R5, R2, RZ ;  /* 0x0000000205107227 */ /* 0x000fc800078e00ff */
[----:B------:R-:W-:-:S04]  /*0c50*/  IMAD.MOV R5, RZ, RZ, -R16 ;  /* 0x000000ffff057224 */ /* 0x000fc800078e0a10 */
[----:B------:R-:W-:-:S05]  /*0c60*/  IMAD R5, R14, R5, R2 ;  /* 0x000000050e057224 */ /* 0x000fca00078e0202 */
[----:B------:R-:W-:-:S13]  /*0c70*/  ISETP.GE.U32.AND P0, PT, R5, R14, PT ;  /* 0x0000000e0500720c */ /* 0x000fda0003f06070 */
[----:B------:R-:W-:Y:S01]  /*0c80*/  @P0 IADD3 R5, PT, PT, R5, -R14, RZ ;  /* 0x8000000e05050210 */ /* 0x000fe20007ffe0ff */
[----:B------:R-:W-:-:S03]  /*0c90*/  @P0 VIADD R16, R16, 0x1 ;  /* 0x0000000110100836 */ /* 0x000fc60000000000 */
[----:B------:R-:W-:-:S13]  /*0ca0*/  ISETP.GE.U32.AND P1, PT, R5, R14, PT ;  /* 0x0000000e0500720c */ /* 0x000fda0003f26070 */
[----:B------:R-:W-:Y:S02]  /*0cb0*/  @P1 IADD3 R16, PT, PT, R16, 0x1, RZ ;  /* 0x0000000110101810 */ /* 0x000fe40007ffe0ff */
[----:B------:R-:W-:-:S05]  /*0cc0*/  @!P2 LOP3.LUT R16, RZ, R14, RZ, 0x33, !PT ;  /* 0x0000000eff10a212 */ /* 0x000fca00078e33ff */
[----:B------:R-:W-:-:S04]  /*0cd0*/  IMAD.MOV R5, RZ, RZ, -R16 ;  /* 0x000000ffff057224 */ /* 0x000fc800078e0a10 */
[----:B------:R-:W-:Y:S01]  /*0ce0*/  IMAD R2, R14, R5, R2 ;  /* 0x000000050e027224 */ /* 0x000fe200078e0202 */
[----:B------:R-:W-:Y:S06]  /*0cf0*/  BRA `(.L_x_26) ;  /* 0x0000000000387947 */ /* 0x000fec0003800000 */
.L_x_25:
[----:B------:R-:W-:Y:S01]  /*0d00*/  MOV R5, R2 ;  /* 0x0000000200057202 */ /* 0x000fe20000000f00 */
[----:B------:R-:W-:Y:S01]  /*0d10*/  IMAD.MOV.U32 R4, RZ, RZ, R3 ;  /* 0x000000ffff047224 */ /* 0x000fe200078e0003 */
[----:B------:R-:W-:Y:S01]  /*0d20*/  MOV R16, R14 ;  /* 0x0000000e00107202 */ /* 0x000fe20000000f00 */
[----:B------:R-:W-:Y:S01]  /*0d30*/  IMAD.MOV.U32 R7, RZ, RZ, R15 ;  /* 0x000000ffff077224 */ /* 0x000fe200078e000f */
[----:B------:R-:W-:-:S07]  /*0d40*/  MOV R8, 0xd60 ;  /* 0x00000d6000087802 */ /* 0x000fce0000000f00 */
[----:B------:R-:W-:Y:S05]  /*0d50*/  CALL.REL.NOINC `($__internal_4_$__cuda_sm20_div_u64) ;  /* 0x0000001800587944 */ /* 0x000fea0003c00000 */
[-C--:B------:R-:W-:Y:S01]  /*0d60*/  IADD3 R9, P0, PT, RZ, -R4.reuse, RZ ;  /* 0x80000004ff097210 */ /* 0x080fe20007f1e0ff */
[----:B------:R-:W-:Y:S01]  /*0d70*/  IMAD.MOV.U32 R17, RZ, RZ, R5 ;  /* 0x000000ffff117224 */ /* 0x000fe200078e0005 */
[----:B------:R-:W-:Y:S02]  /*0d80*/  MOV R16, R4 ;  /* 0x0000000400107202 */ /* 0x000fe40000000f00 */
[----:B------:R-:W-:Y:S01]  /*0d90*/  IADD3.X R7, PT, PT, RZ, ~R5, RZ, P0, !PT ;  /* 0x80000005ff077210 */ /* 0x000fe200007fe4ff */
[----:B------:R-:W-:-:S04]  /*0da0*/  IMAD.WIDE.U32 R2, R14, R9, R2 ;  /* 0x000000090e027225 */ /* 0x000fc800078e0002 */
[----:B------:R-:W-:-:S04]  /*0db0*/  IMAD R7, R7, R14, RZ ;  /* 0x0000000e07077224 */ /* 0x000fc800078e02ff */
[----:B------:R-:W-:-:S04]  /*0dc0*/  IMAD R7, R15, R9, R7 ;  /* 0x000000090f077224 */ /* 0x000fc800078e0207 */
[----:B------:R-:W-:-:S07]  /*0dd0*/  IMAD.IADD R3, R3, 0x1, R7 ;  /* 0x0000000103037824 */ /* 0x000fce00078e0207 */
.L_x_26:
[----:B------:R-:W-:Y:S05]  /*0de0*/  BSYNC.RECONVERGENT B0 ;  /* 0x0000000000007941 */ /* 0x000fea0003800200 */
.L_x_24:
[----:B------:R-:W0:Y:S01]  /*0df0*/  LDCU UR4, c[0x0][0x3b0] ;  /* 0x00007600ff0477ac */ /* 0x000e220008000800 */
[----:B------:R-:W-:Y:S02]  /*0e00*/  IMAD R5, R17, R12, RZ ;  /* 0x0000000c11057224 */ /* 0x000fe400078e02ff */
[----:B------:R-:W-:Y:S01]  /*0e10*/  HFMA2 R26, -RZ, RZ, 0, 0 ;  /* 0x00000000ff1a7431 */ /* 0x000fe200000001ff */
[----:B------:R-:W1:Y:S01]  /*0e20*/  LDCU.64 UR6, c[0x0][0x358] ;  /* 0x00006b00ff0677ac */ /* 0x000e620008000a00 */
[----:B------:R-:W-:Y:S01]  /*0e30*/  IMAD R5, R13, R16, R5 ;  /* 0x000000100d057224 */ /* 0x000fe200078e0205 */
[----:B0-----:R-:W-:-:S09]  /*0e40*/  UISETP.GE.AND UP0, UPT, UR4, 0x1, UPT ;  /* 0x000000010400788c */ /* 0x001fd2000bf06270 */
[----:B-1----:R-:W-:Y:S05]  /*0e50*/  BRA.U !UP0, `(.L_x_27) ;  /* 0x0000001908047547 */ /* 0x002fea000b800000 */
[----:B------:R-:W0:Y:S01]  /*0e60*/  LDCU UR4, c[0x0][0x3c0] ;  /* 0x00007800ff0477ac */ /* 0x000e220008000800 */
[----:B------:R-:W-:-:S04]  /*0e70*/  IMAD.WIDE.U32 R16, R16, R12, RZ ;  /* 0x0000000c10107225 */ /* 0x000fc800078e00ff */
[----:B------:R-:W-:Y:S01]  /*0e80*/  IMAD.MOV.U32 R26, RZ, RZ, RZ ;  /* 0x000000ffff1a7224 */ /* 0x000fe200078e00ff */
[----:B------:R-:W-:Y:S01]  /*0e90*/  IADD3 R5, PT, PT, R17, R5, RZ ;  /* 0x0000000511057210 */ /* 0x000fe20007ffe0ff */
[----:B0-----:R-:W-:Y:S01]  /*0ea0*/  VIADD R6, R6, UR4 ;  /* 0x0000000406067c36 */ /* 0x001fe20008000000 */
[----:B------:R-:W-:-:S06]  /*0eb0*/  UMOV UR4, URZ ;  /* 0x000000ff00047c82 */ /* 0x000fcc0008000000 */
.L_x_38:
[----:B0-----:R-:W0:Y:S01]  /*0ec0*/  LDC R7, c[0x0][0x3d0] ;  /* 0x0000f400ff077b82 */ /* 0x001e220000000800 */
[----:B------:R-:W-:Y:S01]  /*0ed0*/  UIADD3 UR5, UPT, UPT, -UR4, URZ, URZ ;  /* 0x000000ff04057290 */ /* 0x000fe2000fffe1ff */
[----:B------:R-:W-:Y:S01]  /*0ee0*/  BSSY.RECONVERGENT B0, `(.L_x_28) ;  /* 0x0000174000007945 */ /* 0x000fe20003800200 */
[----:B------:R-:W1:Y:S01]  /*0ef0*/  LDCU.64 UR14, c[0x0][0x3b0] ;  /* 0x00007600ff0e77ac */ /* 0x000e620008000a00 */
[----:B------:R-:W2:Y:S03]  /*0f00*/  LDCU.128 UR8, c[0x0][0x3e0] ;  /* 0x00007c00ff0877ac */ /* 0x000ea60008000c00 */
[----:B0-----:R-:W-:-:S05]  /*0f10*/  IMAD R4, R7, UR5, R6 ;  /* 0x0000000507047c24 */ /* 0x001fca000f8e0206 */
[----:B------:R-:W-:-:S13]  /*0f20*/  ISETP.GE.AND P0, PT, R4, RZ, PT ;  /* 0x000000ff0400720c */ /* 0x000fda0003f06270 */
[----:B-12---:R-:W-:Y:S05]  /*0f30*/  @!P0 BRA `(.L_x_29) ;  /* 0x0000001400b88947 */ /* 0x006fea0003800000 */
[----:B------:R-:W0:Y:S01]  /*0f40*/  LDC R7, c[0x0][0x3b8] ;  /* 0x0000ee00ff077b82 */ /* 0x000e220000000800 */
[----:B------:R-:W-:Y:S02]  /*0f50*/  ISETP.GE.AND P2, PT, R4, RZ, PT ;  /* 0x000000ff0400720c */ /* 0x000fe40003f46270 */
[----:B0-----:R-:W-:-:S04]  /*0f60*/  IABS R21, R7 ;  /* 0x0000000700157213 */ /* 0x001fc80000000000 */
[----:B------:R-:W0:Y:S08]  /*0f70*/  I2F.RP R18, R21 ;  /* 0x0000001500127306 */ /* 0x000e300000209400 */
[----:B0-----:R-:W0:Y:S02]  /*0f80*/  MUFU.RCP R18, R18 ;  /* 0x0000001200127308 */ /* 0x001e240000001000 */
[----:B0-----:R-:W-:-:S06]  /*0f90*/  IADD3 R8, PT, PT, R18, 0xffffffe, RZ ;  /* 0x0ffffffe12087810 */ /* 0x001fcc0007ffe0ff */
[----:B------:R0:W1:Y:S02]  /*0fa0*/  F2I.FTZ.U32.TRUNC.NTZ R9, R8 ;  /* 0x0000000800097305 */ /* 0x000064000021f000 */
[----:B0-----:R-:W-:Y:S01]  /*0fb0*/  MOV R8, RZ ;  /* 0x000000ff00087202 */ /* 0x001fe20000000f00 */
[----:B-1----:R-:W-:-:S04]  /*0fc0*/  IMAD.MOV R20, RZ, RZ, -R9 ;  /* 0x000000ffff147224 */ /* 0x002fc800078e0a09 */
[----:B------:R-:W-:Y:S01]  /*0fd0*/  IMAD R19, R20, R21, RZ ;  /* 0x0000001514137224 */ /* 0x000fe200078e02ff */
[----:B------:R-:W-:-:S03]  /*0fe0*/  IABS R20, R4 ;  /* 0x0000000400147213 */ /* 0x000fc60000000000 */
[----:B------:R-:W-:Y:S01]  /*0ff0*/  IMAD.HI.U32 R9, R9, R19, R8 ;  /* 0x0000001309097227 */ /* 0x000fe200078e0008 */
[----:B------:R-:W-:-:S05]  /*1000*/  LOP3.LUT R8, RZ, R7, RZ, 0x33, !PT ;  /* 0x00000007ff087212 */ /* 0x000fca00078e33ff */
[----:B------:R-:W-:-:S04]  /*1010*/  IMAD.HI.U32 R9, R9, R20, RZ ;  /* 0x0000001409097227 */ /* 0x000fc800078e00ff */
[----:B------:R-:W-:-:S04]  /*1020*/  IMAD.MOV R18, RZ, RZ, -R9 ;  /* 0x000000ffff127224 */ /* 0x000fc800078e0a09 */
[----:B------:R-:W-:-:S05]  /*1030*/  IMAD R20, R21, R18, R20 ;  /* 0x0000001215147224 */ /* 0x000fca00078e0214 */
[----:B------:R-:W-:-:S13]  /*1040*/  ISETP.GT.U32.AND P0, PT, R21, R20, PT ;  /* 0x000000141500720c */ /* 0x000fda0003f04070 */
[----:B------:R-:W-:-:S04]  /*1050*/  @!P0 IADD3 R20, PT, PT, R20, -R21, RZ ;  /* 0x8000001514148210 */ /* 0x000fc80007ffe0ff */
[----:B------:R-:W-:Y:S01]  /*1060*/  ISETP.GT.U32.AND P1, PT, R21, R20, PT ;  /* 0x000000141500720c */ /* 0x000fe20003f24070 */
[----:B------:R-:W-:-:S05]  /*1070*/  IMAD.IADD R19, R20, 0x1, -R21 ;  /* 0x0000000114137824 */ /* 0x000fca00078e0a15 */
[----:B------:R-:W-:Y:S02]  /*1080*/  SEL R19, R19, R20, !P1 ;  /* 0x0000001413137207 */ /* 0x000fe40004800000 */
[----:B------:R-:W-:Y:S02]  /*1090*/  ISETP.NE.AND P1, PT, R7, RZ, PT ;  /* 0x000000ff0700720c */ /* 0x000fe40003f25270 */
[----:B------:R-:W-:-:S04]  /*10a0*/  @!P2 IADD3 R19, PT, PT, -R19, RZ, RZ ;  /* 0x000000ff1313a210 */ /* 0x000fc80007ffe1ff */
[----:B------:R-:W-:-:S04]  /*10b0*/  SEL R19, R8, R19, !P1 ;  /* 0x0000001308137207 */ /* 0x000fc80004800000 */
[----:B------:R-:W-:-:S13]  /*10c0*/  ISETP.NE.AND P2, PT, R19, RZ, PT ;  /* 0x000000ff1300720c */ /* 0x000fda0003f45270 */
[----:B------:R-:W-:Y:S05]  /*10d0*/  @P2 BRA `(.L_x_29) ;  /* 0x0000001400502947 */ /* 0x000fea0003800000 */
[----:B------:R-:W0:Y:S01]  /*10e0*/  LDC.64 R18, c[0x0][0x390] ;  /* 0x0000e400ff127b82 */ /* 0x000e220000000a00 */
[----:B------:R-:W1:Y:S01]  /*10f0*/  LDCU.64 UR12, c[0x0][0x3d8] ;  /* 0x00007b00ff0c77ac */ /* 0x000e620008000a00 */
[----:B------:R-:W-:Y:S01]  /*1100*/  ISETP.GE.U32.AND P3, PT, R20, R21, PT ;  /* 0x000000151400720c */ /* 0x000fe20003f66070 */
[----:B------:R-:W-:Y:S01]  /*1110*/  @!P0 VIADD R9, R9, 0x1 ;  /* 0x0000000109098836 */ /* 0x000fe20000000000 */
[----:B------:R-:W-:-:S04]  /*1120*/  LOP3.LUT R4, R4, R7, RZ, 0x3c, !PT ;  /* 0x0000000704047212 */ /* 0x000fc800078e3cff */
[----:B------:R-:W2:Y:S01]  /*1130*/  LDC R7, c[0x0][0x398] ;  /* 0x0000e600ff077b82 */ /* 0x000ea20000000800 */
[----:B------:R-:W-:-:S06]  /*1140*/  ISETP.GE.AND P2, PT, R4, RZ, PT ;  /* 0x000000ff0400720c */ /* 0x000fcc0003f46270 */
[----:B------:R-:W-:Y:S01]  /*1150*/  @P3 IADD3 R9, PT, PT, R9, 0x1, RZ ;  /* 0x0000000109093810 */ /* 0x000fe20007ffe0ff */
[----:B-1----:R-:W-:-:S06]  /*1160*/  IMAD.U32 R4, RZ, RZ, UR13 ;  /* 0x0000000dff047e24 */ /* 0x002fcc000f8e00ff */
[----:B------:R-:W-:Y:S02]  /*1170*/  @!P2 IADD3 R9, PT, PT, -R9, RZ, RZ ;  /* 0x000000ff0909a210 */ /* 0x000fe40007ffe1ff */
[----:B0-----:R-:W-:Y:S02]  /*1180*/  ISETP.LT.U32.AND P0, PT, R18, UR12, PT ;  /* 0x0000000c12007c0c */ /* 0x001fe4000bf01070 */
[----:B------:R-:W-:Y:S02]  /*1190*/  SEL R20, R8, R9, !P1 ;  /* 0x0000000908147207 */ /* 0x000fe40004800000 */
[----:B------:R-:W-:-:S04]  /*11a0*/  ISETP.GT.U32.AND.EX P0, PT, R4, R19, PT, P0 ;  /* 0x000000130400720c */ /* 0x000fc80003f04100 */
[----:B--2---:R-:W-:-:S13]  /*11b0*/  ISETP.GE.OR P0, PT, R20, R7, P0 ;  /* 0x000000071400720c */ /* 0x004fda0000706670 */
[----:B------:R-:W-:Y:S05]  /*11c0*/  @P0 BRA `(.L_x_29) ;  /* 0x0000001400140947 */ /* 0x000fea0003800000 */
[----:B------:R-:W-:Y:S01]  /*11d0*/  ISETP.GE.U32.AND P0, PT, R12, 0x8, PT ;  /* 0x000000080c00780c */ /* 0x000fe20003f06070 */
[----:B------:R-:W-:Y:S01]  /*11e0*/  BSSY.RECONVERGENT B1, `(.L_x_30) ;  /* 0x0000094000017945 */ /* 0x000fe20003800200 */
[----:B------:R-:W-:Y:S02]  /*11f0*/  CS2R R8, SRZ ;  /* 0x0000000000087805 */ /* 0x000fe4000001ff00 */
[----:B------:R-:W-:-:S13]  /*1200*/  ISETP.GE.U32.AND.EX P0, PT, R13, RZ, PT, P0 ;  /* 0x000000ff0d00720c */ /* 0x000fda0003f06100 */
[----:B------:R-:W-:Y:S05]  /*1210*/  @!P0 BRA `(.L_x_31) ;  /* 0x0000000800408947 */ /* 0x000fea0003800000 */
[----:B------:R-:W0:Y:S01]  /*1220*/  LDC R8, c[0x0][0x39c] ;  /* 0x0000e700ff087b82 */ /* 0x000e220000000800 */
[----:B------:R-:W-:Y:S01]  /*1230*/  ISETP.GT.U32.AND P0, PT, R12, 0x1, PT ;  /* 0x000000010c00780c */ /* 0x000fe20003f04070 */
[----:B------:R-:W-:Y:S01]  /*1240*/  HFMA2 R30, -RZ, RZ, 0, 0 ;  /* 0x00000000ff1e7431 */ /* 0x000fe200000001ff */
[----:B------:R-:W-:Y:S01]  /*1250*/  BSSY.RECONVERGENT B2, `(.L_x_32) ;  /* 0x0000087000027945 */ /* 0x000fe20003800200 */
[----:B------:R-:W-:Y:S01]  /*1260*/  IMAD.MOV.U32 R33, RZ, RZ, RZ ;  /* 0x000000ffff217224 */ /* 0x000fe200078e00ff */
[----:B------:R-:W-:Y:S01]  /*1270*/  ISETP.GT.U32.AND.EX P0, PT, R13, RZ, PT, P0 ;  /* 0x000000ff0d00720c */ /* 0x000fe20003f04100 */
[----:B------:R-:W-:-:S03]  /*1280*/  IMAD.SHL.U32 R31, R7, 0x4, RZ ;  /* 0x00000004071f7824 */ /* 0x000fc600078e00ff */
[----:B------:R-:W-:Y:S02]  /*1290*/  SEL R32, R12, 0x1, P0 ;  /* 0x000000010c207807 */ /* 0x000fe40000000000 */
[----:B------:R-:W-:Y:S02]  /*12a0*/  SEL R4, R13, RZ, P0 ;  /* 0x000000ff0d047207 */ /* 0x000fe40000000000 */
[----:B------:R-:W-:-:S07]  /*12b0*/  LOP3.LUT R32, R32, 0xfffffff8, RZ, 0xc0, !PT ;  /* 0xfffffff820207812 */ /* 0x000fce00078ec0ff */
.L_x_33:
[----:B------:R-:W-:Y:S01]  /*12c0*/  IADD3 R24, P0, PT, R33, R16, RZ ;  /* 0x0000001021187210 */ /* 0x000fe20007f1e0ff */
[----:B------:R-:W-:Y:S01]  /*12d0*/  IMAD R9, R11, R18, RZ ;  /* 0x000000120b097224 */ /* 0x000fe200078e02ff */
[----:B------:R-:W-:Y:S01]  /*12e0*/  SHF.R.S32.HI R21, RZ, 0x1f, R20 ;  /* 0x0000001fff157819 */ /* 0x000fe20000011414 */
[----:B------:R-:W-:Y:S01]  /*12f0*/  UMOV UR5, URZ ;  /* 0x000000ff00057c82 */ /* 0x000fe20008000000 */
[----:B------:R-:W-:Y:S01]  /*1300*/  IADD3.X R25, PT, PT, R30, R5, RZ, P0, !PT ;  /* 0x000000051e197210 */ /* 0x000fe200007fe4ff */
[----:B------:R-:W-:Y:S02]  /*1310*/  IMAD R9, R10, R19, R9 ;  /* 0x000000130a097224 */ /* 0x000fe400078e0209 */
[----:B------:R-:W-:-:S04]  /*1320*/  IMAD.WIDE.U32 R34, R14, R24, R2 ;  /* 0x000000180e227225 */ /* 0x000fc800078e0002 */
[----:B------:R-:W-:Y:S01]  /*1330*/  IMAD.WIDE.U32 R28, R10, R18, R24 ;  /* 0x000000120a1c7225 */ /* 0x000fe200078e0018 */
[----:B------:R-:W-:-:S03]  /*1340*/  IADD3 R37, P1, PT, R14, R34, RZ ;  /* 0x000000220e257210 */ /* 0x000fc60007f3e0ff */
[----:B------:R-:W-:Y:S02]  /*1350*/  IMAD.IADD R22, R29, 0x1, R9 ;  /* 0x000000011d167824 */ /* 0x000fe400078e0209 */
[----:B------:R-:W-:Y:S02]  /*1360*/  IMAD R9, R25, R14, RZ ;  /* 0x0000000e19097224 */ /* 0x000fe400078e02ff */
[-C--:B------:R-:W-:Y:S02]  /*1370*/  IMAD R29, R22, R7.reuse, RZ ;  /* 0x00000007161d7224 */ /* 0x080fe400078e02ff */
[----:B------:R-:W-:-:S04]  /*1380*/  IMAD.WIDE.U32 R22, R28, R7, R20 ;  /* 0x000000071c167225 */ /* 0x000fc800078e0014 */
[----:B0-----:R-:W-:Y:S01]  /*1390*/  IMAD R29, R28, R8, R29 ;  /* 0x000000081c1d7224 */ /* 0x001fe200078e021d */
[----:B------:R-:W-:Y:S01]  /*13a0*/  LEA R28, P0, R22, UR8, 0x2 ;  /* 0x00000008161c7c11 */ /* 0x000fe2000f8010ff */
[----:B------:R-:W-:-:S03]  /*13b0*/  IMAD R9, R15, R24, R9 ;  /* 0x000000180f097224 */ /* 0x000fc600078e0209 */
[----:B------:R-:W-:Y:S01]  /*13c0*/  IADD3 R29, PT, PT, R23, R29, RZ ;  /* 0x0000001d171d7210 */ /* 0x000fe20007ffe0ff */
[----:B------:R-:W-:Y:S02]  /*13d0*/  IMAD.IADD R9, R35, 0x1, R9 ;  /* 0x0000000123097824 */ /* 0x000fe400078e0209 */
[----:B------:R-:W-:Y:S01]  /*13e0*/  IMAD.U32 R23, RZ, RZ, UR5 ;  /* 0x00000005ff177e24 */ /* 0x000fe2000f8e00ff */
[----:B------:R-:W-:Y:S01]  /*13f0*/  LEA.HI.X R29, R22, UR9, R29, 0x2, P0 ;  /* 0x00000009161d7c11 */ /* 0x000fe200080f141d */
[----:B------:R-:W-:Y:S01]  /*1400*/  IMAD R25, R9, UR14, RZ ;  /* 0x0000000e09197c24 */ /* 0x000fe2000f8e02ff */
[----:B------:R-:W-:-:S03]  /*1410*/  MOV R22, UR4 ;  /* 0x0000000400167c02 */ /* 0x000fc60008000f00 */
[C---:B------:R-:W-:Y:S02]  /*1420*/  IMAD R27, R34.reuse, UR15, R25 ;  /* 0x0000000f221b7c24 */ /* 0x040fe4000f8e0219 */
[----:B------:R-:W-:-:S05]  /*1430*/  IMAD.WIDE.U32 R24, R34, UR14, R22 ;  /* 0x0000000e22187c25 */ /* 0x000fca000f8e0016 */
[----:B------:R-:W-:Y:S02]  /*1440*/  IADD3 R25, PT, PT, R25, R27, RZ ;  /* 0x0000001b19197210 */ /* 0x000fe40007ffe0ff */
[----:B------:R-:W-:-:S04]  /*1450*/  LEA R34, P0, R24, UR10, 0x2 ;  /* 0x0000000a18227c11 */ /* 0x000fc8000f8010ff */
[----:B------:R-:W-:Y:S02]  /*1460*/  LEA.HI.X R35, R24, UR11, R25, 0x2, P0 ;  /* 0x0000000b18237c11 */ /* 0x000fe400080f1419 */
[----:B------:R-:W2:Y:S04]  /*1470*/  LDG.E R25, desc[UR6][R28.64] ;  /* 0x000000061c197981 */ /* 0x000ea8000c1e1900 */
[----:B------:R0:W2:Y:S01]  /*1480*/  LDG.E R34, desc[UR6][R34.64] ;  /* 0x0000000622227981 */ /* 0x0000a2000c1e1900 */
[----:B------:R-:W-:-:S04]  /*1490*/  IMAD.X R9, R15, 0x1, R9, P1 ;  /* 0x000000010f097824 */ /* 0x000fc800008e0609 */
[----:B------:R-:W-:-:S04]  /*14a0*/  IMAD R24, R9, UR14, RZ ;  /* 0x0000000e09187c24 */ /* 0x000fc8000f8e02ff */
[----:B------:R-:W-:Y:S01]  /*14b0*/  IMAD R27, R37, UR15, R24 ;  /* 0x0000000f251b7c24 */ /* 0x000fe2000f8e0218 */
[----:B0-----:R-:W-:Y:S01]  /*14c0*/  SHF.L.U64.HI R35, R7, 0x2, R8 ;  /* 0x0000000207237819 */ /* 0x001fe20000010208 */
[----:B--2---:R-:W-:Y:S01]  /*14d0*/  FFMA R34, R25, R34, R26 ;  /* 0x0000002219227223 */ /* 0x004fe2000000001a */
[----:B------:R-:W-:-:S05]  /*14e0*/  IMAD.WIDE.U32 R24, R37, UR14, R22 ;  /* 0x0000000e25187c25 */ /* 0x000fca000f8e0016 */
[----:B------:R-:W-:Y:S02]  /*14f0*/  IADD3 R25, PT, PT, R25, R27, RZ ;  /* 0x0000001b19197210 */ /* 0x000fe40007ffe0ff */
[----:B------:R-:W-:-:S04]  /*1500*/  LEA R26, P0, R24, UR10, 0x2 ;  /* 0x0000000a181a7c11 */ /* 0x000fc8000f8010ff */
[----:B------:R-:W-:Y:S02]  /*1510*/  LEA.HI.X R27, R24, UR11, R25, 0x2, P0 ;  /* 0x0000000b181b7c11 */ /* 0x000fe400080f1419 */
[----:B------:R-:W-:-:S03]  /*1520*/  IADD3 R24, P0, PT, R31, R28, RZ ;  /* 0x0000001c1f187210 */ /* 0x000fc60007f1e0ff */
[----:B------:R-:W2:Y:S02]  /*1530*/  LDG.E R26, desc[UR6][R26.64] ;  /* 0x000000061a1a7981 */ /* 0x000ea4000c1e1900 */
[----:B------:R-:W-:-:S05]  /*1540*/  IMAD.X R25, R35, 0x1, R29, P0 ;  /* 0x0000000123197824 */ /* 0x000fca00000e061d */
[----:B------:R-:W2:Y:S01]  /*1550*/  LDG.E R29, desc[UR6][R24.64] ;  /* 0x00000006181d7981 */ /* 0x000ea2000c1e1900 */
[----:B------:R-:W-:-:S04]  /*1560*/  IADD3 R37, P0, PT, R14, R37, RZ ;  /* 0x000000250e257210 */ /* 0x000fc80007f1e0ff */
[----:B------:R-:W-:-:S05]  /*1570*/  IADD3.X R9, PT, PT, R15, R9, RZ, P0, !PT ;  /* 0x000000090f097210 */ /* 0x000fca00007fe4ff */
[----:B------:R-:W-:Y:S02]  /*1580*/  IMAD R28, R9, UR14, RZ ;  /* 0x0000000e091c7c24 */ /* 0x000fe4000f8e02ff */
[----:B--2---:R-:W-:Y:S02]  /*1590*/  FFMA R34, R29, R26, R34 ;  /* 0x0000001a1d227223 */ /* 0x004fe40000000022 */
[C---:B------:R-:W-:Y:S02]  /*15a0*/  IMAD R29, R37.reuse, UR15, R28 ;  /* 0x0000000f251d7c24 */ /* 0x040fe4000f8e021c */
[----:B------:R-:W-:-:S04]  /*15b0*/  IMAD.WIDE.U32 R26, R37, UR14, R22 ;  /* 0x0000000e251a7c25 */ /* 0x000fc8000f8e0016 */
[----:B------:R-:W-:Y:S01]  /*15c0*/  IMAD.IADD R29, R27, 0x1, R29 ;  /* 0x000000011b1d7824 */ /* 0x000fe200078e021d */
[----:B------:R-:W-:-:S04]  /*15d0*/  LEA R28, P0, R26, UR10, 0x2 ;  /* 0x0000000a1a1c7c11 */ /* 0x000fc8000f8010ff */
[----:B------:R-:W-:Y:S02]  /*15e0*/  LEA.HI.X R29, R26, UR11, R29, 0x2, P0 ;  /* 0x0000000b1a1d7c11 */ /* 0x000fe400080f141d */
[----:B------:R-:W-:-:S03]  /*15f0*/  IADD3 R26, P0, PT, R24, R31, RZ ;  /* 0x0000001f181a7210 */ /* 0x000fc60007f1e0ff */
[----:B------:R0:W2:Y:S01]  /*1600*/  LDG.E R28, desc[UR6][R28.64] ;  /* 0x000000061c1c7981 */ /* 0x0000a2000c1e1900 */
[----:B------:R-:W-:-:S05]  /*1610*/  IADD3.X R27, PT, PT, R25, R35, RZ, P0, !PT ;  /* 0x00000023191b7210 */ /* 0x000fca00007fe4ff */
[----:B------:R-:W2:Y:S01]  /*1620*/  LDG.E R25, desc[UR6][R26.64] ;  /* 0x000000061a197981 */ /* 0x000ea2000c1e1900 */
[----:B0-----:R-:W-:-:S05]  /*1630*/  IADD3 R29, P0, PT, R14, R37, RZ ;  /* 0x000000250e1d7210 */ /* 0x001fca0007f1e0ff */
[----:B------:R-:W-:-:S04]  /*1640*/  IMAD.X R9, R15, 0x1, R9, P0 ;  /* 0x000000010f097824 */ /* 0x000fc800000e0609 */
[----:B------:R-:W-:Y:S02]  /*1650*/  IMAD R24, R9, UR14, RZ ;  /* 0x0000000e09187c24 */ /* 0x000fe4000f8e02ff */
[----:B------:R-:W-:-:S04]  /*1660*/  IMAD.WIDE.U32 R36, R29, UR14, R22 ;  /* 0x0000000e1d247c25 */ /* 0x000fc8000f8e0016 */
[----:B--2---:R-:W-:Y:S01]  /*1670*/  FFMA R34, R25, R28, R34 ;  /* 0x0000001c19227223 */ /* 0x004fe20000000022 */
[----:B------:R-:W-:Y:S01]  /*1680*/  IMAD R25, R29, UR15, R24 ;  /* 0x0000000f1d197c24 */ /* 0x000fe2000f8e0218 */
[----:B------:R-:W-:-:S04]  /*1690*/  LEA R24, P0, R36, UR10, 0x2 ;  /* 0x0000000a24187c11 */ /* 0x000fc8000f8010ff */
[----:B------:R-:W-:-:S04]  /*16a0*/  IADD3 R25, PT, PT, R37, R25, RZ ;  /* 0x0000001925197210 */ /* 0x000fc80007ffe0ff */
[----:B------:R-:W-:Y:S02]  /*16b0*/  LEA.HI.X R25, R36, UR11, R25, 0x2, P0 ;  /* 0x0000000b24197c11 */ /* 0x000fe400080f1419 */
[----:B------:R-:W-:-:S03]  /*16c0*/  IADD3 R36, P0, PT, R26, R31, RZ ;  /* 0x0000001f1a247210 */ /* 0x000fc60007f1e0ff */
[----:B------:R0:W2:Y:S02]  /*16d0*/  LDG.E R24, desc[UR6][R24.64] ;  /* 0x0000000618187981 */ /* 0x0000a4000c1e1900 */
[----:B------:R-:W-:-:S05]  /*16e0*/  IMAD.X R37, R27, 0x1, R35, P0 ;  /* 0x000000011b257824 */ /* 0x000fca00000e0623 */
[----:B------:R-:W2:Y:S01]  /*16f0*/  LDG.E R27, desc[UR6][R36.64] ;  /* 0x00000006241b7981 */ /* 0x000ea2000c1e1900 */
[----:B0-----:R-:W-:-:S04]  /*1700*/  IADD3 R25, P0, PT, R14, R29, RZ ;  /* 0x0000001d0e197210 */ /* 0x001fc80007f1e0ff */
[----:B------:R-:W-:Y:S01]  /*1710*/  IADD3.X R9, PT, PT, R15, R9, RZ, P0, !PT ;  /* 0x000000090f097210 */ /* 0x000fe200007fe4ff */
[----:B------:R-:W-:-:S04]  /*1720*/  IMAD.WIDE.U32 R28, R25, UR14, R22 ;  /* 0x0000000e191c7c25 */ /* 0x000fc8000f8e0016 */
[----:B------:R-:W-:Y:S02]  /*1730*/  IMAD R26, R9, UR14, RZ ;  /* 0x0000000e091a7c24 */ /* 0x000fe4000f8e02ff */
[----:B--2---:R-:W-:Y:S02]  /*1740*/  FFMA R34, R27, R24, R34 ;  /* 0x000000181b227223 */ /* 0x004fe40000000022 */
[----:B------:R-:W-:Y:S01]  /*1750*/  IMAD R27, R25, UR15, R26 ;  /* 0x0000000f191b7c24 */ /* 0x000fe2000f8e021a */
[----:B------:R-:W-:-:S03]  /*1760*/  LEA R26, P0, R28, UR10, 0x2 ;  /* 0x0000000a1c1a7c11 */ /* 0x000fc6000f8010ff */
[----:B------:R-:W-:-:S05]  /*1770*/  IMAD.IADD R27, R29, 0x1, R27 ;  /* 0x000000011d1b7824 */ /* 0x000fca00078e021b */
[----:B------:R-:W-:Y:S02]  /*1780*/  LEA.HI.X R27, R28, UR11, R27, 0x2, P0 ;  /* 0x0000000b1c1b7c11 */ /* 0x000fe400080f141b */
[----:B------:R-:W-:-:S03]  /*1790*/  IADD3 R28, P0, PT, R36, R31, RZ ;  /* 0x0000001f241c7210 */ /* 0x000fc60007f1e0ff */
[----:B------:R0:W2:Y:S01]  /*17a0*/  LDG.E R26, desc[UR6][R26.64] ;  /* 0x000000061a1a7981 */ /* 0x0000a2000c1e1900 */
[----:B------:R-:W-:-:S05]  /*17b0*/  IADD3.X R29, PT, PT, R37, R35, RZ, P0, !PT ;  /* 0x00000023251d7210 */ /* 0x000fca00007fe4ff */
[----:B------:R-:W2:Y:S01]  /*17c0*/  LDG.E R37, desc[UR6][R28.64] ;  /* 0x000000061c257981 */ /* 0x000ea2000c1e1900 */
[----:B0-----:R-:W-:-:S05]  /*17d0*/  IADD3 R27, P0, PT, R14, R25, RZ ;  /* 0x000000190e1b7210 */ /* 0x001fca0007f1e0ff */
[----:B------:R-:W-:-:S04]  /*17e0*/  IMAD.X R9, R15, 0x1, R9, P0 ;  /* 0x000000010f097824 */ /* 0x000fc800000e0609 */
[----:B------:R-:W-:-:S04]  /*17f0*/  IMAD R24, R9, UR14, RZ ;  /* 0x0000000e09187c24 */ /* 0x000fc8000f8e02ff */
[----:B------:R-:W-:Y:S02]  /*1800*/  IMAD R25, R27, UR15, R24 ;  /* 0x0000000f1b197c24 */ /* 0x000fe4000f8e0218 */
[----:B--2---:R-:W-:Y:S01]  /*1810*/  FFMA R34, R37, R26, R34 ;  /* 0x0000001a25227223 */ /* 0x004fe20000000022 */
[----:B------:R-:W-:-:S05]  /*1820*/  IMAD.WIDE.U32 R36, R27, UR14, R22 ;  /* 0x0000000e1b247c25 */ /* 0x000fca000f8e0016 */
[----:B------:R-:W-:Y:S02]  /*1830*/  IADD3 R25, PT, PT, R37, R25, RZ ;  /* 0x0000001925197210 */ /* 0x000fe40007ffe0ff */
[----:B------:R-:W-:-:S04]  /*1840*/  LEA R24, P0, R36, UR10, 0x2 ;  /* 0x0000000a24187c11 */ /* 0x000fc8000f8010ff */
[----:B------:R-:W-:Y:S02]  /*1850*/  LEA.HI.X R25, R36, UR11, R25, 0x2, P0 ;  /* 0x0000000b24197c11 */ /* 0x000fe400080f1419 */
[----:B------:R-:W-:-:S03]  /*1860*/  IADD3 R36, P0, PT, R28, R31, RZ ;  /* 0x0000001f1c247210 */ /* 0x000fc60007f1e0ff */
[----:B------:R0:W2:Y:S02]  /*1870*/  LDG.E R24, desc[UR6][R24.64] ;  /* 0x0000000618187981 */ /* 0x0000a4000c1e1900 */
[----:B------:R-:W-:-:S05]  /*1880*/  IMAD.X R37, R29, 0x1, R35, P0 ;  /* 0x000000011d257824 */ /* 0x000fca00000e0623 */
[----:B------:R-:W2:Y:S01]  /*1890*/  LDG.E R29, desc[UR6][R36.64] ;  /* 0x00000006241d7981 */ /* 0x000ea2000c1e1900 */
[----:B0-----:R-:W-:-:S04]  /*18a0*/  IADD3 R25, P0, PT, R14, R27, RZ ;  /* 0x0000001b0e197210 */ /* 0x001fc80007f1e0ff */
[----:B------:R-:W-:-:S05]  /*18b0*/  IADD3.X R9, PT, PT, R15, R9, RZ, P0, !PT ;  /* 0x000000090f097210 */ /* 0x000fca00007fe4ff */
[----:B------:R-:W-:-:S04]  /*18c0*/  IMAD R26, R9, UR14, RZ ;  /* 0x0000000e091a7c24 */ /* 0x000fc8000f8e02ff */
[----:B------:R-:W-:Y:S02]  /*18d0*/  IMAD R27, R25, UR15, R26 ;  /* 0x0000000f191b7c24 */ /* 0x000fe4000f8e021a */
[----:B--2---:R-:W-:Y:S01]  /*18e0*/  FFMA R34, R29, R24, R34 ;  /* 0x000000181d227223 */ /* 0x004fe20000000022 */
[----:B------:R-:W-:-:S04]  /*18f0*/  IMAD.WIDE.U32 R28, R25, UR14, R22 ;  /* 0x0000000e191c7c25 */ /* 0x000fc8000f8e0016 */
[----:B------:R-:W-:Y:S01]  /*1900*/  IMAD.IADD R27, R29, 0x1, R27 ;  /* 0x000000011d1b7824 */ /* 0x000fe200078e021b */
[----:B------:R-:W-:-:S04]  /*1910*/  LEA R26, P0, R28, UR10, 0x2 ;  /* 0x0000000a1c1a7c11 */ /* 0x000fc8000f8010ff */
[----:B------:R-:W-:Y:S02]  /*1920*/  LEA.HI.X R27, R28, UR11, R27, 0x2, P0 ;  /* 0x0000000b1c1b7c11 */ /* 0x000fe400080f141b */
[----:B------:R-:W-:-:S03]  /*1930*/  IADD3 R29, P0, PT, R14, R25, RZ ;  /* 0x000000190e1d7210 */ /* 0x000fc60007f1e0ff */
[----:B------:R-:W2:Y:S01]  /*1940*/  LDG.E R26, desc[UR6][R26.64] ;  /* 0x000000061a1a7981 */ /* 0x000ea2000c1e1900 */
[----:B------:R-:W-:Y:S01]  /*1950*/  IADD3.X R9, PT, PT, R15, R9, RZ, P0, !PT ;  /* 0x000000090f097210 */ /* 0x000fe200007fe4ff */
[----:B------:R-:W-:-:S04]  /*1960*/  IMAD.WIDE.U32 R24, R29, UR14, R22 ;  /* 0x0000000e1d187c25 */ /* 0x000fc8000f8e0016 */
[----:B------:R-:W-:-:S04]  /*1970*/  IMAD R28, R9, UR14, RZ ;  /* 0x0000000e091c7c24 */ /* 0x000fc8000f8e02ff */
[----:B------:R-:W-:Y:S01]  /*1980*/  IMAD R9, R29, UR15, R28 ;  /* 0x0000000f1d097c24 */ /* 0x000fe2000f8e021c */
[----:B------:R-:W-:-:S03]  /*1990*/  LEA R22, P0, R24, UR10, 0x2 ;  /* 0x0000000a18167c11 */ /* 0x000fc6000f8010ff */
[----:B------:R-:W-:-:S05]  /*19a0*/  IMAD.IADD R9, R25, 0x1, R9 ;  /* 0x0000000119097824 */ /* 0x000fca00078e0209 */
[----:B------:R-:W-:Y:S02]  /*19b0*/  LEA.HI.X R23, R24, UR11, R9, 0x2, P0 ;  /* 0x0000000b18177c11 */ /* 0x000fe400080f1409 */
[----:B------:R-:W-:-:S03]  /*19c0*/  IADD3 R28, P0, PT, R36, R31, RZ ;  /* 0x0000001f241c7210 */ /* 0x000fc60007f1e0ff */
[----:B------:R-:W3:Y:S01]  /*19d0*/  LDG.E R22, desc[UR6][R22.64] ;  /* 0x0000000616167981 */ /* 0x000ee2000c1e1900 */
[----:B------:R-:W-:Y:S02]  /*19e0*/  IADD3.X R29, PT, PT, R37, R35, RZ, P0, !PT ;  /* 0x00000023251d7210 */ /* 0x000fe400007fe4ff */
[----:B------:R-:W-:-:S05]  /*19f0*/  IADD3 R24, P0, PT, R28, R31, RZ ;  /* 0x0000001f1c187210 */ /* 0x000fca0007f1e0ff */
[----:B------:R-:W-:Y:S02]  /*1a00*/  IMAD.X R25, R29, 0x1, R35, P0 ;  /* 0x000000011d197824 */ /* 0x000fe400000e0623 */
[----:B------:R-:W2:Y:S04]  /*1a10*/  LDG.E R29, desc[UR6][R28.64] ;  /* 0x000000061c1d7981 */ /* 0x000ea8000c1e1900 */
[----:B------:R-:W3:Y:S01]  /*1a20*/  LDG.E R25, desc[UR6][R24.64] ;  /* 0x0000000618197981 */ /* 0x000ee2000c1e1900 */
[----:B------:R-:W-:-:S04]  /*1a30*/  IADD3 R32, P0, PT, R32, -0x8, RZ ;  /* 0xfffffff820207810 */ /* 0x000fc80007f1e0ff */
[----:B------:R-:W-:Y:S02]  /*1a40*/  IADD3.X R4, PT, PT, R4, -0x1, RZ, P0, !PT ;  /* 0xffffffff04047810 */ /* 0x000fe400007fe4ff */
[----:B------:R-:W-:-:S04]  /*1a50*/  ISETP.NE.U32.AND P0, PT, R32, RZ, PT ;  /* 0x000000ff2000720c */ /* 0x000fc80003f05070 */
[----:B------:R-:W-:Y:S02]  /*1a60*/  ISETP.NE.AND.EX P0, PT, R4, RZ, PT, P0 ;  /* 0x000000ff0400720c */ /* 0x000fe40003f05300 */
[----:B------:R-:W-:-:S04]  /*1a70*/  IADD3 R33, P1, PT, R33, 0x8, RZ ;  /* 0x0000000821217810 */ /* 0x000fc80007f3e0ff */
[----:B------:R-:W-:Y:S01]  /*1a80*/  IADD3.X R30, PT, PT, RZ, R30, RZ, P1, !PT ;  /* 0x0000001eff1e7210 */ /* 0x000fe20000ffe4ff */
[----:B--2---:R-:W-:-:S04]  /*1a90*/  FFMA R34, R29, R26, R34 ;  /* 0x0000001a1d227223 */ /* 0x004fc80000000022 */
[----:B---3--:R-:W-:Y:S02]  /*1aa0*/  FFMA R26, R25, R22, R34 ;  /* 0x00000016191a7223 */ /* 0x008fe40000000022 */
[----:B------:R-:W-:Y:S05]  /*1ab0*/  @P0 BRA `(.L_x_33) ;  /* 0xfffffff800000947 */ /* 0x000fea000383ffff */
[----:B------:R-:W-:Y:S05]  /*1ac0*/  BSYNC.RECONVERGENT B2 ;  /* 0x0000000000027941 */ /* 0x000fea0003800200 */
.L_x_32:
[----:B------:R-:W-:-:S04]  /*1ad0*/  ISETP.GT.U32.AND P0, PT, R12, 0x1, PT ;  /* 0x000000010c00780c */ /* 0x000fc80003f04070 */
[----:B------:R-:W-:-:S04]  /*1ae0*/  ISETP.GT.U32.AND.EX P0, PT, R13, RZ, PT, P0 ;  /* 0x000000ff0d00720c */ /* 0x000fc80003f04100 */
[----:B------:R-:W-:Y:S02]  /*1af0*/  SEL R9, R12, 0x1, P0 ;  /* 0x000000010c097807 */ /* 0x000fe40000000000 */
[----:B------:R-:W-:Y:S02]  /*1b00*/  SEL R8, R13, RZ, P0 ;  /* 0x000000ff0d087207 */ /* 0x000fe40000000000 */
[----:B------:R-:W-:-:S07]  /*1b10*/  LOP3.LUT R9, R9, 0xfffffff8, RZ, 0xc0, !PT ;  /* 0xfffffff809097812 */ /* 0x000fce00078ec0ff */
.L_x_31:
[----:B------:R-:W-:Y:S05]  /*1b20*/  BSYNC.RECONVERGENT B1 ;  /* 0x0000000000017941 */ /* 0x000fea0003800200 */
.L_x_30:
[----:B------:R-:W-:-:S04]  /*1b30*/  ISETP.GT.U32.AND P0, PT, R12, 0x1, PT ;  /* 0x000000010c00780c */ /* 0x000fc80003f04070 */
[----:B------:R-:W-:-:S04]  /*1b40*/  ISETP.GT.U32.AND.EX P0, PT, R13, RZ, PT, P0 ;  /* 0x000000ff0d00720c */ /* 0x000fc80003f04100 */
[----:B------:R-:W-:-:S04]  /*1b50*/  SEL R4, R12, 0x1, P0 ;  /* 0x000000010c047807 */ /* 0x000fc80000000000 */
[----:B------:R-:W-:-:S04]  /*1b60*/  LOP3.LUT R4, R4, 0x7, RZ, 0xc0, !PT ;  /* 0x0000000704047812 */ /* 0x000fc800078ec0ff */
[----:B------:R-:W-:-:S04]  /*1b70*/  ISETP.NE.U32.AND P1, PT, R4, RZ, PT ;  /* 0x000000ff0400720c */ /* 0x000fc80003f25070 */
[----:B------:R-:W-:-:S13]  /*1b80*/  ISETP.NE.AND.EX P1, PT, RZ, RZ, PT, P1 ;  /* 0x000000ffff00720c */ /* 0x000fda0003f25310 */
[----:B------:R-:W-:Y:S05]  /*1b90*/  @!P1 BRA `(.L_x_29) ;  /* 0x0000000800a09947 */ /* 0x000fea0003800000 */
[----:B------:R-:W-:Y:S01]  /*1ba0*/  ISETP.GE.U32.AND P1, PT, R4, 0x4, PT ;  /* 0x000000040400780c */ /* 0x000fe20003f26070 */
[----:B------:R-:W-:Y:S01]  /*1bb0*/  BSSY.RECONVERGENT B1, `(.L_x_34) ;  /* 0x000004f000017945 */ /* 0x000fe20003800200 */
[----:B------:R-:W0:Y:S02]  /*1bc0*/  LDC R4, c[0x0][0x39c] ;  /* 0x0000e700ff047b82 */ /* 0x000e240000000800 */
[----:B------:R-:W-:-:S13]  /*1bd0*/  ISETP.GE.U32.AND.EX P1, PT, RZ, RZ, PT, P1 ;  /* 0x000000ffff00720c */ /* 0x000fda0003f26110 */
[----:B------:R-:W-:Y:S05]  /*1be0*/  @!P1 BRA `(.L_x_35) ;  /* 0x00000004002c9947 */ /* 0x000fea0003800000 */
[----:B------:R-:W-:Y:S01]  /*1bf0*/  IADD3 R28, P1, PT, R9, R16, RZ ;  /* 0x00000010091c7210 */ /* 0x000fe20007f3e0ff */
[----:B------:R-:W1:Y:S01]  /*1c00*/  LDC.64 R22, c[0x0][0x3b0] ;  /* 0x0000ec00ff167b82 */ /* 0x000e620000000a00 */
[----:B------:R-:W-:Y:S01]  /*1c10*/  IMAD R24, R11, R18, RZ ;  /* 0x000000120b187224 */ /* 0x000fe200078e02ff */
[----:B------:R-:W2:Y:S02]  /*1c20*/  LDCU.128 UR16, c[0x0][0x3e0] ;  /* 0x00007c00ff1077ac */ /* 0x000ea40008000c00 */
[----:B------:R-:W-:Y:S02]  /*1c30*/  IMAD.X R29, R8, 0x1, R5, P1 ;  /* 0x00000001081d7824 */ /* 0x000fe400008e0605 */
[C---:B------:R-:W-:Y:S01]  /*1c40*/  IMAD R33, R10.reuse, R19, R24 ;  /* 0x000000130a217224 */ /* 0x040fe200078e0218 */
[----:B------:R-:W-:Y:S01]  /*1c50*/  UMOV UR5, URZ ;  /* 0x000000ff00057c82 */ /* 0x000fe20008000000 */
[----:B------:R-:W-:Y:S02]  /*1c60*/  IMAD R27, R29, R14, RZ ;  /* 0x0000000e1d1b7224 */ /* 0x000fe400078e02ff */
[----:B------:R-:W-:Y:S01]  /*1c70*/  IMAD.WIDE.U32 R30, R10, R18, R28 ;  /* 0x000000120a1e7225 */ /* 0x000fe200078e001c */
[----:B------:R-:W-:-:S03]  /*1c80*/  SHF.R.S32.HI R29, RZ, 0x1f, R20 ;  /* 0x0000001fff1d7819 */ /* 0x000fc60000011414 */
[----:B------:R-:W-:-:S04]  /*1c90*/  IMAD.WIDE.U32 R24, R14, R28, R2 ;  /* 0x0000001c0e187225 */ /* 0x000fc800078e0002 */
[----:B------:R-:W-:Y:S01]  /*1ca0*/  IMAD R27, R15, R28, R27 ;  /* 0x0000001c0f1b7224 */ /* 0x000fe200078e021b */
[----:B------:R-:W-:Y:S02]  /*1cb0*/  IADD3 R28, PT, PT, R33, R31, RZ ;  /* 0x0000001f211c7210 */ /* 0x000fe40007ffe0ff */
[----:B------:R-:W-:Y:S01]  /*1cc0*/  IADD3 R37, P2, PT, R14, R24, RZ ;  /* 0x000000180e257210 */ /* 0x000fe20007f5e0ff */
[----:B------:R-:W-:Y:S02]  /*1cd0*/  IMAD.IADD R35, R25, 0x1, R27 ;  /* 0x0000000119237824 */ /* 0x000fe400078e021b */
[----:B------:R-:W-:Y:S01]  /*1ce0*/  IMAD R25, R28, R7, RZ ;  /* 0x000000071c197224 */ /* 0x000fe200078e02ff */
[----:B------:R-:W-:Y:S01]  /*1cf0*/  MOV R28, R20 ;  /* 0x00000014001c7202 */ /* 0x000fe20000000f00 */
[----:B-1----:R-:W-:Y:S01]  /*1d00*/  IMAD R27, R35, R22, RZ ;  /* 0x00000016231b7224 */ /* 0x002fe200078e02ff */
[----:B------:R-:W-:Y:S01]  /*1d10*/  IADD3.X R35, PT, PT, R15, R35, RZ, P2, !PT ;  /* 0x000000230f237210 */ /* 0x000fe200017fe4ff */
[----:B0-----:R-:W-:-:S02]  /*1d20*/  IMAD R31, R30, R4, R25 ;  /* 0x000000041e1f7224 */ /* 0x001fc400078e0219 */
[----:B------:R-:W-:-:S04]  /*1d30*/  IMAD.WIDE.U32 R28, R30, R7, R28 ;  /* 0x000000071e1c7225 */ /* 0x000fc800078e001c */
[----:B------:R-:W-:Y:S01]  /*1d40*/  IMAD R27, R24, R23, R27 ;  /* 0x00000017181b7224 */ /* 0x000fe200078e021b */
[----:B--2---:R-:W-:Y:S01]  /*1d50*/  LEA R30, P1, R28, UR16, 0x2 ;  /* 0x000000101c1e7c11 */ /* 0x004fe2000f8210ff */
[----:B------:R-:W-:Y:S02]  /*1d60*/  IMAD.IADD R29, R29, 0x1, R31 ;  /* 0x000000011d1d7824 */ /* 0x000fe400078e021f */
[----:B------:R-:W-:-:S03]  /*1d70*/  IMAD.WIDE.U32 R24, R24, R22, UR4 ;  /* 0x0000000418187e25 */ /* 0x000fc6000f8e0016 */
[----:B------:R-:W-:Y:S01]  /*1d80*/  LEA.HI.X R31, R28, UR17, R29, 0x2, P1 ;  /* 0x000000111c1f7c11 */ /* 0x000fe200088f141d */
[----:B------:R-:W-:Y:S01]  /*1d90*/  IMAD.IADD R27, R25, 0x1, R27 ;  /* 0x00000001191b7824 */ /* 0x000fe200078e021b */
[C---:B------:R-:W-:Y:S01]  /*1da0*/  LEA R32, P1, R24.reuse, UR18, 0x2 ;  /* 0x0000001218207c11 */ /* 0x040fe2000f8210ff */
[-C--:B------:R-:W-:Y:S02]  /*1db0*/  IMAD R28, R35, R22.reuse, RZ ;  /* 0x00000016231c7224 */ /* 0x080fe400078e02ff */
[----:B------:R-:W2:Y:S01]  /*1dc0*/  LDG.E R34, desc[UR6][R30.64] ;  /* 0x000000061e227981 */ /* 0x000ea2000c1e1900 */
[----:B------:R-:W-:Y:S01]  /*1dd0*/  LEA.HI.X R33, R24, UR19, R27, 0x2, P1 ;  /* 0x0000001318217c11 */ /* 0x000fe200088f141b */
[C---:B------:R-:W-:Y:S02]  /*1de0*/  IMAD R27, R37.reuse, R23, R28 ;  /* 0x00000017251b7224 */ /* 0x040fe400078e021c */
[----:B------:R-:W-:Y:S02]  /*1df0*/  IMAD.WIDE.U32 R24, R37, R22, UR4 ;  /* 0x0000000425187e25 */ /* 0x000fe4000f8e0016 */
[----:B------:R0:W2:Y:S03]  /*1e00*/  LDG.E R32, desc[UR6][R32.64] ;  /* 0x0000000620207981 */ /* 0x0000a6000c1e1900 */
[----:B------:R-:W-:-:S02]  /*1e10*/  IADD3 R25, PT, PT, R25, R27, RZ ;  /* 0x0000001b19197210 */ /* 0x000fc40007ffe0ff */
[----:B------:R-:W-:Y:S01]  /*1e20*/  LEA R28, P1, R24, UR18, 0x2 ;  /* 0x00000012181c7c11 */ /* 0x000fe2000f8210ff */
[----:B------:R-:W-:-:S03]  /*1e30*/  IMAD.HI.U32 R27, R7, 0x4, RZ ;  /* 0x00000004071b7827 */ /* 0x000fc600078e00ff */
[----:B------:R-:W-:Y:S01]  /*1e40*/  LEA.HI.X R29, R24, UR19, R25, 0x2, P1 ;  /* 0x00000013181d7c11 */ /* 0x000fe200088f1419 */
[----:B------:R-:W-:Y:S02]  /*1e50*/  IMAD.SHL.U32 R24, R4, 0x4, RZ ;  /* 0x0000000404187824 */ /* 0x000fe400078e00ff */
[----:B0-----:R-:W-:-:S03]  /*1e60*/  IMAD.SHL.U32 R33, R7, 0x4, RZ ;  /* 0x0000000407217824 */ /* 0x001fc600078e00ff */
[----:B------:R-:W-:Y:S01]  /*1e70*/  IADD3 R27, PT, PT, R27, R24, RZ ;  /* 0x000000181b1b7210 */ /* 0x000fe20007ffe0ff */
[----:B------:R0:W3:Y:S01]  /*1e80*/  LDG.E R29, desc[UR6][R28.64] ;  /* 0x000000061c1d7981 */ /* 0x0000e2000c1e1900 */
[----:B------:R-:W-:-:S04]  /*1e90*/  IADD3 R24, P1, PT, R30, R33, RZ ;  /* 0x000000211e187210 */ /* 0x000fc80007f3e0ff */
[----:B------:R-:W-:-:S05]  /*1ea0*/  IADD3.X R25, PT, PT, R27, R31, RZ, P1, !PT ;  /* 0x0000001f1b197210 */ /* 0x000fca0000ffe4ff */
[----:B------:R-:W3:Y:S01]  /*1eb0*/  LDG.E R36, desc[UR6][R24.64] ;  /* 0x0000000618247981 */ /* 0x000ee2000c1e1900 */
[----:B------:R-:W-:-:S05]  /*1ec0*/  IADD3 R37, P1, PT, R14, R37, RZ ;  /* 0x000000250e257210 */ /* 0x000fca0007f3e0ff */
[----:B------:R-:W-:Y:S02]  /*1ed0*/  IMAD.X R35, R15, 0x1, R35, P1 ;  /* 0x000000010f237824 */ /* 0x000fe400008e0623 */
[----:B------:R-:W-:-:S04]  /*1ee0*/  IMAD.WIDE.U32 R30, R37, R22, UR4 ;  /* 0x00000004251e7e25 */ /* 0x000fc8000f8e0016 */
[----:B--2---:R-:W-:Y:S01]  /*1ef0*/  FFMA R26, R34, R32, R26 ;  /* 0x00000020221a7223 */ /* 0x004fe2000000001a */
[----:B------:R-:W-:Y:S01]  /*1f00*/  IMAD R34, R35, R22, RZ ;  /* 0x0000001623227224 */ /* 0x000fe200078e02ff */
[----:B------:R-:W-:-:S03]  /*1f10*/  IADD3 R32, P1, PT, R14, R37, RZ ;  /* 0x000000250e207210 */ /* 0x000fc60007f3e0ff */
[----:B------:R-:W-:Y:S01]  /*1f20*/  IMAD R34, R37, R23, R34 ;  /* 0x0000001725227224 */ /* 0x000fe200078e0222 */
[----:B------:R-:W-:Y:S02]  /*1f30*/  IADD3.X R35, PT, PT, R15, R35, RZ, P1, !PT ;  /* 0x000000230f237210 */ /* 0x000fe40000ffe4ff */
[----:B0-----:R-:W-:Y:S01]  /*1f40*/  LEA R28, P1, R30, UR18, 0x2 ;  /* 0x000000121e1c7c11 */ /* 0x001fe2000f8210ff */
[----:B---3--:R-:W-:Y:S01]  /*1f50*/  FFMA R26, R36, R29, R26 ;  /* 0x0000001d241a7223 */ /* 0x008fe2000000001a */
[----:B------:R-:W-:Y:S02]  /*1f60*/  IMAD.IADD R29, R31, 0x1, R34 ;  /* 0x000000011f1d7824 */ /* 0x000fe400078e0222 */
[----:B------:R-:W-:-:S03]  /*1f70*/  IMAD R31, R35, R22, RZ ;  /* 0x00000016231f7224 */ /* 0x000fc600078e02ff */
[----:B------:R-:W-:Y:S01]  /*1f80*/  LEA.HI.X R29, R30, UR19, R29, 0x2, P1 ;  /* 0x000000131e1d7c11 */ /* 0x000fe200088f141d */
[----:B------:R-:W-:Y:S01]  /*1f90*/  IMAD R31, R32, R23, R31 ;  /* 0x00000017201f7224 */ /* 0x000fe200078e021f */
[-C--:B------:R-:W-:Y:S01]  /*1fa0*/  IADD3 R24, P1, PT, R24, R33.reuse, RZ ;  /* 0x0000002118187210 */ /* 0x080fe20007f3e0ff */
[----:B------:R-:W-:Y:S02]  /*1fb0*/  IMAD.WIDE.U32 R22, R32, R22, UR4 ;  /* 0x0000000420167e25 */ /* 0x000fe4000f8e0016 */
[----:B------:R-:W2:Y:S01]  /*1fc0*/  LDG.E R28, desc[UR6][R28.64] ;  /* 0x000000061c1c7981 */ /* 0x000ea2000c1e1900 */
[----:B------:R-:W-:Y:S01]  /*1fd0*/  IADD3 R30, P2, PT, R24, R33, RZ ;  /* 0x00000021181e7210 */ /* 0x000fe20007f5e0ff */
[----:B------:R-:W-:Y:S01]  /*1fe0*/  IMAD.IADD R23, R23, 0x1, R31 ;  /* 0x0000000117177824 */ /* 0x000fe200078e021f */
[----:B------:R-:W-:Y:S02]  /*1ff0*/  IADD3.X R25, PT, PT, R25, R27, RZ, P1, !PT ;  /* 0x0000001b19197210 */ /* 0x000fe40000ffe4ff */
[----:B------:R-:W-:-:S02]  /*2000*/  LEA R32, P1, R22, UR18, 0x2 ;  /* 0x0000001216207c11 */ /* 0x000fc4000f8210ff */
[----:B------:R-:W-:Y:S02]  /*2010*/  IADD3.X R31, PT, PT, R25, R27, RZ, P2, !PT ;  /* 0x0000001b191f7210 */ /* 0x000fe400017fe4ff */
[----:B------:R-:W-:Y:S01]  /*2020*/  LEA.HI.X R33, R22, UR19, R23, 0x2, P1 ;  /* 0x0000001316217c11 */ /* 0x000fe200088f1417 */
[----:B------:R-:W2:Y:S04]  /*2030*/  LDG.E R25, desc[UR6][R24.64] ;  /* 0x0000000618197981 */ /* 0x000ea8000c1e1900 */
[----:B------:R-:W3:Y:S04]  /*2040*/  LDG.E R31, desc[UR6][R30.64] ;  /* 0x000000061e1f7981 */ /* 0x000ee8000c1e1900 */
[----:B------:R-:W3:Y:S01]  /*2050*/  LDG.E R32, desc[UR6][R32.64] ;  /* 0x0000000620207981 */ /* 0x000ee2000c1e1900 */
[----:B------:R-:W-:-:S05]  /*2060*/  IADD3 R9, P1, PT, R9, 0x4, RZ ;  /* 0x0000000409097810 */ /* 0x000fca0007f3e0ff */
[----:B------:R-:W-:Y:S02]  /*2070*/  IMAD.X R8, RZ, RZ, R8, P1 ;  /* 0x000000ffff087224 */ /* 0x000fe400008e0608 */
[----:B--2---:R-:W-:-:S04]  /*2080*/  FFMA R26, R25, R28, R26 ;  /* 0x0000001c191a7223 */ /* 0x004fc8000000001a */
[----:B---3--:R-:W-:-:S07]  /*2090*/  FFMA R26, R31, R32, R26 ;  /* 0x000000201f1a7223 */ /* 0x008fce000000001a */
.L_x_35:
[----:B------:R-:W-:Y:S05]  /*20a0*/  BSYNC.RECONVERGENT B1 ;  /* 0x0000000000017941 */ /* 0x000fea0003800200 */
.L_x_34:
[----:B------:R-:W-:-:S04]  /*20b0*/  SEL R22, R12, 0x1, P0 ;  /* 0x000000010c167807 */ /* 0x000fc80000000000 */
[----:B------:R-:W-:-:S04]  /*20c0*/  LOP3.LUT R23, R22, 0x3, RZ, 0xc0, !PT ;  /* 0x0000000316177812 */ /* 0x000fc800078ec0ff */
[----:B------:R-:W-:-:S04]  /*20d0*/  ISETP.NE.U32.AND P0, PT, R23, RZ, PT ;  /* 0x000000ff1700720c */ /* 0x000fc80003f05070 */
[----:B------:R-:W-:-:S13]  /*20e0*/  ISETP.NE.AND.EX P0, PT, RZ, RZ, PT, P0 ;  /* 0x000000ffff00720c */ /* 0x000fda0003f05300 */
[----:B------:R-:W-:Y:S05]  /*20f0*/  @!P0 BRA `(.L_x_29) ;  /* 0x0000000400488947 */ /* 0x000fea0003800000 */
[----:B------:R-:W-:Y:S01]  /*2100*/  ISETP.NE.U32.AND P0, PT, R23, 0x1, PT ;  /* 0x000000011700780c */ /* 0x000fe20003f05070 */
[----:B------:R-:W-:Y:S01]  /*2110*/  BSSY.RECONVERGENT B1, `(.L_x_36) ;  /* 0x0000031000017945 */ /* 0x000fe20003800200 */
[----:B------:R-:W-:Y:S02]  /*2120*/  LOP3.LUT P1, RZ, R22, 0x1, RZ, 0xc0, !PT ;  /* 0x0000000116ff7812 */ /* 0x000fe4000782c0ff */
[----:B------:R-:W-:-:S13]  /*2130*/  ISETP.NE.AND.EX P0, PT, RZ, RZ, PT, P0 ;  /* 0x000000ffff00720c */ /* 0x000fda0003f05300 */
[----:B------:R-:W-:Y:S05]  /*2140*/  @!P0 BRA `(.L_x_37) ;  /* 0x0000000000b48947 */ /* 0x000fea0003800000 */
[----:B------:R-:W1:Y:S01]  /*2150*/  LDC.64 R22, c[0x0][0x3b0] ;  /* 0x0000ec00ff167b82 */ /* 0x000e620000000a00 */
[----:B------:R-:W-:Y:S01]  /*2160*/  IADD3 R28, P0, PT, R9, R16, RZ ;  /* 0x00000010091c7210 */ /* 0x000fe20007f1e0ff */
[----:B------:R-:W-:Y:S01]  /*2170*/  IMAD R24, R11, R18, RZ ;  /* 0x000000120b187224 */ /* 0x000fe200078e02ff */
[----:B------:R-:W2:Y:S01]  /*2180*/  LDCU.128 UR16, c[0x0][0x3e0] ;  /* 0x00007c00ff1077ac */ /* 0x000ea20008000c00 */
[----:B------:R-:W-:Y:S01]  /*2190*/  IMAD.MOV.U32 R32, RZ, RZ, R20 ;  /* 0x000000ffff207224 */ /* 0x000fe200078e0014 */
[----:B------:R-:W-:Y:S01]  /*21a0*/  IADD3.X R29, PT, PT, R8, R5, RZ, P0, !PT ;  /* 0x00000005081d7210 */ /* 0x000fe200007fe4ff */
[----:B------:R-:W-:Y:S01]  /*21b0*/  IMAD R27, R10, R19, R24 ;  /* 0x000000130a1b7224 */ /* 0x000fe200078e0218 */
[----:B------:R-:W-:Y:S01]  /*21c0*/  UMOV UR5, URZ ;  /* 0x000000ff00057c82 */ /* 0x000fe20008000000 */
[----:B------:R-:W-:-:S04]  /*21d0*/  IMAD.WIDE.U32 R30, R14, R28, R2 ;  /* 0x0000001c0e1e7225 */ /* 0x000fc800078e0002 */
[----:B------:R-:W-:Y:S02]  /*21e0*/  IMAD R33, R29, R14, RZ ;  /* 0x0000000e1d217224 */ /* 0x000fe400078e02ff */
[----:B------:R-:W-:-:S04]  /*21f0*/  IMAD.WIDE.U32 R24, R10, R18, R28 ;  /* 0x000000120a187225 */ /* 0x000fc800078e001c */
[----:B------:R-:W-:Y:S01]  /*2200*/  IMAD R35, R15, R28, R33 ;  /* 0x0000001c0f237224 */ /* 0x000fe200078e0221 */
[----:B------:R-:W-:Y:S01]  /*2210*/  SHF.R.S32.HI R33, RZ, 0x1f, R20 ;  /* 0x0000001fff217819 */ /* 0x000fe20000011414 */
[----:B------:R-:W-:Y:S01]  /*2220*/  IMAD.IADD R28, R27, 0x1, R25 ;  /* 0x000000011b1c7824 */ /* 0x000fe200078e0219 */
[----:B------:R-:W-:Y:S02]  /*2230*/  IADD3 R25, P0, PT, R14, R30, RZ ;  /* 0x0000001e0e197210 */ /* 0x000fe40007f1e0ff */
[----:B------:R-:W-:Y:S01]  /*2240*/  IADD3 R35, PT, PT, R31, R35, RZ ;  /* 0x000000231f237210 */ /* 0x000fe20007ffe0ff */
[-C--:B------:R-:W-:Y:S02]  /*2250*/  IMAD R29, R28, R7.reuse, RZ ;  /* 0x000000071c1d7224 */ /* 0x080fe400078e02ff */
[----:B------:R-:W-:Y:S01]  /*2260*/  IMAD.WIDE.U32 R32, R24, R7, R32 ;  /* 0x0000000718207225 */ /* 0x000fe200078e0020 */
[----:B------:R-:W-:-:S03]  /*2270*/  IADD3.X R27, PT, PT, R15, R35, RZ, P0, !PT ;  /* 0x000000230f1b7210 */ /* 0x000fc600007fe4ff */
[----:B-1----:R-:W-:Y:S01]  /*2280*/  IMAD R35, R35, R22, RZ ;  /* 0x0000001623237224 */ /* 0x002fe200078e02ff */
[----:B--2---:R-:W-:Y:S01]  /*2290*/  LEA R28, P0, R32, UR16, 0x2 ;  /* 0x00000010201c7c11 */ /* 0x004fe2000f8010ff */
[----:B0-----:R-:W-:Y:S02]  /*22a0*/  IMAD R29, R24, R4, R29 ;  /* 0x00000004181d7224 */ /* 0x001fe400078e021d */
[C---:B------:R-:W-:Y:S02]  /*22b0*/  IMAD R35, R30.reuse, R23, R35 ;  /* 0x000000171e237224 */ /* 0x040fe400078e0223 */
[-C--:B------:R-:W-:Y:S02]  /*22c0*/  IMAD R24, R27, R22.reuse, RZ ;  /* 0x000000161b187224 */ /* 0x080fe400078e02ff */
[----:B------:R-:W-:-:S04]  /*22d0*/  IMAD.WIDE.U32 R30, R30, R22, UR4 ;  /* 0x000000041e1e7e25 */ /* 0x000fc8000f8e0016 */
[----:B------:R-:W-:Y:S01]  /*22e0*/  IMAD R27, R25, R23, R24 ;  /* 0x00000017191b7224 */ /* 0x000fe200078e0218 */
[----:B------:R-:W-:Y:S01]  /*22f0*/  IADD3 R35, PT, PT, R31, R35, RZ ;  /* 0x000000231f237210 */ /* 0x000fe20007ffe0ff */
[----:B------:R-:W-:Y:S01]  /*2300*/  IMAD.IADD R29, R33, 0x1, R29 ;  /* 0x00000001211d7824 */ /* 0x000fe200078e021d */
[----:B------:R-:W-:Y:S01]  /*2310*/  LEA R24, P2, R30, UR18, 0x2 ;  /* 0x000000121e187c11 */ /* 0x000fe2000f8410ff */
[----:B------:R-:W-:-:S03]  /*2320*/  IMAD.WIDE.U32 R22, R25, R22, UR4 ;  /* 0x0000000419167e25 */ /* 0x000fc6000f8e0016 */
[----:B------:R-:W-:Y:S01]  /*2330*/  LEA.HI.X R29, R32, UR17, R29, 0x2, P0 ;  /* 0x00000011201d7c11 */ /* 0x000fe200080f141d */
[----:B------:R-:W-:Y:S01]  /*2340*/  IMAD.IADD R27, R23, 0x1, R27 ;  /* 0x00000001171b7824 */ /* 0x000fe200078e021b */
[----:B------:R-:W-:Y:S02]  /*2350*/  LEA.HI.X R25, R30, UR19, R35, 0x2, P2 ;  /* 0x000000131e197c11 */ /* 0x000fe400090f1423 */
[C---:B------:R-:W-:Y:S02]  /*2360*/  LEA R32, P0, R7.reuse, R28, 0x2 ;  /* 0x0000001c07207211 */ /* 0x040fe400078010ff */
[C---:B------:R-:W-:Y:S01]  /*2370*/  LEA R30, P2, R22.reuse, UR18, 0x2 ;  /* 0x00000012161e7c11 */ /* 0x040fe2000f8410ff */
[----:B------:R-:W2:Y:S01]  /*2380*/  LDG.E R24, desc[UR6][R24.64] ;  /* 0x0000000618187981 */ /* 0x000ea2000c1e1900 */
[----:B------:R-:W-:Y:S02]  /*2390*/  LEA.HI.X R33, R7, R29, R4, 0x2, P0 ;  /* 0x0000001d07217211 */ /* 0x000fe400000f1404 */
[----:B------:R-:W-:Y:S01]  /*23a0*/  LEA.HI.X R31, R22, UR19, R27, 0x2, P2 ;  /* 0x00000013161f7c11 */ /* 0x000fe200090f141b */
[----:B------:R-:W2:Y:S04]  /*23b0*/  LDG.E R29, desc[UR6][R28.64] ;  /* 0x000000061c1d7981 */ /* 0x000ea8000c1e1900 */
[----:B------:R-:W3:Y:S04]  /*23c0*/  LDG.E R32, desc[UR6][R32.64] ;  /* 0x0000000620207981 */ /* 0x000ee8000c1e1900 */
[----:B------:R-:W3:Y:S01]  /*23d0*/  LDG.E R30, desc[UR6][R30.64] ;  /* 0x000000061e1e7981 */ /* 0x000ee2000c1e1900 */
[----:B------:R-:W-:-:S04]  /*23e0*/  IADD3 R9, P0, PT, R9, 0x2, RZ ;  /* 0x0000000209097810 */ /* 0x000fc80007f1e0ff */
[----:B------:R-:W-:Y:S01]  /*23f0*/  IADD3.X R8, PT, PT, RZ, R8, RZ, P0, !PT ;  /* 0x00000008ff087210 */ /* 0x000fe200007fe4ff */
[----:B--2---:R-:W-:-:S04]  /*2400*/  FFMA R23, R29, R24, R26 ;  /* 0x000000181d177223 */ /* 0x004fc8000000001a */
[----:B---3--:R-:W-:-:S07]  /*2410*/  FFMA R26, R30, R32, R23 ;  /* 0x000000201e1a7223 */ /* 0x008fce0000000017 */
.L_x_37:
[----:B------:R-:W-:Y:S05]  /*2420*/  BSYNC.RECONVERGENT B1 ;  /* 0x0000000000017941 */ /* 0x000fea0003800200 */
.L_x_36:
[----:B------:R-:W-:Y:S05]  /*2430*/  @!P1 BRA `(.L_x_29) ;  /* 0x0000000000789947 */ /* 0x000fea0003800000 */
[----:B------:R-:W1:Y:S01]  /*2440*/  LDC.64 R24, c[0x0][0x3b0] ;  /* 0x0000ec00ff187b82 */ /* 0x000e620000000a00 */
[----:B------:R-:W-:Y:S01]  /*2450*/  IADD3 R22, P0, PT, R9, R16, RZ ;  /* 0x0000001009167210 */ /* 0x000fe20007f1e0ff */
[----:B------:R-:W-:Y:S01]  /*2460*/  IMAD R9, R11, R18, RZ ;  /* 0x000000120b097224 */ /* 0x000fe200078e02ff */
[----:B------:R-:W2:Y:S03]  /*2470*/  LDCU.128 UR16, c[0x0][0x3e0] ;  /* 0x00007c00ff1077ac */ /* 0x000ea60008000c00 */
[----:B------:R-:W-:Y:S01]  /*2480*/  IMAD.X R23, R8, 0x1, R5, P0 ;  /* 0x0000000108177824 */ /* 0x000fe200000e0605 */
[----:B------:R-:W-:Y:S01]  /*2490*/  UMOV UR5, URZ ;  /* 0x000000ff00057c82 */ /* 0x000fe20008000000 */
[----:B------:R-:W-:Y:S02]  /*24a0*/  IMAD R27, R10, R19, R9 ;  /* 0x000000130a1b7224 */ /* 0x000fe400078e0209 */
[----:B------:R-:W-:-:S02]  /*24b0*/  IMAD R21, R23, R14, RZ ;  /* 0x0000000e17157224 */ /* 0x000fc400078e02ff */
[----:B------:R-:W-:Y:S01]  /*24c0*/  IMAD.WIDE.U32 R18, R10, R18, R22 ;  /* 0x000000120a127225 */ /* 0x000fe200078e0016 */
[----:B------:R-:W-:-:S03]  /*24d0*/  SHF.R.S32.HI R23, RZ, 0x1f, R20 ;  /* 0x0000001fff177819 */ /* 0x000fc60000011414 */
[----:B------:R-:W-:Y:S01]  /*24e0*/  IMAD.WIDE.U32 R8, R14, R22, R2 ;  /* 0x000000160e087225 */ /* 0x000fe200078e0002 */
[----:B------:R-:W-:-:S03]  /*24f0*/  IADD3 R28, PT, PT, R27, R19, RZ ;  /* 0x000000131b1c7210 */ /* 0x000fc60007ffe0ff */
[----:B------:R-:W-:Y:S01]  /*2500*/  IMAD R21, R15, R22, R21 ;  /* 0x000000160f157224 */ /* 0x000fe200078e0215 */
[----:B------:R-:W-:Y:S01]  /*2510*/  MOV R22, R20 ;  /* 0x0000001400167202 */ /* 0x000fe20000000f00 */
[-C--:B------:R-:W-:Y:S02]  /*2520*/  IMAD R19, R28, R7.reuse, RZ ;  /* 0x000000071c137224 */ /* 0x080fe400078e02ff */
[----:B------:R-:W-:Y:S02]  /*2530*/  IMAD.IADD R9, R9, 0x1, R21 ;  /* 0x0000000109097824 */ /* 0x000fe400078e0215 */
[----:B------:R-:W-:-:S04]  /*2540*/  IMAD.WIDE.U32 R22, R18, R7, R22 ;  /* 0x0000000712167225 */ /* 0x000fc800078e0016 */
[----:B-1----:R-:W-:Y:S02]  /*2550*/  IMAD R9, R9, R24, RZ ;  /* 0x0000001809097224 */ /* 0x002fe400078e02ff */
[----:B0-----:R-:W-:Y:S01]  /*2560*/  IMAD R19, R18, R4, R19 ;  /* 0x0000000412137224 */ /* 0x001fe200078e0213 */
[----:B--2---:R-:W-:Y:S01]  /*2570*/  LEA R18, P0, R22, UR16, 0x2 ;  /* 0x0000001016127c11 */ /* 0x004fe2000f8010ff */
[----:B------:R-:W-:-:S04]  /*2580*/  IMAD.WIDE.U32 R20, R8, R24, UR4 ;  /* 0x0000000408147e25 */ /* 0x000fc8000f8e0018 */
[----:B------:R-:W-:Y:S01]  /*2590*/  IMAD R7, R8, R25, R9 ;  /* 0x0000001908077224 */ /* 0x000fe200078e0209 */
[----:B------:R-:W-:Y:S01]  /*25a0*/  LEA R8, P1, R20, UR18, 0x2 ;  /* 0x0000001214087c11 */ /* 0x000fe2000f8210ff */
[----:B------:R-:W-:-:S03]  /*25b0*/  IMAD.IADD R9, R23, 0x1, R19 ;  /* 0x0000000117097824 */ /* 0x000fc600078e0213 */
[----:B------:R-:W-:Y:S02]  /*25c0*/  IADD3 R7, PT, PT, R21, R7, RZ ;  /* 0x0000000715077210 */ /* 0x000fe40007ffe0ff */
[----:B------:R-:W-:Y:S02]  /*25d0*/  LEA.HI.X R19, R22, UR17, R9, 0x2, P0 ;  /* 0x0000001116137c11 */ /* 0x000fe400080f1409 */
[----:B------:R-:W-:-:S04]  /*25e0*/  LEA.HI.X R9, R20, UR19, R7, 0x2, P1 ;  /* 0x0000001314097c11 */ /* 0x000fc800088f1407 */
[----:B------:R-:W2:Y:S04]  /*25f0*/  LDG.E R19, desc[UR6][R18.64] ;  /* 0x0000000612137981 */ /* 0x000ea8000c1e1900 */
[----:B------:R-:W2:Y:S02]  /*2600*/  LDG.E R8, desc[UR6][R8.64] ;  /* 0x0000000608087981 */ /* 0x000ea4000c1e1900 */
[----:B--2---:R-:W-:-:S07]  /*2610*/  FFMA R26, R19, R8, R26 ;  /* 0x00000008131a7223 */ /* 0x004fce000000001a */
.L_x_29:
[----:B------:R-:W-:Y:S05]  /*2620*/  BSYNC.RECONVERGENT B0 ;  /* 0x0000000000007941 */ /* 0x000fea0003800200 */
.L_x_28:
[----:B------:R-:W1:Y:S01]  /*2630*/  LDCU UR5, c[0x0][0x3b0] ;  /* 0x00007600ff0577ac */ /* 0x000e620008000800 */
[----:B------:R-:W-:-:S04]  /*2640*/  UIADD3 UR4, UPT, UPT, UR4, 0x1, URZ ;  /* 0x0000000104047890 */ /* 0x000fc8000fffe0ff */
[----:B-1----:R-:W-:-:S09]  /*2650*/  UISETP.NE.AND UP0, UPT, UR4, UR5, UPT ;  /* 0x000000050400728c */ /* 0x002fd2000bf05270 */
[----:B------:R-:W-:Y:S05]  /*2660*/  BRA.U UP0, `(.L_x_38) ;  /* 0xffffffe900147547 */ /* 0x000fea000b83ffff */
.L_x_27:
[----:B------:R-:W1:Y:S02]  /*2670*/  LDCU.64 UR8, c[0x0][0x3f0] ;  /* 0x00007e00ff0877ac */ /* 0x000e640008000a00 */
[----:B-1----:R-:W-:-:S04]  /*2680*/  LEA R2, P0, R0, UR8, 0x2 ;  /* 0x0000000800027c11 */ /* 0x002fc8000f8010ff */
[----:B------:R-:W-:-:S05]  /*2690*/  LEA.HI.X R3, R0, UR9, RZ, 0x2, P0 ;  /* 0x0000000900037c11 */ /* 0x000fca00080f14ff */
[----:B------:R-:W-:Y:S01]  /*26a0*/  STG.E desc[UR6][R2.64], R26 ;  /* 0x0000001a02007986 */ /* 0x000fe2000c101906 */
[----:B------:R-:W-:Y:S05]  /*26b0*/  EXIT ;  /* 0x000000000000794d */ /* 0x000fea0003800000 */
        .weak           $__internal_4_$__cuda_sm20_div_u64
        .type           $__internal_4_$__cuda_sm20_div_u64,@function
        .size           $__internal_4_$__cuda_sm20_div_u64,($__internal_5_$__cuda_sm20_rem_u64 - $__internal_4_$__cuda_sm20_div_u64)
$__internal_4_$__cuda_sm20_div_u64:
[----:B------:R-:W-:-:S04]  /*26c0*/  IMAD.MOV.U32 R17, RZ, RZ, R7 ;  /* 0x000000ffff117224 */ /* 0x000fc800078e0007 */
[----:B------:R-:W0:Y:S08]  /*26d0*/  I2F.U64.RP R9, R16 ;  /* 0x0000001000097312 */ /* 0x000e300000309000 */
[----:B0-----:R-:W0:Y:S02]  /*26e0*/  MUFU.RCP R9, R9 ;  /* 0x0000000900097308 */ /* 0x001e240000001000 */
[----:B0-----:R-:W-:-:S06]  /*26f0*/  IADD3 R18, PT, PT, R9, 0x1ffffffe, RZ ;  /* 0x1ffffffe09127810 */ /* 0x001fcc0007ffe0ff */
[----:B------:R-:W0:Y:S02]  /*2700*/  F2I.U64.TRUNC R18, R18 ;  /* 0x0000001200127311 */ /* 0x000e24000020d800 */
[----:B0-----:R-:W-:-:S04]  /*2710*/  IMAD.WIDE.U32 R20, R18, R16, RZ ;  /* 0x0000001012147225 */ /* 0x001fc800078e00ff */
[----:B------:R-:W-:Y:S01]  /*2720*/  IMAD R21, R18, R7, R21 ;  /* 0x0000000712157224 */ /* 0x000fe200078e0215 */
[----:B------:R-:W-:-:S03]  /*2730*/  IADD3 R23, P0, PT, RZ, -R20, RZ ;  /* 0x80000014ff177210 */ /* 0x000fc60007f1e0ff */
[----:B------:R-:W-:Y:S02]  /*2740*/  IMAD R21, R19, R16, R21 ;  /* 0x0000001013157224 */ /* 0x000fe400078e0215 */
[----:B------:R-:W-:-:S04]  /*2750*/  IMAD.HI.U32 R20, R18, R23, RZ ;  /* 0x0000001712147227 */ /* 0x000fc800078e00ff */
[----:B------:R-:W-:Y:S01]  /*2760*/  IMAD.X R25, RZ, RZ, ~R21, P0 ;  /* 0x000000ffff197224 */ /* 0x000fe200000e0e15 */
[----:B------:R-:W-:-:S03]  /*2770*/  MOV R21, R18 ;  /* 0x0000001200157202 */ /* 0x000fc60000000f00 */
[-C--:B------:R-:W-:Y:S02]  /*2780*/  IMAD R17, R19, R25.reuse, RZ ;  /* 0x0000001913117224 */ /* 0x080fe400078e02ff */
[----:B------:R-:W-:-:S04]  /*2790*/  IMAD.WIDE.U32 R20, P0, R18, R25, R20 ;  /* 0x0000001912147225 */ /* 0x000fc80007800014 */
[----:B------:R-:W-:-:S04]  /*27a0*/  IMAD.HI.U32 R9, R19, R25, RZ ;  /* 0x0000001913097227 */ /* 0x000fc800078e00ff */
[----:B------:R-:W-:-:S04]  /*27b0*/  IMAD.HI.U32 R20, P1, R19, R23, R20 ;  /* 0x0000001713147227 */ /* 0x000fc80007820014 */
[----:B------:R-:W-:Y:S01]  /*27c0*/  IMAD.X R9, R9, 0x1, R19, P0 ;  /* 0x0000000109097824 */ /* 0x000fe200000e0613 */
[----:B------:R-:W-:-:S04]  /*27d0*/  IADD3 R21, P2, PT, R17, R20, RZ ;  /* 0x0000001411157210 */ /* 0x000fc80007f5e0ff */
[----:B------:R-:W-:Y:S01]  /*27e0*/  IADD3.X R9, PT, PT, RZ, RZ, R9, P2, P1 ;  /* 0x000000ffff097210 */ /* 0x000fe200017e2409 */
[----:B------:R-:W-:-:S04]  /*27f0*/  IMAD.WIDE.U32 R18, R21, R16, RZ ;  /* 0x0000001015127225 */ /* 0x000fc800078e00ff */
[----:B------:R-:W-:Y:S01]  /*2800*/  IMAD R17, R21, R7, R19 ;  /* 0x0000000715117224 */ /* 0x000fe200078e0213 */
[----:B------:R-:W-:-:S03]  /*2810*/  IADD3 R19, P0, PT, RZ, -R18, RZ ;  /* 0x80000012ff137210 */ /* 0x000fc60007f1e0ff */
[----:B------:R-:W-:Y:S02]  /*2820*/  IMAD R17, R9, R16, R17 ;  /* 0x0000001009117224 */ /* 0x000fe400078e0211 */
[----:B------:R-:W-:-:S03]  /*2830*/  IMAD.HI.U32 R20, R21, R19, RZ ;  /* 0x0000001315147227 */ /* 0x000fc600078e00ff */
[----:B------:R-:W-:-:S05]  /*2840*/  IADD3.X R18, PT, PT, RZ, ~R17, RZ, P0, !PT ;  /* 0x80000011ff127210 */ /* 0x000fca00007fe4ff */
[----:B------:R-:W-:-:S04]  /*2850*/  IMAD.WIDE.U32 R20, P0, R21, R18, R20 ;  /* 0x0000001215147225 */ /* 0x000fc80007800014 */
[C---:B------:R-:W-:Y:S02]  /*2860*/  IMAD R22, R9.reuse, R18, RZ ;  /* 0x0000001209167224 */ /* 0x040fe400078e02ff */
[----:B------:R-:W-:-:S04]  /*2870*/  IMAD.HI.U32 R17, P1, R9, R19, R20 ;  /* 0x0000001309117227 */ /* 0x000fc80007820014 */
[----:B------:R-:W-:Y:S02]  /*2880*/  HFMA2 R19, -RZ, RZ, 0, 0 ;  /* 0x00000000ff137431 */ /* 0x000fe400000001ff */
[----:B------:R-:W-:Y:S01]  /*2890*/  IMAD.HI.U32 R18, R9, R18, RZ ;  /* 0x0000001209127227 */ /* 0x000fe200078e00ff */
[----:B------:R-:W-:-:S03]  /*28a0*/  IADD3 R17, P2, PT, R22, R17, RZ ;  /* 0x0000001116117210 */ /* 0x000fc60007f5e0ff */
[----:B------:R-:W-:Y:S02]  /*28b0*/  IMAD.X R9, R18, 0x1, R9, P0 ;  /* 0x0000000112097824 */ /* 0x000fe400000e0609 */
[----:B------:R-:W-:-:S03]  /*28c0*/  IMAD.HI.U32 R18, R17, R5, RZ ;  /* 0x0000000511127227 */ /* 0x000fc600078e00ff */
[----:B------:R-:W-:Y:S01]  /*28d0*/  IADD3.X R9, PT, PT, RZ, RZ, R9, P2, P1 ;  /* 0x000000ffff097210 */ /* 0x000fe200017e2409 */
[----:B------:R-:W-:-:S04]  /*28e0*/  IMAD.WIDE.U32 R18, R17, R4, R18 ;  /* 0x0000000411127225 */ /* 0x000fc800078e0012 */
[C---:B------:R-:W-:Y:S02]  /*28f0*/  IMAD R20, R9.reuse, R4, RZ ;  /* 0x0000000409147224 */ /* 0x040fe400078e02ff */
[----:B------:R-:W-:-:S04]  /*2900*/  IMAD.HI.U32 R17, P0, R9, R5, R18 ;  /* 0x0000000509117227 */ /* 0x000fc80007800012 */
[----:B------:R-:W-:Y:S01]  /*2910*/  IMAD.HI.U32 R9, R9, R4, RZ ;  /* 0x0000000409097227 */ /* 0x000fe200078e00ff */
[----:B------:R-:W-:-:S03]  /*2920*/  IADD3 R17, P1, PT, R20, R17, RZ ;  /* 0x0000001114117210 */ /* 0x000fc60007f3e0ff */
[----:B------:R-:W-:Y:S02]  /*2930*/  IMAD.X R9, RZ, RZ, R9, P0 ;  /* 0x000000ffff097224 */ /* 0x000fe400000e0609 */
[----:B------:R-:W-:-:S03]  /*2940*/  IMAD.WIDE.U32 R18, R17, R16, RZ ;  /* 0x0000001011127225 */ /* 0x000fc600078e00ff */
[----:B------:R-:W-:Y:S01]  /*2950*/  IADD3.X R9, PT, PT, RZ, R9, RZ, P1, !PT ;  /* 0x00000009ff097210 */ /* 0x000fe20000ffe4ff */
[----:B------:R-:W-:Y:S01]  /*2960*/  IMAD R19, R17, R7, R19 ;  /* 0x0000000711137224 */ /* 0x000fe200078e0213 */
[----:B------:R-:W-:-:S03]  /*2970*/  IADD3 R21, P1, PT, -R18, R5, RZ ;  /* 0x0000000512157210 */ /* 0x000fc60007f3e1ff */
[-C--:B------:R-:W-:Y:S01]  /*2980*/  IMAD R19, R9, R16.reuse, R19 ;  /* 0x0000001009137224 */ /* 0x080fe200078e0213 */
[----:B------:R-:W-:-:S03]  /*2990*/  ISETP.GE.U32.AND P0, PT, R21, R16, PT ;  /* 0x000000101500720c */ /* 0x000fc60003f06070 */
[----:B------:R-:W-:Y:S01]  /*29a0*/  IMAD.X R22, R4, 0x1, ~R19, P1 ;  /* 0x0000000104167824 */ /* 0x000fe200008e0e13 */
[----:B------:R-:W-:Y:S02]  /*29b0*/  IADD3 R4, P2, PT, R17, 0x1, RZ ;  /* 0x0000000111047810 */ /* 0x000fe40007f5e0ff */
[----:B------:R-:W-:Y:S02]  /*29c0*/  IADD3 R5, P1, PT, -R16, R21, RZ ;  /* 0x0000001510057210 */ /* 0x000fe40007f3e1ff */
[----:B------:R-:W-:Y:S01]  /*29d0*/  ISETP.GE.U32.AND.EX P0, PT, R22, R7, PT, P0 ;  /* 0x000000071600720c */ /* 0x000fe20003f06100 */
[----:B------:R-:W-:Y:S01]  /*29e0*/  IMAD.X R18, RZ, RZ, R9, P2 ;  /* 0x000000ffff127224 */ /* 0x000fe200010e0609 */
[----:B------:R-:W-:Y:S02]  /*29f0*/  IADD3.X R20, PT, PT, ~R7, R22, RZ, P1, !PT ;  /* 0x0000001607147210 */ /* 0x000fe40000ffe5ff */
[----:B------:R-:W-:Y:S02]  /*2a00*/  SEL R5, R5, R21, P0 ;  /* 0x0000001505057207 */ /* 0x000fe40000000000 */
[----:B------:R-:W-:-:S02]  /*2a10*/  SEL R17, R4, R17, P0 ;  /* 0x0000001104117207 */ /* 0x000fc40000000000 */
[----:B------:R-:W-:Y:S02]  /*2a20*/  SEL R20, R20, R22, P0 ;  /* 0x0000001614147207 */ /* 0x000fe40000000000 */
[----:B------:R-:W-:Y:S01]  /*2a30*/  SEL R18, R18, R9, P0 ;  /* 0x0000000912127207 */ /* 0x000fe20000000000 */
[----:B------:R-:W-:Y:S01]  /*2a40*/  IMAD.MOV.U32 R9, RZ, RZ, 0x0 ;  /* 0x00000000ff097424 */ /* 0x000fe200078e00ff */
[----:B------:R-:W-:Y:S02]  /*2a50*/  ISETP.GE.U32.AND P0, PT, R5, R16, PT ;  /* 0x000000100500720c */ /* 0x000fe40003f06070 */
[----:B------:R-:W-:Y:S02]  /*2a60*/  IADD3 R4, P2, PT, R17, 0x1, RZ ;  /* 0x0000000111047810 */ /* 0x000fe40007f5e0ff */
[----:B------:R-:W-:Y:S02]  /*2a70*/  ISETP.NE.U32.AND P1, PT, R16, RZ, PT ;  /* 0x000000ff1000720c */ /* 0x000fe40003f25070 */
[----:B------:R-:W-:-:S02]  /*2a80*/  ISETP.GE.U32.AND.EX P0, PT, R20, R7, PT, P0 ;  /* 0x000000071400720c */ /* 0x000fc40003f06100 */
[-C--:B------:R-:W-:Y:S02]  /*2a90*/  IADD3.X R5, PT, PT, RZ, R18.reuse, RZ, P2, !PT ;  /* 0x00000012ff057210 */ /* 0x080fe400017fe4ff */
[----:B------:R-:W-:Y:S02]  /*2aa0*/  ISETP.NE.AND.EX P1, PT, R7, RZ, PT, P1 ;  /* 0x000000ff0700720c */ /* 0x000fe40003f25310 */
[----:B------:R-:W-:Y:S02]  /*2ab0*/  SEL R4, R4, R17, P0 ;  /* 0x0000001104047207 */ /* 0x000fe40000000000 */
[----:B------:R-:W-:Y:S02]  /*2ac0*/  SEL R5, R5, R18, P0 ;  /* 0x0000001205057207 */ /* 0x000fe40000000000 */
[----:B------:R-:W-:Y:S02]  /*2ad0*/  SEL R4, R4, 0xffffffff, P1 ;  /* 0xffffffff04047807 */ /* 0x000fe40000800000 */
[----:B------:R-:W-:Y:S01]  /*2ae0*/  SEL R5, R5, 0xffffffff, P1 ;  /* 0xffffffff05057807 */ /* 0x000fe20000800000 */
[----:B------:R-:W-:Y:S06]  /*2af0*/  RET.REL.NODEC R8 `(conv_transpose1d_direct_f32) ;  /* 0xffffffd408407950 */ /* 0x000fec0003c3ffff */
        .weak           $__internal_5_$__cuda_sm20_rem_u64
        .type           $__internal_5_$__cuda_sm20_rem_u64,@function
        .size           $__internal_5_$__cuda_sm20_rem_u64,(.L_x_281 - $__internal_5_$__cuda_sm20_rem_u64)
$__internal_5_$__cuda_sm20_rem_u64:
[----:B------:R-:W0:Y:S01]  /*2b00*/  LDCU.64 UR4, c[0x0][0x3a0] ;  /* 0x00007400ff0477ac */ /* 0x000e220008000a00 */
[----:B------:R-:W1:Y:S01]  /*2b10*/  LDC.64 R2, c[0x0][0x3a0] ;  /* 0x0000e800ff027b82 */ /* 0x000e620000000a00 */
[----:B0-----:R-:W0:Y:S08]  /*2b20*/  I2F.U64.RP R7, UR4 ;  /* 0x0000000400077d12 */ /* 0x001e300008309000 */
[----:B0-----:R-:W0:Y:S02]  /*2b30*/  MUFU.RCP R7, R7 ;  /* 0x0000000700077308 */ /* 0x001e240000001000 */
[----:B0-----:R-:W-:-:S06]  /*2b40*/  IADD3 R10, PT, PT, R7, 0x1ffffffe, RZ ;  /* 0x1ffffffe070a7810 */ /* 0x001fcc0007ffe0ff */
[----:B------:R-:W1:Y:S02]  /*2b50*/  F2I.U64.TRUNC R10, R10 ;  /* 0x0000000a000a7311 */ /* 0x000e64000020d800 */
[----:B-1----:R-:W-:-:S04]  /*2b60*/  IMAD.WIDE.U32 R12, R10, R2, RZ ;  /* 0x000000020a0c7225 */ /* 0x002fc800078e00ff */
[C---:B------:R-:W-:Y:S01]  /*2b70*/  IMAD R9, R10.reuse, R3, R13 ;  /* 0x000000030a097224 */ /* 0x040fe200078e020d */
[----:B------:R-:W-:Y:S02]  /*2b80*/  IADD3 R15, P0, PT, RZ, -R12, RZ ;  /* 0x8000000cff0f7210 */ /* 0x000fe40007f1e0ff */
[----:B------:R-:W-:Y:S01]  /*2b90*/  MOV R13, R10 ;  /* 0x0000000a000d7202 */ /* 0x000fe20000000f00 */
[----:B------:R-:W-:Y:S02]  /*2ba0*/  IMAD R9, R11, R2, R9 ;  /* 0x000000020b097224 */ /* 0x000fe400078e0209 */
[----:B------:R-:W-:-:S04]  /*2bb0*/  IMAD.HI.U32 R12, R10, R15, RZ ;  /* 0x0000000f0a0c7227 */ /* 0x000fc800078e00ff */
[----:B------:R-:W-:-:S04]  /*2bc0*/  IMAD.X R9, RZ, RZ, ~R9, P0 ;  /* 0x000000ffff097224 */ /* 0x000fc800000e0e09 */
[----:B------:R-:W-:-:S04]  /*2bd0*/  IMAD.WIDE.U32 R12, P0, R10, R9, R12 ;  /* 0x000000090a0c7225 */ /* 0x000fc8000780000c */
[C---:B------:R-:W-:Y:S02]  /*2be0*/  IMAD R17, R11.reuse, R9, RZ ;  /* 0x000000090b117224 */ /* 0x040fe400078e02ff */
[----:B------:R-:W-:-:S04]  /*2bf0*/  IMAD.HI.U32 R12, P1, R11, R15, R12 ;  /* 0x0000000f0b0c7227 */ /* 0x000fc8000782000c */
[----:B------:R-:W-:Y:S01]  /*2c00*/  IMAD.HI.U32 R7, R11, R9, RZ ;  /* 0x000000090b077227 */ /* 0x000fe200078e00ff */
[----:B------:R-:W-:-:S03]  /*2c10*/  IADD3 R13, P2, PT, R17, R12, RZ ;  /* 0x0000000c110d7210 */ /* 0x000fc60007f5e0ff */
[----:B------:R-:W-:Y:S02]  /*2c20*/  IMAD.X R7, R7, 0x1, R11, P0 ;  /* 0x0000000107077824 */ /* 0x000fe400000e060b */
[----:B------:R-:W-:-:S03]  /*2c30*/  IMAD.WIDE.U32 R10, R13, R2, RZ ;  /* 0x000000020d0a7225 */ /* 0x000fc600078e00ff */
[----:B------:R-:W-:Y:S01]  /*2c40*/  IADD3.X R7, PT, PT, RZ, RZ, R7, P2, P1 ;  /* 0x000000ffff077210 */ /* 0x000fe200017e2407 */
        /* <DEDUP_REMOVED lines=25> */
[-C--:B------:R-:W-:Y:S02]  /*2de0*/  ISETP.GE.U32.AND P0, PT, R11, R2.reuse, PT ;  /* 0x000000020b00720c */ /* 0x080fe40003f06070 */
[----:B------:R-:W-:Y:S01]  /*2df0*/  MOV R9, 0x0 ;  /* 0x0000000000097802 */ /* 0x000fe20000000f00 */
[----:B------:R-:W-:Y:S01]  /*2e00*/  IMAD.X R4, R5, 0x1, ~R4, P1 ;  /* 0x0000000105047824 */ /* 0x000fe200008e0e04 */
[----:B------:R-:W-:-:S04]  /*2e10*/  IADD3 R7, P1, PT, R11, -R2, RZ ;  /* 0x800000020b077210 */ /* 0x000fc80007f3e0ff */
[CC--:B------:R-:W-:Y:S02]  /*2e20*/  ISETP.GE.U32.AND.EX P0, PT, R4.reuse, R3.reuse, PT, P0 ;  /* 0x000000030400720c */ /* 0x0c0fe40003f06100 */
[----:B------:R-:W-:Y:S02]  /*2e30*/  IADD3.X R10, PT, PT, R4, ~R3, RZ, P1, !PT ;  /* 0x80000003040a7210 */ /* 0x000fe40000ffe4ff */
[----:B------:R-:W-:Y:S02]  /*2e40*/  SEL R7, R7, R11, P0 ;  /* 0x0000000b07077207 */ /* 0x000fe40000000000 */
[----:B------:R-:W-:Y:S02]  /*2e50*/  SEL R10, R10, R4, P0 ;  /* 0x000000040a0a7207 */ /* 0x000fe40000000000 */
[CC--:B------:R-:W-:Y:S02]  /*2e60*/  IADD3 R4, P2, PT, R7.reuse, -R2.reuse, RZ ;  /* 0x8000000207047210 */ /* 0x0c0fe40007f5e0ff */
[----:B------:R-:W-:-:S02]  /*2e70*/  ISETP.GE.U32.AND P0, PT, R7, R2, PT ;  /* 0x000000020700720c */ /* 0x000fc40003f06070 */
[----:B------:R-:W-:Y:S01]  /*2e80*/  ISETP.NE.U32.AND P1, PT, R2, RZ, PT ;  /* 0x000000ff0200720c */ /* 0x000fe20003f25070 */
[C---:B------:R-:W-:Y:S01]  /*2e90*/  IMAD.X R5, R10.reuse, 0x1, ~R3, P2 ;  /* 0x000000010a057824 */ /* 0x040fe200010e0e03 */
[----:B------:R-:W-:Y:S02]  /*2ea0*/  ISETP.GE.U32.AND.EX P0, PT, R10, R3, PT, P0 ;  /* 0x000000030a00720c */ /* 0x000fe40003f06100 */
[----:B------:R-:W-:Y:S02]  /*2eb0*/  ISETP.NE.AND.EX P1, PT, R3, RZ, PT, P1 ;  /* 0x000000ff0300720c */ /* 0x000fe40003f25310 */
[----:B------:R-:W-:Y:S02]  /*2ec0*/  SEL R2, R4, R7, P0 ;  /* 0x0000000704027207 */ /* 0x000fe40000000000 */
[----:B------:R-:W-:Y:S02]  /*2ed0*/  SEL R3, R5, R10, P0 ;  /* 0x0000000a05037207 */ /* 0x000fe40000000000 */
[----:B------:R-:W-:-:S02]  /*2ee0*/  SEL R2, R2, 0xffffffff, P1 ;  /* 0xffffffff02027807 */ /* 0x000fc40000800000 */
[----:B------:R-:W-:Y:S01]  /*2ef0*/  SEL R3, R3, 0xffffffff, P1 ;  /* 0xffffffff03037807 */ /* 0x000fe20000800000 */
[----:B------:R-:W-:Y:S06]  /*2f00*/  RET.REL.NODEC R8 `(conv_transpose1d_direct_f32) ;  /* 0xffffffd0083c7950 */ /* 0x000fec0003c3ffff */
.L_x_39:
        /* <DEDUP_REMOVED lines=15> */
.L_x_281:


//--------------------- .text.conv1d_direct_f32   --------------------------
	.section	.text.conv1d_direct_f32,"ax",@progbits
	.align	128
        .global         conv1d_direct_f32
        .type           conv1d_direct_f32,@function
        .size           conv1d_direct_f32,(.L_x_283 - conv1d_direct_f32)
        .other          conv1d_direct_f32,@"STO_CUDA_ENTRY STV_DEFAULT"
conv1d_direct_f32:
.text.conv1d_direct_f32:
        /* <DEDUP_REMOVED lines=12> */
[----:B------:R-:W0:Y:S01]  /*00c0*/  LDCU UR4, c[0x0][0x3a8] ;  /* 0x00007500ff0477ac */ /* 0x000e220008000800 */
[----:B------:R-:W-:Y:S02]  /*00d0*/  IMAD.MOV.U32 R4, RZ, RZ, RZ ;  /* 0x000000ffff047224 */ /* 0x000fe400078e00ff */
[----:B------:R-:W-:Y:S01]  /*00e0*/  IMAD.MOV.U32 R7, RZ, RZ, RZ ;  /* 0x000000ffff077224 */ /* 0x000fe200078e00ff */
[----:B0-----:R-:W0:Y:S01]  /*00f0*/  I2F.U32.RP R0, UR4 ;  /* 0x0000000400007d06 */ /* 0x001e220008209000 */
[----:B------:R-:W-:-:S07]  /*0100*/  ISETP.NE.U32.AND P2, PT, RZ, UR4, PT ;  /* 0x00000004ff007c0c */ /* 0x000fce000bf45070 */
[----:B0-----:R-:W0:Y:S02]  /*0110*/  MUFU.RCP R0, R0 ;  /* 0x0000000000007308 */ /* 0x001e240000001000 */
[----:B0-----:R-:W-:-:S06]  /*0120*/  VIADD R2, R0, 0xffffffe ;  /* 0x0ffffffe00027836 */ /* 0x001fcc0000000000 */
        /* <DEDUP_REMOVED lines=12> */
[----:B------:R-:W-:Y:S01]  /*01f0*/  @P1 VIADD R6, R6, 0x1 ;  /* 0x0000000106061836 */ /* 0x000fe20000000000 */
[----:B------:R-:W-:-:S04]  /*0200*/  @!P2 LOP3.LUT R6, RZ, UR4, RZ, 0x33, !PT ;  /* 0x00000004ff06ac12 */ /* 0x000fc8000f8e33ff */
[----:B------:R-:W-:-:S05]  /*0210*/  IADD3 R3, PT, PT, -R6, RZ, RZ ;  /* 0x000000ff06037210 */ /* 0x000fca0007ffe1ff */
[----:B------:R-:W-:Y:S01]  /*0220*/  IMAD R0, R3, UR4, R8 ;  /* 0x0000000403007c24 */ /* 0x000fe2000f8e0208 */
[----:B------:R-:W-:Y:S06]  /*0230*/  BRA `(.L_x_41) ;  /* 0x0000000000407947 */ /* 0x000fec0003800000 */
.L_x_40:
[----:B------:R-:W0:Y:S01]  /*0240*/  LDCU.64 UR4, c[0x0][0x3a8] ;  /* 0x00007500ff0477ac */ /* 0x000e220008000a00 */
[----:B------:R-:W-:Y:S01]  /*0250*/  IMAD.MOV.U32 R5, RZ, RZ, R8 ;  /* 0x000000ffff057224 */ /* 0x000fe200078e0008 */
[----:B------:R-:W-:Y:S01]  /*0260*/  MOV R14, 0x2b0 ;  /* 0x000002b0000e7802 */ /* 0x000fe20000000f00 */
[----:B------:R-:W-:Y:S01]  /*0270*/  IMAD.MOV.U32 R15, RZ, RZ, RZ ;  /* 0x000000ffff0f7224 */ /* 0x000fe200078e00ff */
[----:B0-----:R-:W-:Y:S01]  /*0280*/  MOV R6, UR4 ;  /* 0x0000000400067c02 */ /* 0x001fe20008000f00 */
[----:B------:R-:W-:-:S07]  /*0290*/  IMAD.U32 R7, RZ, RZ, UR5 ;  /* 0x00000005ff077e24 */ /* 0x000fce000f8e00ff */
[----:B------:R-:W-:Y:S05]  /*02a0*/  CALL.REL.NOINC `($__internal_6_$__cuda_sm20_div_u64) ;  /* 0x0000001c00447944 */ /* 0x000fea0003c00000 */
[----:B------:R-:W0:Y:S01]  /*02b0*/  LDCU.64 UR4, c[0x0][0x3a8] ;  /* 0x00007500ff0477ac */ /* 0x000e220008000a00 */
[----:B------:R-:W-:Y:S01]  /*02c0*/  IADD3 R5, P0, PT, RZ, -R6, RZ ;  /* 0x80000006ff057210 */ /* 0x000fe20007f1e0ff */
[----:B------:R-:W-:-:S04]  /*02d0*/  HFMA2 R9, -RZ, RZ, 0, 0 ;  /* 0x00000000ff097431 */ /* 0x000fc800000001ff */
[----:B------:R-:W-:-:S04]  /*02e0*/  IMAD.X R0, RZ, RZ, ~R7, P0 ;  /* 0x000000ffff007224 */ /* 0x000fc800000e0e07 */
[----:B0-----:R-:W-:Y:S02]  /*02f0*/  IMAD R0, R0, UR4, RZ ;  /* 0x0000000400007c24 */ /* 0x001fe4000f8e02ff */
[----:B------:R-:W-:-:S04]  /*0300*/  IMAD.WIDE.U32 R2, R5, UR4, R8 ;  /* 0x0000000405027c25 */ /* 0x000fc8000f8e0008 */
[----:B------:R-:W-:Y:S02]  /*0310*/  IMAD R5, R5, UR5, R0 ;  /* 0x0000000505057c24 */ /* 0x000fe4000f8e0200 */
[----:B------:R-:W-:Y:S02]  /*0320*/  IMAD.MOV.U32 R0, RZ, RZ, R2 ;  /* 0x000000ffff007224 */ /* 0x000fe400078e0002 */
[----:B------:R-:W-:-:S07]  /*0330*/  IMAD.IADD R4, R3, 0x1, R5 ;  /* 0x0000000103047824 */ /* 0x000fce00078e0205 */
.L_x_41:
[----:B------:R-:W0:Y:S02]  /*0340*/  LDCU UR4, c[0x0][0x3a4] ;  /* 0x00007480ff0477ac */ /* 0x000e240008000800 */
[----:B0-----:R-:W-:-:S09]  /*0350*/  UISETP.NE.U32.AND UP0, UPT, UR4, URZ, UPT ;  /* 0x000000ff0400728c */ /* 0x001fd2000bf05070 */
[----:B------:R-:W-:Y:S05]  /*0360*/  BRA.U UP0, `(.L_x_42) ;  /* 0x0000000100507547 */ /* 0x000fea000b800000 */
[----:B------:R-:W0:Y:S01]  /*0370*/  LDCU UR4, c[0x0][0x3a0] ;  /* 0x00007400ff0477ac */ /* 0x000e220008000800 */
[----:B------:R-:W-:Y:S01]  /*0380*/  IMAD.MOV.U32 R17, RZ, RZ, RZ ;  /* 0x000000ffff117224 */ /* 0x000fe200078e00ff */
        /* <DEDUP_REMOVED lines=9> */
[----:B------:R-:W-:-:S04]  /*0420*/  IMAD.HI.U32 R3, R3, R6, RZ ;  /* 0x0000000603037227 */ /* 0x000fc800078e00ff */
[----:B------:R-:W-:-:S04]  /*0430*/  IMAD.MOV R3, RZ, RZ, -R3 ;  /* 0x000000ffff037224 */ /* 0x000fc800078e0a03 */
[----:B------:R-:W-:-:S05]  /*0440*/  IMAD R16, R3, UR4, R6 ;  /* 0x0000000403107c24 */ /* 0x000fca000f8e0206 */
[----:B------:R-:W-:-:S13]  /*0450*/  ISETP.GE.U32.AND P0, PT, R16, UR4, PT ;  /* 0x0000000410007c0c */ /* 0x000fda000bf06070 */
[----:B------:R-:W-:-:S05]  /*0460*/  @P0 VIADD R16, R16, -UR4 ;  /* 0x8000000410100c36 */ /* 0x000fca0008000000 */
[----:B------:R-:W-:-:S13]  /*0470*/  ISETP.GE.U32.AND P0, PT, R16, UR4, PT ;  /* 0x0000000410007c0c */ /* 0x000fda000bf06070 */
[----:B------:R-:W-:Y:S02]  /*0480*/  @P0 IADD3 R16, PT, PT, R16, -UR4, RZ ;  /* 0x8000000410100c10 */ /* 0x000fe4000fffe0ff */
[----:B------:R-:W-:Y:S01]  /*0490*/  @!P1 LOP3.LUT R16, RZ, UR4, RZ, 0x33, !PT ;  /* 0x00000004ff109c12 */ /* 0x000fe2000f8e33ff */
[----:B------:R-:W-:Y:S06]  /*04a0*/  BRA `(.L_x_43) ;  /* 0x00000000000c7947 */ /* 0x000fec0003800000 */
.L_x_42:
[----:B------:R-:W-:Y:S01]  /*04b0*/  IMAD.MOV.U32 R5, RZ, RZ, R7 ;  /* 0x000000ffff057224 */ /* 0x000fe200078e0007 */
[----:B------:R-:W-:-:S07]  /*04c0*/  MOV R10, 0x4e0 ;  /* 0x000004e0000a7802 */ /* 0x000fce0000000f00 */
[----:B------:R-:W-:Y:S05]  /*04d0*/  CALL.REL.NOINC `($__internal_7_$__cuda_sm20_rem_u64) ;  /* 0x0000001c00c47944 */ /* 0x000fea0003c00000 */
.L_x_43:
        /* <DEDUP_REMOVED lines=22> */
[----:B------:R-:W-:Y:S01]  /*0640*/  ISETP.GE.U32.AND P1, PT, R3, UR4, PT ;  /* 0x0000000403007c0c */ /* 0x000fe2000bf26070 */
[----:B------:R-:W-:-:S12]  /*0650*/  IMAD.MOV.U32 R3, RZ, RZ, RZ ;  /* 0x000000ffff037224 */ /* 0x000fd800078e00ff */
[----:B------:R-:W-:Y:S01]  /*0660*/  @P1 VIADD R2, R2, 0x1 ;  /* 0x0000000102021836 */ /* 0x000fe20000000000 */
[----:B------:R-:W-:Y:S01]  /*0670*/  @!P2 LOP3.LUT R2, RZ, UR4, RZ, 0x33, !PT ;  /* 0x00000004ff02ac12 */ /* 0x000fe2000f8e33ff */
[----:B------:R-:W-:Y:S06]  /*0680*/  BRA `(.L_x_45) ;  /* 0x0000000000247947 */ /* 0x000fec0003800000 */
.L_x_44:
[----:B------:R-:W-:Y:S01]  /*0690*/  MOV R7, UR5 ;  /* 0x0000000500077c02 */ /* 0x000fe20008000f00 */
[----:B------:R-:W-:Y:S01]  /*06a0*/  IMAD.U32 R6, RZ, RZ, UR4 ;  /* 0x00000004ff067e24 */ /* 0x000fe2000f8e00ff */
[----:B------:R-:W-:Y:S01]  /*06b0*/  MOV R14, 0x700 ;  /* 0x00000700000e7802 */ /* 0x000fe20000000f00 */
[----:B------:R-:W-:Y:S02]  /*06c0*/  IMAD.MOV.U32 R5, RZ, RZ, R8 ;  /* 0x000000ffff057224 */ /* 0x000fe400078e0008 */
[----:B------:R-:W-:Y:S02]  /*06d0*/  IMAD.MOV.U32 R15, RZ, RZ, RZ ;  /* 0x000000ffff0f7224 */ /* 0x000fe400078e00ff */
[----:B------:R-:W-:-:S07]  /*06e0*/  IMAD.U32 R7, RZ, RZ, UR6 ;  /* 0x00000006ff077e24 */ /* 0x000fce000f8e00ff */
[----:B------:R-:W-:Y:S05]  /*06f0*/  CALL.REL.NOINC `($__internal_6_$__cuda_sm20_div_u64) ;  /* 0x0000001800307944 */ /* 0x000fea0003c00000 */
[----:B------:R-:W-:Y:S01]  /*0700*/  MOV R2, R6 ;  /* 0x0000000600027202 */ /* 0x000fe20000000f00 */
[----:B------:R-:W-:-:S07]  /*0710*/  IMAD.MOV.U32 R3, RZ, RZ, R7 ;  /* 0x000000ffff037224 */ /* 0x000fce00078e0007 */
.L_x_45:
[----:B------:R-:W0:Y:S01]  /*0720*/  LDCU UR4, c[0x0][0x394] ;  /* 0x00007280ff0477ac */ /* 0x000e220008000800 */
[----:B------:R-:W0:Y:S02]  /*0730*/  LDCU UR5, c[0x0][0x3d4] ;  /* 0x00007a80ff0577ac */ /* 0x000e240008000800 */
[----:B0-----:R-:W-:-:S04]  /*0740*/  ULOP3.LUT UR4, UR4, UR5, URZ, 0xfc, !UPT ;  /* 0x0000000504047292 */ /* 0x001fc8000f8efcff */
[----:B------:R-:W-:-:S09]  /*0750*/  UISETP.NE.U32.AND UP0, UPT, UR4, URZ, UPT ;  /* 0x000000ff0400728c */ /* 0x000fd2000bf05070 */
[----:B------:R-:W-:Y:S05]  /*0760*/  BRA.U UP0, `(.L_x_46) ;  /* 0x0000000100587547 */ /* 0x000fea000b800000 */
[----:B------:R-:W0:Y:S01]  /*0770*/  LDCU UR4, c[0x0][0x3d0] ;  /* 0x00007a00ff0477ac */ /* 0x000e220008000800 */
[----:B------:R-:W1:Y:S01]  /*0780*/  LDC R12, c[0x0][0x390] ;  /* 0x0000e400ff0c7b82 */ /* 0x000e620000000800 */
[----:B0-----:R-:W0:Y:S01]  /*0790*/  I2F.U32.RP R5, UR4 ;  /* 0x0000000400057d06 */ /* 0x001e220008209000 */
[----:B------:R-:W-:-:S07]  /*07a0*/  ISETP.NE.U32.AND P2, PT, RZ, UR4, PT ;  /* 0x00000004ff007c0c */ /* 0x000fce000bf45070 */
[----:B0-----:R-:W0:Y:S02]  /*07b0*/  MUFU.RCP R5, R5 ;  /* 0x0000000500057308 */ /* 0x001e240000001000 */
[----:B0-----:R-:W-:-:S06]  /*07c0*/  VIADD R6, R5, 0xffffffe ;  /* 0x0ffffffe05067836 */ /* 0x001fcc0000000000 */
[----:B------:R0:W2:Y:S02]  /*07d0*/  F2I.FTZ.U32.TRUNC.NTZ R7, R6 ;  /* 0x0000000600077305 */ /* 0x0000a4000021f000 */
[----:B0-----:R-:W-:Y:S02]  /*07e0*/  HFMA2 R6, -RZ, RZ, 0, 0 ;  /* 0x00000000ff067431 */ /* 0x001fe400000001ff */
[----:B--2---:R-:W-:-:S04]  /*07f0*/  IMAD.MOV R11, RZ, RZ, -R7 ;  /* 0x000000ffff0b7224 */ /* 0x004fc800078e0a07 */
[----:B------:R-:W-:-:S04]  /*0800*/  IMAD R11, R11, UR4, RZ ;  /* 0x000000040b0b7c24 */ /* 0x000fc8000f8e02ff */
[----:B------:R-:W-:-:S04]  /*0810*/  IMAD.HI.U32 R7, R7, R11, R6 ;  /* 0x0000000b07077227 */ /* 0x000fc800078e0006 */
[----:B------:R-:W-:Y:S02]  /*0820*/  IMAD.MOV.U32 R11, RZ, RZ, RZ ;  /* 0x000000ffff0b7224 */ /* 0x000fe400078e00ff */
[----:B-1----:R-:W-:-:S04]  /*0830*/  IMAD.HI.U32 R10, R7, R12, RZ ;  /* 0x0000000c070a7227 */ /* 0x002fc800078e00ff */
[----:B------:R-:W-:-:S04]  /*0840*/  IMAD.MOV R7, RZ, RZ, -R10 ;  /* 0x000000ffff077224 */ /* 0x000fc800078e0a0a */
        /* <DEDUP_REMOVED lines=8> */
.L_x_46:
[----:B------:R-:W0:Y:S01]  /*08d0*/  LDCU.64 UR4, c[0x0][0x390] ;  /* 0x00007200ff0477ac */ /* 0x000e220008000a00 */
[----:B------:R-:W-:Y:S01]  /*08e0*/  MOV R14, 0x950 ;  /* 0x00000950000e7802 */ /* 0x000fe20000000f00 */
[----:B------:R-:W1:Y:S01]  /*08f0*/  LDCU.64 UR6, c[0x0][0x3d0] ;  /* 0x00007a00ff0677ac */ /* 0x000e620008000a00 */
[----:B0-----:R-:W-:Y:S02]  /*0900*/  IMAD.U32 R5, RZ, RZ, UR4 ;  /* 0x00000004ff057e24 */ /* 0x001fe4000f8e00ff */
[----:B------:R-:W-:Y:S01]  /*0910*/  IMAD.U32 R15, RZ, RZ, UR5 ;  /* 0x00000005ff0f7e24 */ /* 0x000fe2000f8e00ff */
[----:B-1----:R-:W-:Y:S01]  /*0920*/  MOV R6, UR6 ;  /* 0x0000000600067c02 */ /* 0x002fe20008000f00 */
[----:B------:R-:W-:-:S07]  /*0930*/  IMAD.U32 R7, RZ, RZ, UR7 ;  /* 0x00000007ff077e24 */ /* 0x000fce000f8e00ff */
[----:B------:R-:W-:Y:S05]  /*0940*/  CALL.REL.NOINC `($__internal_6_$__cuda_sm20_div_u64) ;  /* 0x00000014009c7944 */ /* 0x000fea0003c00000 */
[----:B------:R-:W-:Y:S02]  /*0950*/  IMAD.MOV.U32 R10, RZ, RZ, R6 ;  /* 0x000000ffff0a7224 */ /* 0x000fe400078e0006 */
[----:B------:R-:W-:-:S07]  /*0960*/  IMAD.MOV.U32 R11, RZ, RZ, R7 ;  /* 0x000000ffff0b7224 */ /* 0x000fce00078e0007 */
.L_x_47:
        /* <DEDUP_REMOVED lines=12> */
[----:B------:R-:W0:Y:S02]  /*0a30*/  F2I.FTZ.U32.TRUNC.NTZ R7, R7 ;  /* 0x0000000700077305 */ /* 0x000e24000021f000 */
[----:B0-----:R-:W-:-:S04]  /*0a40*/  IMAD.MOV R5, RZ, RZ, -R7 ;  /* 0x000000ffff057224 */ /* 0x001fc800078e0a07 */
[----:B------:R-:W-:-:S04]  /*0a50*/  IMAD R5, R5, UR4, RZ ;  /* 0x0000000405057c24 */ /* 0x000fc8000f8e02ff */
[----:B------:R-:W-:-:S04]  /*0a60*/  IMAD.HI.U32 R5, R7, R5, R6 ;  /* 0x0000000507057227 */ /* 0x000fc800078e0006 */
[----:B------:R-:W-:Y:S02]  /*0a70*/  IMAD.MOV.U32 R7, RZ, RZ, RZ ;  /* 0x000000ffff077224 */ /* 0x000fe400078e00ff */
[----:B-1----:R-:W-:-:S04]  /*0a80*/  IMAD.HI.U32 R6, R5, R14, RZ ;  /* 0x0000000e05067227 */ /* 0x002fc800078e00ff */
[----:B------:R-:W-:-:S04]  /*0a90*/  IMAD.MOV R5, RZ, RZ, -R6 ;  /* 0x000000ffff057224 */ /* 0x000fc800078e0a06 */
[----:B------:R-:W-:-:S05]  /*0aa0*/  IMAD R5, R5, UR4, R14 ;  /* 0x0000000405057c24 */ /* 0x000fca000f8e020e */
[----:B------:R-:W-:-:S13]  /*0ab0*/  ISETP.GE.U32.AND P0, PT, R5, UR4, PT ;  /* 0x0000000405007c0c */ /* 0x000fda000bf06070 */
[----:B------:R-:W-:Y:S01]  /*0ac0*/  @P0 IADD3 R5, PT, PT, R5, -UR4, RZ ;  /* 0x8000000405050c10 */ /* 0x000fe2000fffe0ff */
[----:B------:R-:W-:-:S03]  /*0ad0*/  @P0 VIADD R6, R6, 0x1 ;  /* 0x0000000106060836 */ /* 0x000fc60000000000 */
[----:B------:R-:W-:-:S13]  /*0ae0*/  ISETP.GE.U32.AND P1, PT, R5, UR4, PT ;  /* 0x0000000405007c0c */ /* 0x000fda000bf26070 */
[----:B------:R-:W-:Y:S01]  /*0af0*/  @P1 VIADD R6, R6, 0x1 ;  /* 0x0000000106061836 */ /* 0x000fe20000000000 */
[----:B------:R-:W-:Y:S01]  /*0b00*/  @!P2 LOP3.LUT R6, RZ, UR4, RZ, 0x33, !PT ;  /* 0x00000004ff06ac12 */ /* 0x000fe2000f8e33ff */
[----:B------:R-:W-:Y:S06]  /*0b10*/  BRA `(.L_x_49) ;  /* 0x0000000000207947 */ /* 0x000fec0003800000 */
.L_x_48:
[----:B------:R-:W0:Y:S01]  /*0b20*/  LDCU.64 UR4, c[0x0][0x3a0] ;  /* 0x00007400ff0477ac */ /* 0x000e220008000a00 */
[----:B------:R-:W-:Y:S01]  /*0b30*/  MOV R14, 0xba0 ;  /* 0x00000ba0000e7802 */ /* 0x000fe20000000f00 */
[----:B------:R-:W1:Y:S01]  /*0b40*/  LDCU.64 UR6, c[0x0][0x3d0] ;  /* 0x00007a00ff0677ac */ /* 0x000e620008000a00 */
[----:B0-----:R-:W-:Y:S01]  /*0b50*/  MOV R5, UR4 ;  /* 0x0000000400057c02 */ /* 0x001fe20008000f00 */
[----:B------:R-:W-:Y:S02]  /*0b60*/  IMAD.U32 R15, RZ, RZ, UR5 ;  /* 0x00000005ff0f7e24 */ /* 0x000fe4000f8e00ff */
[----:B-1----:R-:W-:Y:S02]  /*0b70*/  IMAD.U32 R6, RZ, RZ, UR6 ;  /* 0x00000006ff067e24 */ /* 0x002fe4000f8e00ff */
[----:B------:R-:W-:-:S07]  /*0b80*/  IMAD.U32 R7, RZ, RZ, UR7 ;  /* 0x00000007ff077e24 */ /* 0x000fce000f8e00ff */
[----:B------:R-:W-:Y:S05]  /*0b90*/  CALL.REL.NOINC `($__internal_6_$__cuda_sm20_div_u64) ;  /* 0x0000001400087944 */ /* 0x000fea0003c00000 */
.L_x_49:
[----:B------:R-:W-:Y:S01]  /*0ba0*/  ISETP.NE.U32.AND P0, PT, R7, RZ, PT ;  /* 0x000000ff0700720c */ /* 0x000fe20003f05070 */
[----:B------:R-:W-:-:S12]  /*0bb0*/  BSSY.RECONVERGENT B0, `(.L_x_50) ;  /* 0x000001c000007945 */ /* 0x000fd80003800200 */
[----:B------:R-:W-:Y:S05]  /*0bc0*/  @P0 BRA `(.L_x_51) ;  /* 0x0000000000500947 */ /* 0x000fea0003800000 */
[----:B------:R-:W0:Y:S01]  /*0bd0*/  I2F.U32.RP R5, R6 ;  /* 0x0000000600057306 */ /* 0x000e220000209000 */
[----:B------:R-:W-:Y:S02]  /*0be0*/  ISETP.NE.U32.AND P2, PT, R6, RZ, PT ;  /* 0x000000ff0600720c */ /* 0x000fe40003f45070 */
[----:B------:R-:W-:-:S05]  /*0bf0*/  MOV R15, RZ ;  /* 0x000000ff000f7202 */ /* 0x000fca0000000f00 */
[----:B0-----:R-:W0:Y:S02]  /*0c00*/  MUFU.RCP R5, R5 ;  /* 0x0000000500057308 */ /* 0x001e240000001000 */
[----:B0-----:R-:W-:-:S06]  /*0c10*/  IADD3 R12, PT, PT, R5, 0xffffffe, RZ ;  /* 0x0ffffffe050c7810 */ /* 0x001fcc0007ffe0ff */
[----:B------:R0:W1:Y:S02]  /*0c20*/  F2I.FTZ.U32.TRUNC.NTZ R13, R12 ;  /* 0x0000000c000d7305 */ /* 0x000064000021f000 */
[----:B0-----:R-:W-:Y:S02]  /*0c30*/  IMAD.MOV.U32 R12, RZ, RZ, RZ ;  /* 0x000000ffff0c7224 */ /* 0x001fe400078e00ff */
        /* <DEDUP_REMOVED lines=10> */
[----:B------:R-:W-:Y:S01]  /*0ce0*/  @P1 VIADD R14, R14, 0x1 ;  /* 0x000000010e0e1836 */ /* 0x000fe20000000000 */
[----:B------:R-:W-:Y:S01]  /*0cf0*/  @!P2 LOP3.LUT R14, RZ, R6, RZ, 0x33, !PT ;  /* 0x00000006ff0ea212 */ /* 0x000fe200078e33ff */
[----:B------:R-:W-:Y:S06]  /*0d00*/  BRA `(.L_x_52) ;  /* 0x0000000000187947 */ /* 0x000fec0003800000 */
.L_x_51:
[----:B------:R-:W-:Y:S01]  /*0d10*/  IMAD.MOV.U32 R5, RZ, RZ, R16 ;  /* 0x000000ffff057224 */ /* 0x000fe200078e0010 */
[----:B------:R-:W-:Y:S01]  /*0d20*/  MOV R14, 0xd50 ;  /* 0x00000d50000e7802 */ /* 0x000fe20000000f00 */
[----:B------:R-:W-:-:S07]  /*0d30*/  IMAD.MOV.U32 R15, RZ, RZ, R17 ;  /* 0x000000ffff0f7224 */ /* 0x000fce00078e0011 */
[----:B------:R-:W-:Y:S05]  /*0d40*/  CALL.REL.NOINC `($__internal_6_$__cuda_sm20_div_u64) ;  /* 0x00000010009c7944 */ /* 0x000fea0003c00000 */
[----:B------:R-:W-:Y:S01]  /*0d50*/  MOV R14, R6 ;  /* 0x00000006000e7202 */ /* 0x000fe20000000f00 */
[----:B------:R-:W-:-:S07]  /*0d60*/  IMAD.MOV.U32 R15, RZ, RZ, R7 ;  /* 0x000000ffff0f7224 */ /* 0x000fce00078e0007 */
.L_x_52:
[----:B------:R-:W-:Y:S05]  /*0d70*/  BSYNC.RECONVERGENT B0 ;  /* 0x0000000000007941 */ /* 0x000fea0003800200 */
.L_x_50:
[----:B------:R-:W0:Y:S01]  /*0d80*/  LDCU.64 UR6, c[0x0][0x3b0] ;  /* 0x00007600ff0677ac */ /* 0x000e220008000a00 */
[----:B------:R-:W-:Y:S01]  /*0d90*/  IMAD.MOV.U32 R6, RZ, RZ, RZ ;  /* 0x000000ffff067224 */ /* 0x000fe200078e00ff */
[----:B------:R-:W1:Y:S01]  /*0da0*/  LDCU.64 UR10, c[0x0][0x358] ;  /* 0x00006b00ff0a77ac */ /* 0x000e620008000a00 */
[----:B0-----:R-:W-:-:S04]  /*0db0*/  UISETP.NE.U32.AND UP0, UPT, UR6, URZ, UPT ;  /* 0x000000ff0600728c */ /* 0x001fc8000bf05070 */
[----:B------:R-:W-:-:S09]  /*0dc0*/  UISETP.NE.AND.EX UP0, UPT, UR7, URZ, UPT, UP0 ;  /* 0x000000ff0700728c */ /* 0x000fd2000bf05300 */
[----:B-1----:R-:W-:Y:S05]  /*0dd0*/  BRA.U !UP0, `(.L_x_53) ;  /* 0x0000001108647547 */ /* 0x002fea000b800000 */
[----:B------:R-:W0:Y:S01]  /*0de0*/  LDCU.64 UR8, c[0x0][0x3d0] ;  /* 0x00007a00ff0877ac */ /* 0x000e220008000a00 */
[----:B------:R-:W0:Y:S01]  /*0df0*/  LDCU.64 UR12, c[0x0][0x390] ;  /* 0x00007200ff0c77ac */ /* 0x000e220008000a00 */
[----:B------:R-:W1:Y:S01]  /*0e00*/  LDCU.64 UR4, c[0x0][0x3b8] ;  /* 0x00007700ff0477ac */ /* 0x000e620008000a00 */
[----:B0-----:R-:W-:-:S04]  /*0e10*/  UISETP.GT.U32.AND UP0, UPT, UR8, UR12, UPT ;  /* 0x0000000c0800728c */ /* 0x001fc8000bf04070 */
[----:B------:R-:W-:Y:S01]  /*0e20*/  UISETP.GT.U32.AND.EX UP0, UPT, UR9, UR13, UPT, UP0 ;  /* 0x0000000d0900728c */ /* 0x000fe2000bf04100 */
[----:B-1----:R-:W-:Y:S02]  /*0e30*/  IMAD R5, R4, UR4, RZ ;  /* 0x0000000404057c24 */ /* 0x002fe4000f8e02ff */
[----:B------:R-:W-:-:S04]  /*0e40*/  IMAD.WIDE.U32 R12, R0, UR4, RZ ;  /* 0x00000004000c7c25 */ /* 0x000fc8000f8e00ff */
[----:B------:R-:W-:Y:S02]  /*0e50*/  IMAD R7, R0, UR5, R5 ;  /* 0x0000000500077c24 */ /* 0x000fe4000f8e0205 */
[----:B------:R-:W-:Y:S05]  /*0e60*/  BRA.U UP0, `(.L_x_53) ;  /* 0x0000001100407547 */ /* 0x000fea000b800000 */
[----:B------:R-:W-:Y:S01]  /*0e70*/  IMAD R3, R3, UR12, RZ ;  /* 0x0000000c03037c24 */ /* 0x000fe2000f8e02ff */
[----:B------:R-:W0:Y:S01]  /*0e80*/  LDCU.64 UR8, c[0x0][0x398] ;  /* 0x00007300ff0877ac */ /* 0x000e220008000a00 */
[----:B------:R-:W-:Y:S01]  /*0e90*/  IMAD.WIDE.U32 R4, R2, UR12, RZ ;  /* 0x0000000c02047c25 */ /* 0x000fe2000f8e00ff */
[----:B------:R-:W-:-:S03]  /*0ea0*/  USHF.L.U64.HI UR7, UR6, 0x2, UR7 ;  /* 0x0000000206077899 */ /* 0x000fc60008010207 */
[----:B------:R-:W-:Y:S01]  /*0eb0*/  IMAD R3, R2, UR13, R3 ;  /* 0x0000000d02037c24 */ /* 0x000fe2000f8e0203 */
[----:B------:R-:W-:Y:S01]  /*0ec0*/  USHF.L.U32 UR6, UR6, 0x2, URZ ;  /* 0x0000000206067899 */ /* 0x000fe200080006ff */
[----:B------:R-:W-:Y:S01]  /*0ed0*/  IMAD R21, R11, R16, RZ ;  /* 0x000000100b157224 */ /* 0x000fe200078e02ff */
[----:B------:R-:W-:Y:S01]  /*0ee0*/  UMOV UR4, URZ ;  /* 0x000000ff00047c82 */ /* 0x000fe20008000000 */
[----:B------:R-:W-:Y:S01]  /*0ef0*/  IMAD.MOV.U32 R6, RZ, RZ, RZ ;  /* 0x000000ffff067224 */ /* 0x000fe200078e00ff */
[----:B------:R-:W-:Y:S01]  /*0f00*/  IADD3 R5, PT, PT, R5, R3, RZ ;  /* 0x0000000305057210 */ /* 0x000fe20007ffe0ff */
[----:B------:R-:W-:Y:S01]  /*0f10*/  IMAD R3, R15, R10, RZ ;  /* 0x0000000a0f037224 */ /* 0x000fe200078e02ff */
[----:B------:R-:W-:-:S03]  /*0f20*/  UMOV UR5, URZ ;  /* 0x000000ff00057c82 */ /* 0x000fc60008000000 */
[-C--:B------:R-:W-:Y:S02]  /*0f30*/  IMAD R19, R11, R14.reuse, R3 ;  /* 0x0000000e0b137224 */ /* 0x080fe400078e0203 */
[C---:B------:R-:W-:Y:S01]  /*0f40*/  IMAD.WIDE.U32 R14, R10.reuse, R14, R4 ;  /* 0x0000000e0a0e7225 */ /* 0x040fe200078e0004 */
[----:B0-----:R-:W-:Y:S02]  /*0f50*/  USHF.L.U64.HI UR9, UR8, 0x2, UR9 ;  /* 0x0000000208097899 */ /* 0x001fe40008010209 */
[----:B------:R-:W-:Y:S01]  /*0f60*/  USHF.L.U32 UR8, UR8, 0x2, URZ ;  /* 0x0000000208087899 */ /* 0x000fe200080006ff */
[----:B------:R-:W-:Y:S02]  /*0f70*/  IMAD R5, R17, R10, R21 ;  /* 0x0000000a11057224 */ /* 0x000fe400078e0215 */
[----:B------:R-:W-:-:S04]  /*0f80*/  IMAD.WIDE.U32 R16, R10, R16, RZ ;  /* 0x000000100a107225 */ /* 0x000fc800078e00ff */
[----:B------:R-:W-:Y:S01]  /*0f90*/  IMAD.IADD R3, R13, 0x1, R7 ;  /* 0x000000010d037824 */ /* 0x000fe200078e0207 */
[----:B------:R-:W-:Y:S01]  /*0fa0*/  IADD3 R5, PT, PT, R17, R5, RZ ;  /* 0x0000000511057210 */ /* 0x000fe20007ffe0ff */
[----:B------:R-:W-:-:S07]  /*0fb0*/  IMAD.IADD R7, R15, 0x1, R19 ;  /* 0x000000010f077824 */ /* 0x000fce00078e0213 */
.L_x_64:
[----:B------:R-:W0:Y:S01]  /*0fc0*/  LDC.64 R22, c[0x0][0x3c8] ;  /* 0x0000f200ff167b82 */ /* 0x000e220000000a00 */
[----:B------:R-:W1:Y:S01]  /*0fd0*/  LDCU.64 UR16, c[0x0][0x398] ;  /* 0x00007300ff1077ac */ /* 0x000e620008000a00 */
[----:B------:R-:W-:Y:S01]  /*0fe0*/  IMAD.MOV.U32 R2, RZ, RZ, R12 ;  /* 0x000000ffff027224 */ /* 0x000fe200078e000c */
[----:B------:R-:W-:Y:S01]  /*0ff0*/  BSSY.RECONVERGENT B0, `(.L_x_54) ;  /* 0x00000f1000007945 */ /* 0x000fe20003800200 */
[----:B------:R-:W2:Y:S04]  /*1000*/  LDCU.64 UR12, c[0x0][0x3d8] ;  /* 0x00007b00ff0c77ac */ /* 0x000ea80008000a00 */
[----:B------:R-:W1:Y:S01]  /*1010*/  LDC.64 R18, c[0x0][0x3c0] ;  /* 0x0000f000ff127b82 */ /* 0x000e620000000a00 */
[----:B------:R-:W3:Y:S01]  /*1020*/  LDCU.64 UR14, c[0x0][0x3e0] ;  /* 0x00007c00ff0e77ac */ /* 0x000ee20008000a00 */
[----:B0-----:R-:W-:-:S02]  /*1030*/  IMAD R0, R22, UR5, RZ ;  /* 0x0000000516007c24 */ /* 0x001fc4000f8e02ff */
[----:B------:R-:W-:-:S04]  /*1040*/  IMAD.WIDE.U32 R20, R22, UR4, R2 ;  /* 0x0000000416147c25 */ /* 0x000fc8000f8e0002 */
[----:B------:R-:W-:Y:S01]  /*1050*/  IMAD R23, R23, UR4, R0 ;  /* 0x0000000417177c24 */ /* 0x000fe2000f8e0200 */
[----:B-1----:R-:W-:-:S04]  /*1060*/  IADD3 R25, P1, PT, R18, UR16, RZ ;  /* 0x0000001012197c10 */ /* 0x002fc8000ff3e0ff */
[----:B------:R-:W-:Y:S02]  /*1070*/  IADD3 R4, PT, PT, R21, R23, RZ ;  /* 0x0000001715047210 */ /* 0x000fe40007ffe0ff */
[C---:B------:R-:W-:Y:S02]  /*1080*/  ISETP.GE.U32.AND P0, PT, R20.reuse, R25, PT ;  /* 0x000000191400720c */ /* 0x040fe40003f06070 */
[----:B------:R-:W-:Y:S02]  /*1090*/  IADD3.X R0, PT, PT, R19, UR17, RZ, P1, !PT ;  /* 0x0000001113007c10 */ /* 0x000fe40008ffe4ff */
[----:B------:R-:W-:Y:S02]  /*10a0*/  ISETP.LT.U32.AND P1, PT, R20, R18, PT ;  /* 0x000000121400720c */ /* 0x000fe40003f21070 */
[----:B------:R-:W-:-:S04]  /*10b0*/  ISETP.GE.U32.AND.EX P0, PT, R4, R0, PT, P0 ;  /* 0x000000000400720c */ /* 0x000fc80003f06100 */
[----:B------:R-:W-:-:S13]  /*10c0*/  ISETP.LT.U32.OR.EX P0, PT, R4, R19, P0, P1 ;  /* 0x000000130400720c */ /* 0x000fda0000701510 */
[----:B--23--:R-:W-:Y:S05]  /*10d0*/  @P0 BRA `(.L_x_55) ;  /* 0x0000000c00880947 */ /* 0x00cfea0003800000 */
[----:B------:R-:W-:Y:S01]  /*10e0*/  ISETP.GE.U32.AND P0, PT, R10, 0x8, PT ;  /* 0x000000080a00780c */ /* 0x000fe20003f06070 */
[----:B------:R-:W-:Y:S01]  /*10f0*/  BSSY.RECONVERGENT B1, `(.L_x_56) ;  /* 0x0000061000017945 */ /* 0x000fe20003800200 */
[----:B------:R-:W-:Y:S01]  /*1100*/  IADD3 R18, P1, PT, R20, -R18, RZ ;  /* 0x8000001214127210 */ /* 0x000fe20007f3e0ff */
[----:B------:R-:W-:Y:S01]  /*1110*/  HFMA2 R0, -RZ, RZ, 0, 0 ;  /* 0x00000000ff007431 */ /* 0x000fe200000001ff */
[----:B------:R-:W-:Y:S01]  /*1120*/  ISETP.GE.U32.AND.EX P0, PT, R11, RZ, PT, P0 ;  /* 0x000000ff0b00720c */ /* 0x000fe20003f06100 */
[----:B------:R-:W-:Y:S02]  /*1130*/  IMAD.MOV.U32 R2, RZ, RZ, RZ ;  /* 0x000000ffff027224 */ /* 0x000fe400078e00ff */
[----:B------:R-:W-:-:S10]  /*1140*/  IMAD.X R19, R4, 0x1, ~R19, P1 ;  /* 0x0000000104137824 */ /* 0x000fd400008e0e13 */
[----:B------:R-:W-:Y:S05]  /*1150*/  @!P0 BRA `(.L_x_57) ;  /* 0x0000000400688947 */ /* 0x000fea0003800000 */
[----:B------:R-:W-:Y:S01]  /*1160*/  ISETP.GT.U32.AND P0, PT, R10, 0x1, PT ;  /* 0x000000010a00780c */ /* 0x000fe20003f04070 */
[----:B------:R-:W-:Y:S01]  /*1170*/  BSSY.RECONVERGENT B2, `(.L_x_58) ;  /* 0x0000053000027945 */ /* 0x000fe20003800200 */
[----:B------:R-:W-:Y:S02]  /*1180*/  IMAD.MOV.U32 R21, RZ, RZ, RZ ;  /* 0x000000ffff157224 */ /* 0x000fe400078e00ff */
[----:B------:R-:W-:Y:S01]  /*1190*/  ISETP.GT.U32.AND.EX P0, PT, R11, RZ, PT, P0 ;  /* 0x000000ff0b00720c */ /* 0x000fe20003f04100 */
[----:B------:R-:W-:-:S03]  /*11a0*/  IMAD.MOV.U32 R2, RZ, RZ, RZ ;  /* 0x000000ffff027224 */ /* 0x000fc600078e00ff */
[----:B------:R-:W-:Y:S02]  /*11b0*/  SEL R4, R10, 0x1, P0 ;  /* 0x000000010a047807 */ /* 0x000fe40000000000 */
[----:B------:R-:W-:Y:S02]  /*11c0*/  SEL R0, R11, RZ, P0 ;  /* 0x000000ff0b007207 */ /* 0x000fe40000000000 */
[----:B------:R-:W-:-:S07]  /*11d0*/  LOP3.LUT R4, R4, 0xfffffff8, RZ, 0xc0, !PT ;  /* 0xfffffff804047812 */ /* 0x000fce00078ec0ff */
.L_x_59:
[----:B------:R-:W0:Y:S01]  /*11e0*/  LDC.64 R22, c[0x0][0x3b0] ;  /* 0x0000ec00ff167b82 */ /* 0x000e220000000a00 */
[----:B------:R-:W-:-:S04]  /*11f0*/  IADD3 R20, P0, PT, R21, R16, RZ ;  /* 0x0000001015147210 */ /* 0x000fc80007f1e0ff */
[----:B------:R-:W-:-:S05]  /*1200*/  IADD3.X R25, PT, PT, R2, R5, RZ, P0, !PT ;  /* 0x0000000502197210 */ /* 0x000fca00007fe4ff */
[----:B0-----:R-:W-:Y:S01]  /*1210*/  IMAD R24, R25, R22, RZ ;  /* 0x0000001619187224 */ /* 0x001fe200078e02ff */
[----:B------:R-:W-:-:S03]  /*1220*/  IADD3 R25, P0, PT, R21, R14, RZ ;  /* 0x0000000e15197210 */ /* 0x000fc60007f1e0ff */
[C---:B------:R-:W-:Y:S02]  /*1230*/  IMAD R27, R20.reuse, R23, R24 ;  /* 0x00000017141b7224 */ /* 0x040fe400078e0218 */
[----:B------:R-:W-:-:S04]  /*1240*/  IMAD.WIDE.U32 R22, R20, R22, UR4 ;  /* 0x0000000414167e25 */ /* 0x000fc8000f8e0016 */
[----:B------:R-:W-:Y:S01]  /*1250*/  IMAD.X R20, R2, 0x1, R7, P0 ;  /* 0x0000000102147824 */ /* 0x000fe200000e0607 */
[----:B------:R-:W-:Y:S01]  /*1260*/  LEA R28, P0, R22, UR14, 0x2 ;  /* 0x0000000e161c7c11 */ /* 0x000fe2000f8010ff */
[----:B------:R-:W-:Y:S02]  /*1270*/  IMAD.IADD R23, R23, 0x1, R27 ;  /* 0x0000000117177824 */ /* 0x000fe400078e021b */
[----:B------:R-:W-:-:S03]  /*1280*/  IMAD R20, R20, UR16, RZ ;  /* 0x0000001014147c24 */ /* 0x000fc6000f8e02ff */
[----:B------:R-:W-:Y:S01]  /*1290*/  LEA.HI.X R29, R22, UR15, R23, 0x2, P0 ;  /* 0x0000000f161d7c11 */ /* 0x000fe200080f1417 */
[C---:B------:R-:W-:Y:S02]  /*12a0*/  IMAD R27, R25.reuse, UR17, R20 ;  /* 0x00000011191b7c24 */ /* 0x040fe4000f8e0214 */
[----:B------:R-:W-:Y:S02]  /*12b0*/  IMAD.WIDE.U32 R22, R25, UR16, R18 ;  /* 0x0000001019167c25 */ /* 0x000fe4000f8e0012 */
[----:B------:R-:W2:Y:S03]  /*12c0*/  LDG.E R20, desc[UR10][R28.64] ;  /* 0x0000000a1c147981 */ /* 0x000ea6000c1e1900 */
[----:B------:R-:W-:Y:S02]  /*12d0*/  IADD3 R23, PT, PT, R23, R27, RZ ;  /* 0x0000001b17177210 */ /* 0x000fe40007ffe0ff */
[----:B------:R-:W-:-:S04]  /*12e0*/  LEA R26, P0, R22, UR12, 0x2 ;  /* 0x0000000c161a7c11 */ /* 0x000fc8000f8010ff */
[----:B------:R-:W-:-:S05]  /*12f0*/  LEA.HI.X R27, R22, UR13, R23, 0x2, P0 ;  /* 0x0000000d161b7c11 */ /* 0x000fca00080f1417 */
[----:B------:R0:W2:Y:S01]  /*1300*/  LDG.E R23, desc[UR10][R26.64] ;  /* 0x0000000a1a177981 */ /* 0x0000a2000c1e1900 */
[----:B------:R-:W-:-:S04]  /*1310*/  IADD3 R24, P0, PT, R26, UR8, RZ ;  /* 0x000000081a187c10 */ /* 0x000fc8000ff1e0ff */
[----:B------:R-:W-:Y:S02]  /*1320*/  IADD3.X R25, PT, PT, R27, UR9, RZ, P0, !PT ;  /* 0x000000091b197c10 */ /* 0x000fe400087fe4ff */
[----:B0-----:R-:W-:-:S04]  /*1330*/  IADD3 R26, P1, PT, R28, UR6, RZ ;  /* 0x000000061c1a7c10 */ /* 0x001fc8000ff3e0ff */
[----:B------:R-:W-:Y:S02]  /*1340*/  IADD3.X R27, PT, PT, R29, UR7, RZ, P1, !PT ;  /* 0x000000071d1b7c10 */ /* 0x000fe40008ffe4ff */
[----:B------:R0:W3:Y:S01]  /*1350*/  LDG.E R29, desc[UR10][R24.64] ;  /* 0x0000000a181d7981 */ /* 0x0000e2000c1e1900 */
[----:B--2---:R-:W-:-:S03]  /*1360*/  FFMA R6, R23, R20, R6 ;  /* 0x0000001417067223 */ /* 0x004fc60000000006 */
[----:B------:R-:W3:Y:S01]  /*1370*/  LDG.E R20, desc[UR10][R26.64] ;  /* 0x0000000a1a147981 */ /* 0x000ee2000c1e1900 */
[----:B------:R-:W-:Y:S02]  /*1380*/  IADD3 R22, P0, PT, R24, UR8, RZ ;  /* 0x0000000818167c10 */ /* 0x000fe4000ff1e0ff */
[----:B0-----:R-:W-:Y:S02]  /*1390*/  IADD3 R24, P1, PT, R26, UR6, RZ ;  /* 0x000000061a187c10 */ /* 0x001fe4000ff3e0ff */
[----:B------:R-:W-:Y:S02]  /*13a0*/  IADD3.X R23, PT, PT, R25, UR9, RZ, P0, !PT ;  /* 0x0000000919177c10 */ /* 0x000fe400087fe4ff */
[----:B------:R-:W-:-:S03]  /*13b0*/  IADD3.X R25, PT, PT, R27, UR7, RZ, P1, !PT ;  /* 0x000000071b197c10 */ /* 0x000fc60008ffe4ff */
[----:B------:R0:W2:Y:S01]  /*13c0*/  LDG.E R27, desc[UR10][R22.64] ;  /* 0x0000000a161b7981 */ /* 0x0000a2000c1e1900 */
[----:B---3--:R-:W-:-:S03]  /*13d0*/  FFMA R6, R29, R20, R6 ;  /* 0x000000141d067223 */ /* 0x008fc60000000006 */
[----:B------:R-:W2:Y:S01]  /*13e0*/  LDG.E R20, desc[UR10][R24.64] ;  /* 0x0000000a18147981 */ /* 0x000ea2000c1e1900 */
[----:B------:R-:W-:Y:S02]  /*13f0*/  IADD3 R28, P0, PT, R22, UR8, RZ ;  /* 0x00000008161c7c10 */ /* 0x000fe4000ff1e0ff */
[----:B0-----:R-:W-:Y:S02]  /*1400*/  IADD3 R22, P1, PT, R24, UR6, RZ ;  /* 0x0000000618167c10 */ /* 0x001fe4000ff3e0ff */
[----:B------:R-:W-:Y:S02]  /*1410*/  IADD3.X R29, PT, PT, R23, UR9, RZ, P0, !PT ;  /* 0x00000009171d7c10 */ /* 0x000fe400087fe4ff */
[----:B------:R-:W-:-:S03]  /*1420*/  IADD3.X R23, PT, PT, R25, UR7, RZ, P1, !PT ;  /* 0x0000000719177c10 */ /* 0x000fc60008ffe4ff */
        /* <DEDUP_REMOVED lines=16> */
[----:B------:R1:W3:Y:S01]  /*1530*/  LDG.E R20, desc[UR10][R26.64] ;  /* 0x0000000a1a147981 */ /* 0x0002e2000c1e1900 */
[----:B------:R-:W-:Y:S02]  /*1540*/  IADD3 R22, P0, PT, R24, UR8, RZ ;  /* 0x0000000818167c10 */ /* 0x000fe4000ff1e0ff */
[----:B0-----:R-:W-:Y:S02]  /*1550*/  IADD3 R24, P1, PT, R26, UR6, RZ ;  /* 0x000000061a187c10 */ /* 0x001fe4000ff3e0ff */
[----:B------:R-:W-:Y:S02]  /*1560*/  IADD3.X R23, PT, PT, R25, UR9, RZ, P0, !PT ;  /* 0x0000000919177c10 */ /* 0x000fe400087fe4ff */
[----:B------:R-:W-:Y:S02]  /*1570*/  IADD3.X R25, PT, PT, R27, UR7, RZ, P1, !PT ;  /* 0x000000071b197c10 */ /* 0x000fe40008ffe4ff */
[----:B-1----:R-:W-:-:S04]  /*1580*/  IADD3 R26, P1, PT, R24, UR6, RZ ;  /* 0x00000006181a7c10 */ /* 0x002fc8000ff3e0ff */
[----:B------:R-:W-:-:S06]  /*1590*/  IADD3.X R27, PT, PT, R25, UR7, RZ, P1, !PT ;  /* 0x00000007191b7c10 */ /* 0x000fcc0008ffe4ff */
[----:B------:R-:W2:Y:S01]  /*15a0*/  LDG.E R27, desc[UR10][R26.64] ;  /* 0x0000000a1a1b7981 */ /* 0x000ea2000c1e1900 */
[----:B---3--:R-:W-:-:S03]  /*15b0*/  FFMA R6, R29, R20, R6 ;  /* 0x000000141d067223 */ /* 0x008fc60000000006 */
[----:B------:R0:W3:Y:S04]  /*15c0*/  LDG.E R29, desc[UR10][R22.64] ;  /* 0x0000000a161d7981 */ /* 0x0000e8000c1e1900 */
[----:B------:R-:W3:Y:S01]  /*15d0*/  LDG.E R20, desc[UR10][R24.64] ;  /* 0x0000000a18147981 */ /* 0x000ee2000c1e1900 */
[----:B0-----:R-:W-:-:S04]  /*15e0*/  IADD3 R22, P0, PT, R22, UR8, RZ ;  /* 0x0000000816167c10 */ /* 0x001fc8000ff1e0ff */
[----:B------:R-:W-:-:S05]  /*15f0*/  IADD3.X R23, PT, PT, R23, UR9, RZ, P0, !PT ;  /* 0x0000000917177c10 */ /* 0x000fca00087fe4ff */
[----:B------:R-:W2:Y:S01]  /*1600*/  LDG.E R28, desc[UR10][R22.64] ;  /* 0x0000000a161c7981 */ /* 0x000ea2000c1e1900 */
[----:B------:R-:W-:-:S04]  /*1610*/  IADD3 R4, P0, PT, R4, -0x8, RZ ;  /* 0xfffffff804047810 */ /* 0x000fc80007f1e0ff */
[----:B------:R-:W-:Y:S02]  /*1620*/  IADD3.X R0, PT, PT, R0, -0x1, RZ, P0, !PT ;  /* 0xffffffff00007810 */ /* 0x000fe400007fe4ff */
[----:B------:R-:W-:-:S04]  /*1630*/  ISETP.NE.U32.AND P0, PT, R4, RZ, PT ;  /* 0x000000ff0400720c */ /* 0x000fc80003f05070 */
[----:B------:R-:W-:Y:S02]  /*1640*/  ISETP.NE.AND.EX P0, PT, R0, RZ, PT, P0 ;  /* 0x000000ff0000720c */ /* 0x000fe40003f05300 */
[----:B------:R-:W-:-:S05]  /*1650*/  IADD3 R21, P1, PT, R21, 0x8, RZ ;  /* 0x0000000815157810 */ /* 0x000fca0007f3e0ff */
[----:B------:R-:W-:Y:S02]  /*1660*/  IMAD.X R2, RZ, RZ, R2, P1 ;  /* 0x000000ffff027224 */ /* 0x000fe400008e0602 */
[----:B---3--:R-:W-:-:S04]  /*1670*/  FFMA R6, R29, R20, R6 ;  /* 0x000000141d067223 */ /* 0x008fc80000000006 */
[----:B--2---:R-:W-:Y:S01]  /*1680*/  FFMA R6, R28, R27, R6 ;  /* 0x0000001b1c067223 */ /* 0x004fe20000000006 */
[----:B------:R-:W-:Y:S06]  /*1690*/  @P0 BRA `(.L_x_59) ;  /* 0xfffffff800d00947 */ /* 0x000fec000383ffff */
[----:B------:R-:W-:Y:S05]  /*16a0*/  BSYNC.RECONVERGENT B2 ;  /* 0x0000000000027941 */ /* 0x000fea0003800200 */
.L_x_58:
[----:B------:R-:W-:-:S04]  /*16b0*/  ISETP.GT.U32.AND P0, PT, R10, 0x1, PT ;  /* 0x000000010a00780c */ /* 0x000fc80003f04070 */
[----:B------:R-:W-:-:S04]  /*16c0*/  ISETP.GT.U32.AND.EX P0, PT, R11, RZ, PT, P0 ;  /* 0x000000ff0b00720c */ /* 0x000fc80003f04100 */
[----:B------:R-:W-:Y:S02]  /*16d0*/  SEL R2, R10, 0x1, P0 ;  /* 0x000000010a027807 */ /* 0x000fe40000000000 */
[----:B------:R-:W-:Y:S02]  /*16e0*/  SEL R0, R11, RZ, P0 ;  /* 0x000000ff0b007207 */ /* 0x000fe40000000000 */
[----:B------:R-:W-:-:S07]  /*16f0*/  LOP3.LUT R2, R2, 0xfffffff8, RZ, 0xc0, !PT ;  /* 0xfffffff802027812 */ /* 0x000fce00078ec0ff */
.L_x_57:
[----:B------:R-:W-:Y:S05]  /*1700*/  BSYNC.RECONVERGENT B1 ;  /* 0x0000000000017941 */ /* 0x000fea0003800200 */
.L_x_56:
        /* <DEDUP_REMOVED lines=8> */
[----:B------:R-:W-:Y:S03]  /*1790*/  BSSY.RECONVERGENT B1, `(.L_x_60) ;  /* 0x0000032000017945 */ /* 0x000fe60003800200 */
[----:B------:R-:W-:-:S13]  /*17a0*/  ISETP.GE.U32.AND.EX P1, PT, RZ, RZ, PT, P1 ;  /* 0x000000ffff00720c */ /* 0x000fda0003f26110 */
[----:B------:R-:W-:Y:S05]  /*17b0*/  @!P1 BRA `(.L_x_61) ;  /* 0x0000000000bc9947 */ /* 0x000fea0003800000 */
[----:B------:R-:W0:Y:S01]  /*17c0*/  LDC.64 R20, c[0x0][0x3b0] ;  /* 0x0000ec00ff147b82 */ /* 0x000e220000000a00 */
[C---:B------:R-:W-:Y:S01]  /*17d0*/  IADD3 R25, P1, PT, R2.reuse, R14, RZ ;  /* 0x0000000e02197210 */ /* 0x040fe20007f3e0ff */
[----:B------:R-:W1:Y:S01]  /*17e0*/  LDCU.64 UR18, c[0x0][0x3d8] ;  /* 0x00007b00ff1277ac */ /* 0x000e620008000a00 */
[----:B------:R-:W-:Y:S01]  /*17f0*/  IADD3 R4, P2, PT, R2, R16, RZ ;  /* 0x0000001002047210 */ /* 0x000fe20007f5e0ff */
[----:B------:R-:W-:Y:S01]  /*1800*/  IMAD.MOV.U32 R26, RZ, RZ, R18 ;  /* 0x000000ffff1a7224 */ /* 0x000fe200078e0012 */
[----:B------:R-:W2:Y:S01]  /*1810*/  LDCU.64 UR20, c[0x0][0x3e0] ;  /* 0x00007c00ff1477ac */ /* 0x000ea20008000a00 */
[C---:B------:R-:W-:Y:S01]  /*1820*/  IMAD.X R22, R0.reuse, 0x1, R7, P1 ;  /* 0x0000000100167824 */ /* 0x040fe200008e0607 */
[----:B------:R-:W-:Y:S01]  /*1830*/  IADD3.X R23, PT, PT, R0, R5, RZ, P2, !PT ;  /* 0x0000000500177210 */ /* 0x000fe200017fe4ff */
[----:B------:R-:W-:Y:S02]  /*1840*/  IMAD.MOV.U32 R27, RZ, RZ, R19 ;  /* 0x000000ffff1b7224 */ /* 0x000fe400078e0013 */
[----:B------:R-:W-:-:S02]  /*1850*/  IMAD R22, R22, UR16, RZ ;  /* 0x0000001016167c24 */ /* 0x000fc4000f8e02ff */
[----:B------:R-:W-:-:S04]  /*1860*/  IMAD.WIDE.U32 R26, R25, UR16, R26 ;  /* 0x00000010191a7c25 */ /* 0x000fc8000f8e001a */
[-C--:B0-----:R-:W-:Y:S02]  /*1870*/  IMAD R24, R23, R20.reuse, RZ ;  /* 0x0000001417187224 */ /* 0x081fe400078e02ff */
[----:B------:R-:W-:Y:S01]  /*1880*/  IMAD R23, R25, UR17, R22 ;  /* 0x0000001119177c24 */ /* 0x000fe2000f8e0216 */
[----:B-1----:R-:W-:Y:S01]  /*1890*/  LEA R22, P1, R26, UR18, 0x2 ;  /* 0x000000121a167c11 */ /* 0x002fe2000f8210ff */
[C---:B------:R-:W-:Y:S02]  /*18a0*/  IMAD R25, R4.reuse, R21, R24 ;  /* 0x0000001504197224 */ /* 0x040fe400078e0218 */
[----:B------:R-:W-:Y:S01]  /*18b0*/  IMAD.WIDE.U32 R20, R4, R20, UR4 ;  /* 0x0000000404147e25 */ /* 0x000fe2000f8e0014 */
[----:B------:R-:W-:-:S03]  /*18c0*/  IADD3 R23, PT, PT, R27, R23, RZ ;  /* 0x000000171b177210 */ /* 0x000fc60007ffe0ff */
[----:B------:R-:W-:Y:S01]  /*18d0*/  IMAD.IADD R21, R21, 0x1, R25 ;  /* 0x0000000115157824 */ /* 0x000fe200078e0219 */
[----:B--2---:R-:W-:Y:S02]  /*18e0*/  LEA R24, P2, R20, UR20, 0x2 ;  /* 0x0000001414187c11 */ /* 0x004fe4000f8410ff */
[----:B------:R-:W-:Y:S02]  /*18f0*/  LEA.HI.X R23, R26, UR19, R23, 0x2, P1 ;  /* 0x000000131a177c11 */ /* 0x000fe400088f1417 */
[----:B------:R-:W-:-:S03]  /*1900*/  LEA.HI.X R25, R20, UR21, R21, 0x2, P2 ;  /* 0x0000001514197c11 */ /* 0x000fc600090f1415 */
[----:B------:R0:W2:Y:S04]  /*1910*/  LDG.E R21, desc[UR10][R22.64] ;  /* 0x0000000a16157981 */ /* 0x0000a8000c1e1900 */
[----:B------:R-:W2:Y:S01]  /*1920*/  LDG.E R4, desc[UR10][R24.64] ;  /* 0x0000000a18047981 */ /* 0x000ea2000c1e1900 */
[----:B------:R-:W-:Y:S02]  /*1930*/  IADD3 R26, P2, PT, R22, UR8, RZ ;  /* 0x00000008161a7c10 */ /* 0x000fe4000ff5e0ff */
[----:B------:R-:W-:Y:S02]  /*1940*/  IADD3 R28, P1, PT, R24, UR6, RZ ;  /* 0x00000006181c7c10 */ /* 0x000fe4000ff3e0ff */
[----:B------:R-:W-:Y:S02]  /*1950*/  IADD3.X R27, PT, PT, R23, UR9, RZ, P2, !PT ;  /* 0x00000009171b7c10 */ /* 0x000fe400097fe4ff */
[----:B------:R-:W-:-:S02]  /*1960*/  IADD3 R20, P2, PT, R26, UR8, RZ ;  /* 0x000000081a147c10 */ /* 0x000fc4000ff5e0ff */
[----:B0-----:R-:W-:Y:S02]  /*1970*/  IADD3 R22, P3, PT, R28, UR6, RZ ;  /* 0x000000061c167c10 */ /* 0x001fe4000ff7e0ff */
[----:B------:R-:W-:-:S04]  /*1980*/  IADD3.X R29, PT, PT, R25, UR7, RZ, P1, !PT ;  /* 0x00000007191d7c10 */ /* 0x000fc80008ffe4ff */
[----:B------:R-:W-:Y:S01]  /*1990*/  IADD3.X R23, PT, PT, R29, UR7, RZ, P3, !PT ;  /* 0x000000071d177c10 */ /* 0x000fe20009ffe4ff */
[----:B--2---:R-:W-:Y:S01]  /*19a0*/  FFMA R4, R21, R4, R6 ;  /* 0x0000000415047223 */ /* 0x004fe20000000006 */
[----:B------:R-:W-:Y:S01]  /*19b0*/  IADD3.X R21, PT, PT, R27, UR9, RZ, P2, !PT ;  /* 0x000000091b157c10 */ /* 0x000fe200097fe4ff */
[----:B------:R-:W2:Y:S01]  /*19c0*/  LDG.E R6, desc[UR10][R28.64] ;  /* 0x0000000a1c067981 */ /* 0x000ea2000c1e1900 */
[----:B------:R-:W-:-:S03]  /*19d0*/  IADD3 R24, P2, PT, R22, UR6, RZ ;  /* 0x0000000616187c10 */ /* 0x000fc6000ff5e0ff */
[----:B------:R-:W2:Y:S01]  /*19e0*/  LDG.E R27, desc[UR10][R26.64] ;  /* 0x0000000a1a1b7981 */ /* 0x000ea2000c1e1900 */
[----:B------:R-:W-:-:S03]  /*19f0*/  IADD3.X R25, PT, PT, R23, UR7, RZ, P2, !PT ;  /* 0x0000000717197c10 */ /* 0x000fc600097fe4ff */
[----:B------:R-:W3:Y:S04]  /*1a00*/  LDG.E R29, desc[UR10][R22.64] ;  /* 0x0000000a161d7981 */ /* 0x000ee8000c1e1900 */
[----:B------:R0:W3:Y:S04]  /*1a10*/  LDG.E R26, desc[UR10][R20.64] ;  /* 0x0000000a141a7981 */ /* 0x0000e8000c1e1900 */
[----:B------:R-:W4:Y:S01]  /*1a20*/  LDG.E R24, desc[UR10][R24.64] ;  /* 0x0000000a18187981 */ /* 0x000f22000c1e1900 */
[----:B0-----:R-:W-:-:S04]  /*1a30*/  IADD3 R20, P1, PT, R20, UR8, RZ ;  /* 0x0000000814147c10 */ /* 0x001fc8000ff3e0ff */
[----:B------:R-:W-:-:S06]  /*1a40*/  IADD3.X R21, PT, PT, R21, UR9, RZ, P1, !PT ;  /* 0x0000000915157c10 */ /* 0x000fcc0008ffe4ff */
[----:B------:R-:W4:Y:S01]  /*1a50*/  LDG.E R21, desc[UR10][R20.64] ;  /* 0x0000000a14157981 */ /* 0x000f22000c1e1900 */
[----:B------:R-:W-:-:S05]  /*1a60*/  IADD3 R2, P1, PT, R2, 0x4, RZ ;  /* 0x0000000402027810 */ /* 0x000fca0007f3e0ff */
[----:B------:R-:W-:Y:S02]  /*1a70*/  IMAD.X R0, RZ, RZ, R0, P1 ;  /* 0x000000ffff007224 */ /* 0x000fe400008e0600 */
[----:B--2---:R-:W-:-:S04]  /*1a80*/  FFMA R27, R27, R6, R4 ;  /* 0x000000061b1b7223 */ /* 0x004fc80000000004 */
[----:B---3--:R-:W-:-:S04]  /*1a90*/  FFMA R26, R26, R29, R27 ;  /* 0x0000001d1a1a7223 */ /* 0x008fc8000000001b */
[----:B----4-:R-:W-:-:S07]  /*1aa0*/  FFMA R6, R21, R24, R26 ;  /* 0x0000001815067223 */ /* 0x010fce000000001a */
.L_x_61:
[----:B------:R-:W-:Y:S05]  /*1ab0*/  BSYNC.RECONVERGENT B1 ;  /* 0x0000000000017941 */ /* 0x000fea0003800200 */
.L_x_60:
[----:B------:R-:W-:-:S04]  /*1ac0*/  SEL R4, R10, 0x1, P0 ;  /* 0x000000010a047807 */ /* 0x000fc80000000000 */
[----:B------:R-:W-:-:S04]  /*1ad0*/  LOP3.LUT R4, R4, 0x3, RZ, 0xc0, !PT ;  /* 0x0000000304047812 */ /* 0x000fc800078ec0ff */
[----:B------:R-:W-:-:S04]  /*1ae0*/  ISETP.NE.U32.AND P1, PT, R4, RZ, PT ;  /* 0x000000ff0400720c */ /* 0x000fc80003f25070 */
[----:B------:R-:W-:-:S13]  /*1af0*/  ISETP.NE.AND.EX P1, PT, RZ, RZ, PT, P1 ;  /* 0x000000ffff00720c */ /* 0x000fda0003f25310 */
[----:B------:R-:W-:Y:S05]  /*1b00*/  @!P1 BRA `(.L_x_55) ;  /* 0x0000000000fc9947 */ /* 0x000fea0003800000 */
[----:B------:R-:W-:Y:S01]  /*1b10*/  ISETP.NE.U32.AND P1, PT, R4, 0x1, PT ;  /* 0x000000010400780c */ /* 0x000fe20003f25070 */
[----:B------:R-:W-:Y:S01]  /*1b20*/  BSSY.RECONVERGENT B1, `(.L_x_62) ;  /* 0x0000026000017945 */ /* 0x000fe20003800200 */
[----:B------:R-:W-:Y:S02]  /*1b30*/  SEL R4, R10, 0x1, P0 ;  /* 0x000000010a047807 */ /* 0x000fe40000000000 */
[----:B------:R-:W-:Y:S02]  /*1b40*/  ISETP.NE.AND.EX P0, PT, RZ, RZ, PT, P1 ;  /* 0x000000ffff00720c */ /* 0x000fe40003f05310 */
[----:B------:R-:W-:-:S11]  /*1b50*/  LOP3.LUT P1, RZ, R4, 0x1, RZ, 0xc0, !PT ;  /* 0x0000000104ff7812 */ /* 0x000fd6000782c0ff */
[----:B------:R-:W-:Y:S05]  /*1b60*/  @!P0 BRA `(.L_x_63) ;  /* 0x0000000000848947 */ /* 0x000fea0003800000 */
[----:B------:R-:W0:Y:S01]  /*1b70*/  LDC.64 R22, c[0x0][0x3b0] ;  /* 0x0000ec00ff167b82 */ /* 0x000e220000000a00 */
[C---:B------:R-:W-:Y:S01]  /*1b80*/  IADD3 R4, P2, PT, R2.reuse, R16, RZ ;  /* 0x0000001002047210 */ /* 0x040fe20007f5e0ff */
[----:B------:R-:W1:Y:S01]  /*1b90*/  LDCU.64 UR18, c[0x0][0x3d8] ;  /* 0x00007b00ff1277ac */ /* 0x000e620008000a00 */
[----:B------:R-:W-:-:S03]  /*1ba0*/  IADD3 R25, P0, PT, R2, R14, RZ ;  /* 0x0000000e02197210 */ /* 0x000fc60007f1e0ff */
[C---:B------:R-:W-:Y:S01]  /*1bb0*/  IMAD.X R21, R0.reuse, 0x1, R5, P2 ;  /* 0x0000000100157824 */ /* 0x040fe200010e0605 */
[----:B------:R-:W-:Y:S01]  /*1bc0*/  IADD3.X R20, PT, PT, R0, R7, RZ, P0, !PT ;  /* 0x0000000700147210 */ /* 0x000fe200007fe4ff */
[----:B------:R-:W2:Y:S04]  /*1bd0*/  LDCU.64 UR20, c[0x0][0x3e0] ;  /* 0x00007c00ff1477ac */ /* 0x000ea80008000a00 */
[----:B------:R-:W-:Y:S02]  /*1be0*/  IMAD R24, R20, UR16, RZ ;  /* 0x0000001014187c24 */ /* 0x000fe4000f8e02ff */
[----:B------:R-:W-:Y:S02]  /*1bf0*/  IMAD.MOV.U32 R20, RZ, RZ, R18 ;  /* 0x000000ffff147224 */ /* 0x000fe400078e0012 */
[----:B------:R-:W-:-:S02]  /*1c00*/  IMAD R27, R25, UR17, R24 ;  /* 0x00000011191b7c24 */ /* 0x000fc4000f8e0218 */
[----:B0-----:R-:W-:Y:S01]  /*1c10*/  IMAD R26, R21, R22, RZ ;  /* 0x00000016151a7224 */ /* 0x001fe200078e02ff */
[----:B------:R-:W-:-:S03]  /*1c20*/  MOV R21, R19 ;  /* 0x0000001300157202 */ /* 0x000fc60000000f00 */
[----:B------:R-:W-:-:S04]  /*1c30*/  IMAD.WIDE.U32 R20, R25, UR16, R20 ;  /* 0x0000001019147c25 */ /* 0x000fc8000f8e0014 */
[----:B------:R-:W-:Y:S01]  /*1c40*/  IMAD R25, R4, R23, R26 ;  /* 0x0000001704197224 */ /* 0x000fe200078e021a */
[----:B-1----:R-:W-:Y:S01]  /*1c50*/  LEA R26, P0, R20, UR18, 0x2 ;  /* 0x00000012141a7c11 */ /* 0x002fe2000f8010ff */
[----:B------:R-:W-:Y:S02]  /*1c60*/  IMAD.IADD R27, R21, 0x1, R27 ;  /* 0x00000001151b7824 */ /* 0x000fe400078e021b */
[----:B------:R-:W-:-:S03]  /*1c70*/  IMAD.WIDE.U32 R22, R4, R22, UR4 ;  /* 0x0000000404167e25 */ /* 0x000fc6000f8e0016 */
[----:B------:R-:W-:Y:S01]  /*1c80*/  LEA.HI.X R27, R20, UR19, R27, 0x2, P0 ;  /* 0x00000013141b7c11 */ /* 0x000fe200080f141b */
[----:B------:R-:W-:Y:S01]  /*1c90*/  IMAD.IADD R25, R23, 0x1, R25 ;  /* 0x0000000117197824 */ /* 0x000fe200078e0219 */
[----:B--2---:R-:W-:Y:S02]  /*1ca0*/  LEA R24, P0, R22, UR20, 0x2 ;  /* 0x0000001416187c11 */ /* 0x004fe4000f8010ff */
[----:B------:R-:W-:Y:S02]  /*1cb0*/  IADD3 R20, P2, PT, R26, UR8, RZ ;  /* 0x000000081a147c10 */ /* 0x000fe4000ff5e0ff */
[----:B------:R-:W-:Y:S02]  /*1cc0*/  LEA.HI.X R25, R22, UR21, R25, 0x2, P0 ;  /* 0x0000001516197c11 */ /* 0x000fe400080f1419 */
[----:B------:R-:W-:Y:S02]  /*1cd0*/  IADD3 R22, P0, PT, R24, UR6, RZ ;  /* 0x0000000618167c10 */ /* 0x000fe4000ff1e0ff */
[----:B------:R-:W-:Y:S01]  /*1ce0*/  IADD3.X R21, PT, PT, R27, UR9, RZ, P2, !PT ;  /* 0x000000091b157c10 */ /* 0x000fe200097fe4ff */
[----:B------:R-:W2:Y:S01]  /*1cf0*/  LDG.E R24, desc[UR10][R24.64] ;  /* 0x0000000a18187981 */ /* 0x000ea2000c1e1900 */
[----:B------:R-:W-:-:S03]  /*1d00*/  IADD3.X R23, PT, PT, R25, UR7, RZ, P0, !PT ;  /* 0x0000000719177c10 */ /* 0x000fc600087fe4ff */
[----:B------:R-:W2:Y:S04]  /*1d10*/  LDG.E R27, desc[UR10][R26.64] ;  /* 0x0000000a1a1b7981 */ /* 0x000ea8000c1e1900 */
[----:B------:R-:W3:Y:S04]  /*1d20*/  LDG.E R21, desc[UR10][R20.64] ;  /* 0x0000000a14157981 */ /* 0x000ee8000c1e1900 */
[----:B------:R-:W3:Y:S01]  /*1d30*/  LDG.E R22, desc[UR10][R22.64] ;  /* 0x0000000a16167981 */ /* 0x000ee2000c1e1900 */
[----:B------:R-:W-:-:S04]  /*1d40*/  IADD3 R2, P0, PT, R2, 0x2, RZ ;  /* 0x0000000202027810 */ /* 0x000fc80007f1e0ff */
[----:B------:R-:W-:Y:S01]  /*1d50*/  IADD3.X R0, PT, PT, RZ, R0, RZ, P0, !PT ;  /* 0x00000000ff007210 */ /* 0x000fe200007fe4ff */
[----:B--2---:R-:W-:-:S04]  /*1d60*/  FFMA R6, R27, R24, R6 ;  /* 0x000000181b067223 */ /* 0x004fc80000000006 */
[----:B---3--:R-:W-:-:S07]  /*1d70*/  FFMA R6, R21, R22, R6 ;  /* 0x0000001615067223 */ /* 0x008fce0000000006 */
.L_x_63:
[----:B------:R-:W-:Y:S05]  /*1d80*/  BSYNC.RECONVERGENT B1 ;  /* 0x0000000000017941 */ /* 0x000fea0003800200 */
.L_x_62:
[----:B------:R-:W-:Y:S05]  /*1d90*/  @!P1 BRA `(.L_x_55) ;  /* 0x0000000000589947 */ /* 0x000fea0003800000 */
[----:B------:R-:W0:Y:S01]  /*1da0*/  LDC.64 R20, c[0x0][0x3b0] ;  /* 0x0000ec00ff147b82 */ /* 0x000e220000000a00 */
[C---:B------:R-:W-:Y:S01]  /*1db0*/  IADD3 R4, P0, PT, R2.reuse, R14, RZ ;  /* 0x0000000e02047210 */ /* 0x040fe20007f1e0ff */
[----:B------:R-:W1:Y:S01]  /*1dc0*/  LDCU.64 UR18, c[0x0][0x3d8] ;  /* 0x00007b00ff1277ac */ /* 0x000e620008000a00 */
[----:B------:R-:W-:Y:S01]  /*1dd0*/  IADD3 R2, P1, PT, R2, R16, RZ ;  /* 0x0000001002027210 */ /* 0x000fe20007f3e0ff */
[----:B------:R-:W2:Y:S02]  /*1de0*/  LDCU.64 UR20, c[0x0][0x3e0] ;  /* 0x00007c00ff1477ac */ /* 0x000ea40008000a00 */
[C---:B------:R-:W-:Y:S02]  /*1df0*/  IMAD.X R22, R0.reuse, 0x1, R7, P0 ;  /* 0x0000000100167824 */ /* 0x040fe400000e0607 */
[----:B------:R-:W-:Y:S02]  /*1e00*/  IMAD.X R23, R0, 0x1, R5, P1 ;  /* 0x0000000100177824 */ /* 0x000fe400008e0605 */
[----:B------:R-:W-:-:S02]  /*1e10*/  IMAD R25, R22, UR16, RZ ;  /* 0x0000001016197c24 */ /* 0x000fc4000f8e02ff */
[----:B------:R-:W-:-:S04]  /*1e20*/  IMAD.WIDE.U32 R18, R4, UR16, R18 ;  /* 0x0000001004127c25 */ /* 0x000fc8000f8e0012 */
[----:B------:R-:W-:Y:S01]  /*1e30*/  IMAD R25, R4, UR17, R25 ;  /* 0x0000001104197c24 */ /* 0x000fe2000f8e0219 */
[----:B-1----:R-:W-:Y:S01]  /*1e40*/  LEA R24, P0, R18, UR18, 0x2 ;  /* 0x0000001212187c11 */ /* 0x002fe2000f8010ff */
[-C--:B0-----:R-:W-:Y:S02]  /*1e50*/  IMAD R0, R23, R20.reuse, RZ ;  /* 0x0000001417007224 */ /* 0x081fe400078e02ff */
[----:B------:R-:W-:-:S04]  /*1e60*/  IMAD.WIDE.U32 R22, R2, R20, UR4 ;  /* 0x0000000402167e25 */ /* 0x000fc8000f8e0014 */
[----:B------:R-:W-:Y:S01]  /*1e70*/  IMAD R27, R2, R21, R0 ;  /* 0x00000015021b7224 */ /* 0x000fe200078e0200 */
[----:B------:R-:W-:Y:S02]  /*1e80*/  IADD3 R21, PT, PT, R19, R25, RZ ;  /* 0x0000001913157210 */ /* 0x000fe40007ffe0ff */
[----:B--2---:R-:W-:Y:S01]  /*1e90*/  LEA R20, P1, R22, UR20, 0x2 ;  /* 0x0000001416147c11 */ /* 0x004fe2000f8210ff */
[----:B------:R-:W-:Y:S01]  /*1ea0*/  IMAD.IADD R19, R23, 0x1, R27 ;  /* 0x0000000117137824 */ /* 0x000fe200078e021b */
[----:B------:R-:W-:-:S04]  /*1eb0*/  LEA.HI.X R25, R18, UR19, R21, 0x2, P0 ;  /* 0x0000001312197c11 */ /* 0x000fc800080f1415 */
[----:B------:R-:W-:Y:S02]  /*1ec0*/  LEA.HI.X R21, R22, UR21, R19, 0x2, P1 ;  /* 0x0000001516157c11 */ /* 0x000fe400088f1413 */
[----:B------:R-:W2:Y:S04]  /*1ed0*/  LDG.E R25, desc[UR10][R24.64] ;  /* 0x0000000a18197981 */ /* 0x000ea8000c1e1900 */
[----:B------:R-:W2:Y:S02]  /*1ee0*/  LDG.E R20, desc[UR10][R20.64] ;  /* 0x0000000a14147981 */ /* 0x000ea4000c1e1900 */
[----:B--2---:R-:W-:-:S07]  /*1ef0*/  FFMA R6, R25, R20, R6 ;  /* 0x0000001419067223 */ /* 0x004fce0000000006 */
.L_x_55:
[----:B------:R-:W-:Y:S05]  /*1f00*/  BSYNC.RECONVERGENT B0 ;  /* 0x0000000000007941 */ /* 0x000fea0003800200 */
.L_x_54:
[----:B------:R-:W0:Y:S01]  /*1f10*/  LDCU.64 UR12, c[0x0][0x3b0] ;  /* 0x00007600ff0c77ac */ /* 0x000e220008000a00 */
[----:B------:R-:W-:-:S04]  /*1f20*/  UIADD3 UR4, UP0, UPT, UR4, 0x1, URZ ;  /* 0x0000000104047890 */ /* 0x000fc8000ff1e0ff */
[----:B------:R-:W-:Y:S02]  /*1f30*/  UIADD3.X UR5, UPT, UPT, URZ, UR5, URZ, UP0, !UPT ;  /* 0x00000005ff057290 */ /* 0x000fe400087fe4ff */
[----:B0-----:R-:W-:-:S04]  /*1f40*/  UISETP.NE.U32.AND UP0, UPT, UR4, UR12, UPT ;  /* 0x0000000c0400728c */ /* 0x001fc8000bf05070 */
[----:B------:R-:W-:-:S09]  /*1f50*/  UISETP.NE.AND.EX UP0, UPT, UR5, UR13, UPT, UP0 ;  /* 0x0000000d0500728c */ /* 0x000fd2000bf05300 */
[----:B------:R-:W-:Y:S05]  /*1f60*/  BRA.U UP0, `(.L_x_64) ;  /* 0xfffffff100147547 */ /* 0x000fea000b83ffff */
.L_x_53:
[----:B------:R-:W0:Y:S02]  /*1f70*/  LDCU.64 UR12, c[0x0][0x3e8] ;  /* 0x00007d00ff0c77ac */ /* 0x000e240008000a00 */
[----:B0-----:R-:W-:-:S04]  /*1f80*/  LEA R2, P0, R8, UR12, 0x2 ;  /* 0x0000000c08027c11 */ /* 0x001fc8000f8010ff */
[----:B------:R-:W-:-:S05]  /*1f90*/  LEA.HI.X R3, R8, UR13, RZ, 0x2, P0 ;  /* 0x0000000d08037c11 */ /* 0x000fca00080f14ff */
[----:B------:R-:W-:Y:S01]  /*1fa0*/  STG.E desc[UR10][R2.64], R6 ;  /* 0x0000000602007986 */ /* 0x000fe2000c10190a */
[----:B------:R-:W-:Y:S05]  /*1fb0*/  EXIT ;  /* 0x000000000000794d */ /* 0x000fea0003800000 */
        .weak           $__internal_6_$__cuda_sm20_div_u64
        .type           $__internal_6_$__cuda_sm20_div_u64,@function
        .size           $__internal_6_$__cuda_sm20_div_u64,($__internal_7_$__cuda_sm20_rem_u64 - $__internal_6_$__cuda_sm20_div_u64)
$__internal_6_$__cuda_sm20_div_u64:
[----:B------:R-:W0:Y:S08]  /*1fc0*/  I2F.U64.RP R20, R6 ;  /* 0x0000000600147312 */ /* 0x000e300000309000 */
[----:B0-----:R-:W0:Y:S02]  /*1fd0*/  MUFU.RCP R20, R20 ;  /* 0x0000001400147308 */ /* 0x001e240000001000 */
[----:B0-----:R-:W-:-:S06]  /*1fe0*/  VIADD R12, R20, 0x1ffffffe ;  /* 0x1ffffffe140c7836 */ /* 0x001fcc0000000000 */
[----:B------:R-:W0:Y:S02]  /*1ff0*/  F2I.U64.TRUNC R12, R12 ;  /* 0x0000000c000c7311 */ /* 0x000e24000020d800 */
[----:B0-----:R-:W-:-:S04]  /*2000*/  IMAD.WIDE.U32 R18, R12, R6, RZ ;  /* 0x000000060c127225 */ /* 0x001fc800078e00ff */
        /* <DEDUP_REMOVED lines=22> */
[----:B------:R-:W-:Y:S01]  /*2170*/  IMAD.HI.U32 R12, R21, R12, RZ ;  /* 0x0000000c150c7227 */ /* 0x000fe200078e00ff */
[----:B------:R-:W-:-:S03]  /*2180*/  IADD3 R18, P2, PT, R13, R18, RZ ;  /* 0x000000120d127210 */ /* 0x000fc60007f5e0ff */
[----:B------:R-:W-:Y:S02]  /*2190*/  IMAD.X R21, R12, 0x1, R21, P0 ;  /* 0x000000010c157824 */ /* 0x000fe400000e0615 */
[----:B------:R-:W-:-:S03]  /*21a0*/  IMAD.HI.U32 R12, R18, R5, RZ ;  /* 0x00000005120c7227 */ /* 0x000fc600078e00ff */
[----:B------:R-:W-:Y:S01]  /*21b0*/  IADD3.X R20, PT, PT, RZ, RZ, R21, P2, P1 ;  /* 0x000000ffff147210 */ /* 0x000fe200017e2415 */
[----:B------:R-:W-:Y:S02]  /*21c0*/  IMAD.MOV.U32 R13, RZ, RZ, RZ ;  /* 0x000000ffff0d7224 */ /* 0x000fe400078e00ff */
[----:B------:R-:W-:-:S04]  /*21d0*/  IMAD.WIDE.U32 R12, R18, R15, R12 ;  /* 0x0000000f120c7225 */ /* 0x000fc800078e000c */
[C---:B------:R-:W-:Y:S02]  /*21e0*/  IMAD R21, R20.reuse, R15, RZ ;  /* 0x0000000f14157224 */ /* 0x040fe400078e02ff */
[----:B------:R-:W-:-:S04]  /*21f0*/  IMAD.HI.U32 R12, P0, R20, R5, R12 ;  /* 0x00000005140c7227 */ /* 0x000fc8000780000c */
[----:B------:R-:W-:Y:S01]  /*2200*/  IMAD.HI.U32 R19, R20, R15, RZ ;  /* 0x0000000f14137227 */ /* 0x000fe200078e00ff */
[----:B------:R-:W-:-:S04]  /*2210*/  IADD3 R21, P1, PT, R21, R12, RZ ;  /* 0x0000000c15157210 */ /* 0x000fc80007f3e0ff */
[----:B------:R-:W-:Y:S01]  /*2220*/  IADD3.X R19, PT, PT, R19, RZ, RZ, P0, !PT ;  /* 0x000000ff13137210 */ /* 0x000fe200007fe4ff */
[C---:B------:R-:W-:Y:S01]  /*2230*/  IMAD.WIDE.U32 R12, R21.reuse, R6, RZ ;  /* 0x00000006150c7225 */ /* 0x040fe200078e00ff */
[----:B------:R-:W-:-:S03]  /*2240*/  IADD3 R18, P2, PT, R21, 0x1, RZ ;  /* 0x0000000115127810 */ /* 0x000fc60007f5e0ff */
[----:B------:R-:W-:Y:S01]  /*2250*/  IMAD.X R19, RZ, RZ, R19, P1 ;  /* 0x000000ffff137224 */ /* 0x000fe200008e0613 */
[----:B------:R-:W-:Y:S01]  /*2260*/  IADD3 R23, P1, PT, -R12, R5, RZ ;  /* 0x000000050c177210 */ /* 0x000fe20007f3e1ff */
[----:B------:R-:W-:-:S03]  /*2270*/  IMAD R13, R21, R7, R13 ;  /* 0x00000007150d7224 */ /* 0x000fc600078e020d */
[-C--:B------:R-:W-:Y:S01]  /*2280*/  ISETP.GE.U32.AND P0, PT, R23, R6.reuse, PT ;  /* 0x000000061700720c */ /* 0x080fe20003f06070 */
[----:B------:R-:W-:-:S04]  /*2290*/  IMAD R12, R19, R6, R13 ;  /* 0x00000006130c7224 */ /* 0x000fc800078e020d */
[----:B------:R-:W-:Y:S01]  /*22a0*/  IMAD.X R22, R15, 0x1, ~R12, P1 ;  /* 0x000000010f167824 */ /* 0x000fe200008e0e0c */
[----:B------:R-:W-:Y:S01]  /*22b0*/  IADD3 R5, P1, PT, -R6, R23, RZ ;  /* 0x0000001706057210 */ /* 0x000fe20007f3e1ff */
[----:B------:R-:W-:Y:S02]  /*22c0*/  IMAD.X R12, RZ, RZ, R19, P2 ;  /* 0x000000ffff0c7224 */ /* 0x000fe400010e0613 */
[----:B------:R-:W-:Y:S01]  /*22d0*/  HFMA2 R15, -RZ, RZ, 0, 0 ;  /* 0x00000000ff0f7431 */ /* 0x000fe200000001ff */
[----:B------:R-:W-:Y:S02]  /*22e0*/  ISETP.GE.U32.AND.EX P0, PT, R22, R7, PT, P0 ;  /* 0x000000071600720c */ /* 0x000fe40003f06100 */
[----:B------:R-:W-:Y:S02]  /*22f0*/  IADD3.X R20, PT, PT, ~R7, R22, RZ, P1, !PT ;  /* 0x0000001607147210 */ /* 0x000fe40000ffe5ff */
[----:B------:R-:W-:Y:S02]  /*2300*/  SEL R5, R5, R23, P0 ;  /* 0x0000001705057207 */ /* 0x000fe40000000000 */
[----:B------:R-:W-:-:S02]  /*2310*/  SEL R18, R18, R21, P0 ;  /* 0x0000001512127207 */ /* 0x000fc40000000000 */
[----:B------:R-:W-:Y:S02]  /*2320*/  SEL R20, R20, R22, P0 ;  /* 0x0000001614147207 */ /* 0x000fe40000000000 */
[----:B------:R-:W-:Y:S02]  /*2330*/  SEL R19, R12, R19, P0 ;  /* 0x000000130c137207 */ /* 0x000fe40000000000 */
[----:B------:R-:W-:Y:S02]  /*2340*/  ISETP.GE.U32.AND P0, PT, R5, R6, PT ;  /* 0x000000060500720c */ /* 0x000fe40003f06070 */
[----:B------:R-:W-:Y:S02]  /*2350*/  IADD3 R5, P2, PT, R18, 0x1, RZ ;  /* 0x0000000112057810 */ /* 0x000fe40007f5e0ff */
[----:B------:R-:W-:Y:S02]  /*2360*/  ISETP.NE.U32.AND P1, PT, R6, RZ, PT ;  /* 0x000000ff0600720c */ /* 0x000fe40003f25070 */
[----:B------:R-:W-:Y:S01]  /*2370*/  ISETP.GE.U32.AND.EX P0, PT, R20, R7, PT, P0 ;  /* 0x000000071400720c */ /* 0x000fe20003f06100 */
[----:B------:R-:W-:Y:S01]  /*2380*/  IMAD.X R12, RZ, RZ, R19, P2 ;  /* 0x000000ffff0c7224 */ /* 0x000fe200010e0613 */
[----:B------:R-:W-:-:S02]  /*2390*/  ISETP.NE.AND.EX P1, PT, R7, RZ, PT, P1 ;  /* 0x000000ff0700720c */ /* 0x000fc40003f25310 */
[----:B------:R-:W-:Y:S02]  /*23a0*/  SEL R6, R5, R18, P0 ;  /* 0x0000001205067207 */ /* 0x000fe40000000000 */
[----:B------:R-:W-:Y:S02]  /*23b0*/  SEL R7, R12, R19, P0 ;  /* 0x000000130c077207 */ /* 0x000fe40000000000 */
[----:B------:R-:W-:Y:S02]  /*23c0*/  SEL R6, R6, 0xffffffff, P1 ;  /* 0xffffffff06067807 */ /* 0x000fe40000800000 */
[----:B------:R-:W-:Y:S01]  /*23d0*/  SEL R7, R7, 0xffffffff, P1 ;  /* 0xffffffff07077807 */ /* 0x000fe20000800000 */
[----:B------:R-:W-:Y:S06]  /*23e0*/  RET.REL.NODEC R14 `(conv1d_direct_f32) ;  /* 0xffffffdc0e047950 */ /* 0x000fec0003c3ffff */
        .weak           $__internal_7_$__cuda_sm20_rem_u64
        .type           $__internal_7_$__cuda_sm20_rem_u64,@function
        .size           $__internal_7_$__cuda_sm20_rem_u64,(.L_x_283 - $__internal_7_$__cuda_sm20_rem_u64)
$__internal_7_$__cuda_sm20_rem_u64:
[----:B------:R-:W0:Y:S01]  /*23f0*/  LDCU.64 UR4, c[0x0][0x3a0] ;  /* 0x00007400ff0477ac */ /* 0x000e220008000a00 */
[----:B------:R-:W1:Y:S01]  /*2400*/  LDC.64 R2, c[0x0][0x3a0] ;  /* 0x0000e800ff027b82 */ /* 0x000e620000000a00 */
[----:B0-----:R-:W0:Y:S08]  /*2410*/  I2F.U64.RP R7, UR4 ;  /* 0x0000000400077d12 */ /* 0x001e300008309000 */
[----:B0-----:R-:W0:Y:S02]  /*2420*/  MUFU.RCP R7, R7 ;  /* 0x0000000700077308 */ /* 0x001e240000001000 */
[----:B0-----:R-:W-:-:S06]  /*2430*/  VIADD R12, R7, 0x1ffffffe ;  /* 0x1ffffffe070c7836 */ /* 0x001fcc0000000000 */
        /* <DEDUP_REMOVED lines=41> */
[-C--:B------:R-:W-:Y:S01]  /*26d0*/  ISETP.GE.U32.AND P0, PT, R13, R2.reuse, PT ;  /* 0x000000020d00720c */ /* 0x080fe20003f06070 */
[----:B------:R-:W-:Y:S02]  /*26e0*/  IMAD.MOV.U32 R11, RZ, RZ, 0x0 ;  /* 0x00000000ff0b7424 */ /* 0x000fe400078e00ff */
[----:B------:R-:W-:Y:S01]  /*26f0*/  IMAD.X R12, R5, 0x1, ~R6, P1 ;  /* 0x00000001050c7824 */ /* 0x000fe200008e0e06 */
[----:B------:R-:W-:-:S04]  /*2700*/  IADD3 R5, P1, PT, R13, -R2, RZ ;  /* 0x800000020d057210 */ /* 0x000fc80007f3e0ff */
[C---:B------:R-:W-:Y:S01]  /*2710*/  ISETP.GE.U32.AND.EX P0, PT, R12.reuse, R3, PT, P0 ;  /* 0x000000030c00720c */ /* 0x040fe20003f06100 */
[----:B------:R-:W-:Y:S01]  /*2720*/  IMAD.X R6, R12, 0x1, ~R3, P1 ;  /* 0x000000010c067824 */ /* 0x000fe200008e0e03 */
[----:B------:R-:W-:Y:S02]  /*2730*/  ISETP.NE.U32.AND P1, PT, R2, RZ, PT ;  /* 0x000000ff0200720c */ /* 0x000fe40003f25070 */
[----:B------:R-:W-:Y:S02]  /*2740*/  SEL R5, R5, R13, P0 ;  /* 0x0000000d05057207 */ /* 0x000fe40000000000 */
[----:B------:R-:W-:Y:S02]  /*2750*/  SEL R6, R6, R12, P0 ;  /* 0x0000000c06067207 */ /* 0x000fe40000000000 */
[CC--:B------:R-:W-:Y:S02]  /*2760*/  ISETP.GE.U32.AND P0, PT, R5.reuse, R2.reuse, PT ;  /* 0x000000020500720c */ /* 0x0c0fe40003f06070 */
[----:B------:R-:W-:-:S02]  /*2770*/  IADD3 R16, P2, PT, R5, -R2, RZ ;  /* 0x8000000205107210 */ /* 0x000fc40007f5e0ff */
[CC--:B------:R-:W-:Y:S02]  /*2780*/  ISETP.GE.U32.AND.EX P0, PT, R6.reuse, R3.reuse, PT, P0 ;  /* 0x000000030600720c */ /* 0x0c0fe40003f06100 */
[----:B------:R-:W-:Y:S02]  /*2790*/  IADD3.X R17, PT, PT, R6, ~R3, RZ, P2, !PT ;  /* 0x8000000306117210 */ /* 0x000fe400017fe4ff */
[----:B------:R-:W-:Y:S02]  /*27a0*/  ISETP.NE.AND.EX P1, PT, R3, RZ, PT, P1 ;  /* 0x000000ff0300720c */ /* 0x000fe40003f25310 */
[----:B------:R-:W-:Y:S02]  /*27b0*/  SEL R16, R16, R5, P0 ;  /* 0x0000000510107207 */ /* 0x000fe40000000000 */
[----:B------:R-:W-:Y:S02]  /*27c0*/  SEL R17, R17, R6, P0 ;  /* 0x0000000611117207 */ /* 0x000fe40000000000 */
[----:B------:R-:W-:-:S02]  /*27d0*/  SEL R16, R16, 0xffffffff, P1 ;  /* 0xffffffff10107807 */ /* 0x000fc40000800000 */
[----:B------:R-:W-:Y:S01]  /*27e0*/  SEL R17, R17, 0xffffffff, P1 ;  /* 0xffffffff11117807 */ /* 0x000fe20000800000 */
[----:B------:R-:W-:Y:S06]  /*27f0*/  RET.REL.NODEC R10 `(conv1d_direct_f32) ;  /* 0xffffffd80a007950 */ /* 0x000fec0003c3ffff */
.L_x_65:
        /* <DEDUP_REMOVED lines=16> */
.L_x_283:


//--------------------- .text.col2im1d_f32        --------------------------
	.section	.text.col2im1d_f32,"ax",@progbits
	.align	128
        .global         col2im1d_f32
        .type           col2im1d_f32,@function
        .size           col2im1d_f32,(.L_x_285 - col2im1d_f32)
        .other          col2im1d_f32,@"STO_CUDA_ENTRY STV_DEFAULT"
col2im1d_f32:
.text.col2im1d_f32:
        /* <DEDUP_REMOVED lines=16> */
[----:B0-----:R-:W-:Y:S01]  /*0100*/  VIADD R4, R0, 0xffffffe ;  /* 0x0ffffffe00047836 */ /* 0x001fe20000000000 */
[----:B------:R-:W-:-:S05]  /*0110*/  MOV R0, RZ ;  /* 0x000000ff00007202 */ /* 0x000fca0000000f00 */
[----:B------:R0:W1:Y:S02]  /*0120*/  F2I.FTZ.U32.TRUNC.NTZ R5, R4 ;  /* 0x0000000400057305 */ /* 0x000064000021f000 */
[----:B0-----:R-:W-:Y:S02]  /*0130*/  HFMA2 R4, -RZ, RZ, 0, 0 ;  /* 0x00000000ff047431 */ /* 0x001fe400000001ff */
[----:B-1----:R-:W-:-:S04]  /*0140*/  IMAD.MOV R7, RZ, RZ, -R5 ;  /* 0x000000ffff077224 */ /* 0x002fc800078e0a05 */
[----:B------:R-:W-:-:S04]  /*0150*/  IMAD R7, R7, UR4, RZ ;  /* 0x0000000407077c24 */ /* 0x000fc8000f8e02ff */
[----:B------:R-:W-:-:S04]  /*0160*/  IMAD.HI.U32 R5, R5, R7, R4 ;  /* 0x0000000705057227 */ /* 0x000fc800078e0004 */
[----:B------:R-:W-:Y:S02]  /*0170*/  IMAD.MOV.U32 R7, RZ, RZ, RZ ;  /* 0x000000ffff077224 */ /* 0x000fe400078e00ff */
[----:B------:R-:W-:-:S04]  /*0180*/  IMAD.HI.U32 R6, R5, R2, RZ ;  /* 0x0000000205067227 */ /* 0x000fc800078e00ff */
[----:B------:R-:W-:-:S04]  /*0190*/  IMAD.MOV R5, RZ, RZ, -R6 ;  /* 0x000000ffff057224 */ /* 0x000fc800078e0a06 */
[----:B------:R-:W-:-:S05]  /*01a0*/  IMAD R5, R5, UR4, R2 ;  /* 0x0000000405057c24 */ /* 0x000fca000f8e0202 */
[----:B------:R-:W-:-:S13]  /*01b0*/  ISETP.GE.U32.AND P0, PT, R5, UR4, PT ;  /* 0x0000000405007c0c */ /* 0x000fda000bf06070 */
[----:B------:R-:W-:Y:S01]  /*01c0*/  @P0 IADD3 R5, PT, PT, R5, -UR4, RZ ;  /* 0x8000000405050c10 */ /* 0x000fe2000fffe0ff */
[----:B------:R-:W-:-:S03]  /*01d0*/  @P0 VIADD R6, R6, 0x1 ;  /* 0x0000000106060836 */ /* 0x000fc60000000000 */
[----:B------:R-:W-:-:S13]  /*01e0*/  ISETP.GE.U32.AND P1, PT, R5, UR4, PT ;  /* 0x0000000405007c0c */ /* 0x000fda000bf26070 */
[----:B------:R-:W-:Y:S02]  /*01f0*/  @P1 IADD3 R6, PT, PT, R6, 0x1, RZ ;  /* 0x0000000106061810 */ /* 0x000fe40007ffe0ff */
[----:B------:R-:W-:-:S05]  /*0200*/  @!P2 LOP3.LUT R6, RZ, UR4, RZ, 0x33, !PT ;  /* 0x00000004ff06ac12 */ /* 0x000fca000f8e33ff */
[----:B------:R-:W-:-:S04]  /*0210*/  IMAD.MOV R5, RZ, RZ, -R6 ;  /* 0x000000ffff057224 */ /* 0x000fc800078e0a06 */
[----:B------:R-:W-:Y:S01]  /*0220*/  IMAD R8, R5, UR4, R2 ;  /* 0x0000000405087c24 */ /* 0x000fe2000f8e0202 */
[----:B------:R-:W-:Y:S06]  /*0230*/  BRA `(.L_x_67) ;  /* 0x0000000000447947 */ /* 0x000fec0003800000 */
.L_x_66:
[----:B------:R-:W0:Y:S01]  /*0240*/  LDCU.64 UR4, c[0x0][0x3a0] ;  /* 0x00007400ff0477ac */ /* 0x000e220008000a00 */
[----:B------:R-:W-:Y:S01]  /*0250*/  MOV R13, R2 ;  /* 0x00000002000d7202 */ /* 0x000fe20000000f00 */
[----:B------:R-:W-:Y:S01]  /*0260*/  IMAD.MOV.U32 R15, RZ, RZ, RZ ;  /* 0x000000ffff0f7224 */ /* 0x000fe200078e00ff */
[----:B------:R-:W-:Y:S01]  /*0270*/  MOV R12, 0x2b0 ;  /* 0x000002b0000c7802 */ /* 0x000fe20000000f00 */
[----:B0-----:R-:W-:Y:S01]  /*0280*/  IMAD.U32 R14, RZ, RZ, UR4 ;  /* 0x00000004ff0e7e24 */ /* 0x001fe2000f8e00ff */
[----:B------:R-:W-:-:S07]  /*0290*/  MOV R9, UR5 ;  /* 0x0000000500097c02 */ /* 0x000fce0008000f00 */
[----:B------:R-:W-:Y:S05]  /*02a0*/  CALL.REL.NOINC `($__internal_8_$__cuda_sm20_div_u64) ;  /* 0x0000000800807944 */ /* 0x000fea0003c00000 */
        /* <DEDUP_REMOVED lines=10> */
.L_x_67:
[----:B------:R-:W0:Y:S02]  /*0350*/  LDCU UR4, c[0x0][0x39c] ;  /* 0x00007380ff0477ac */ /* 0x000e240008000800 */
[----:B0-----:R-:W-:-:S09]  /*0360*/  UISETP.NE.U32.AND UP0, UPT, UR4, URZ, UPT ;  /* 0x000000ff0400728c */ /* 0x001fd2000bf05070 */
[----:B------:R-:W-:Y:S05]  /*0370*/  BRA.U UP0, `(.L_x_68) ;  /* 0x0000000100507547 */ /* 0x000fea000b800000 */
[----:B------:R-:W0:Y:S02]  /*0380*/  LDCU UR4, c[0x0][0x398] ;  /* 0x00007300ff0477ac */ /* 0x000e240008000800 */
[----:B0-----:R-:W0:Y:S01]  /*0390*/  I2F.U32.RP R7, UR4 ;  /* 0x0000000400077d06 */ /* 0x001e220008209000 */
[----:B------:R-:W-:-:S07]  /*03a0*/  ISETP.NE.U32.AND P1, PT, RZ, UR4, PT ;  /* 0x00000004ff007c0c */ /* 0x000fce000bf25070 */
[----:B0-----:R-:W0:Y:S02]  /*03b0*/  MUFU.RCP R7, R7 ;  /* 0x0000000700077308 */ /* 0x001e240000001000 */
[----:B0-----:R-:W-:Y:S02]  /*03c0*/  VIADD R4, R7, 0xffffffe ;  /* 0x0ffffffe07047836 */ /* 0x001fe40000000000 */
[----:B------:R-:W-:-:S04]  /*03d0*/  IMAD.MOV.U32 R7, RZ, RZ, RZ ;  /* 0x000000ffff077224 */ /* 0x000fc800078e00ff */
        /* <DEDUP_REMOVED lines=9> */
[----:B------:R-:W-:-:S05]  /*0470*/  @P0 VIADD R6, R6, -UR4 ;  /* 0x8000000406060c36 */ /* 0x000fca0008000000 */
[----:B------:R-:W-:-:S13]  /*0480*/  ISETP.GE.U32.AND P0, PT, R6, UR4, PT ;  /* 0x0000000406007c0c */ /* 0x000fda000bf06070 */
[----:B------:R-:W-:Y:S02]  /*0490*/  @P0 IADD3 R6, PT, PT, R6, -UR4, RZ ;  /* 0x8000000406060c10 */ /* 0x000fe4000fffe0ff */
[----:B------:R-:W-:Y:S01]  /*04a0*/  @!P1 LOP3.LUT R6, RZ, UR4, RZ, 0x33, !PT ;  /* 0x00000004ff069c12 */ /* 0x000fe2000f8e33ff */
[----:B------:R-:W-:Y:S06]  /*04b0*/  BRA `(.L_x_69) ;  /* 0x0000000000087947 */ /* 0x000fec0003800000 */
.L_x_68:
[----:B------:R-:W-:-:S07]  /*04c0*/  MOV R10, 0x4e0 ;  /* 0x000004e0000a7802 */ /* 0x000fce0000000f00 */
[----:B------:R-:W-:Y:S05]  /*04d0*/  CALL.REL.NOINC `($__internal_9_$__cuda_sm20_rem_u64) ;  /* 0x0000000c00087944 */ /* 0x000fea0003c00000 */
.L_x_69:
[----:B------:R-:W0:Y:S01]  /*04e0*/  LDCU.64 UR8, c[0x0][0x3a0] ;  /* 0x00007400ff0877ac */ /* 0x000e220008000a00 */
[----:B------:R-:W0:Y:S02]  /*04f0*/  LDCU.64 UR10, c[0x0][0x398] ;  /* 0x00007300ff0a77ac */ /* 0x000e240008000a00 */
        /* <DEDUP_REMOVED lines=9> */
[----:B0-----:R-:W-:-:S06]  /*0590*/  IADD3 R4, PT, PT, R9, 0xffffffe, RZ ;  /* 0x0ffffffe09047810 */ /* 0x001fcc0007ffe0ff */
        /* <DEDUP_REMOVED lines=16> */
.L_x_70:
[----:B------:R-:W-:Y:S01]  /*06a0*/  IMAD.U32 R15, RZ, RZ, UR5 ;  /* 0x00000005ff0f7e24 */ /* 0x000fe2000f8e00ff */
[----:B------:R-:W-:Y:S01]  /*06b0*/  MOV R14, UR4 ;  /* 0x00000004000e7c02 */ /* 0x000fe20008000f00 */
[----:B------:R-:W-:Y:S01]  /*06c0*/  IMAD.MOV.U32 R15, RZ, RZ, RZ ;  /* 0x000000ffff0f7224 */ /* 0x000fe200078e00ff */
[----:B------:R-:W-:Y:S02]  /*06d0*/  MOV R13, R2 ;  /* 0x00000002000d7202 */ /* 0x000fe40000000f00 */
[----:B------:R-:W-:Y:S02]  /*06e0*/  MOV R9, UR6 ;  /* 0x0000000600097c02 */ /* 0x000fe40008000f00 */
[----:B------:R-:W-:-:S07]  /*06f0*/  MOV R12, 0x710 ;  /* 0x00000710000c7802 */ /* 0x000fce0000000f00 */
[----:B------:R-:W-:Y:S05]  /*0700*/  CALL.REL.NOINC `($__internal_8_$__cuda_sm20_div_u64) ;  /* 0x0000000400687944 */ /* 0x000fea0003c00000 */
[----:B------:R-:W-:Y:S01]  /*0710*/  IMAD.MOV.U32 R4, RZ, RZ, R10 ;  /* 0x000000ffff047224 */ /* 0x000fe200078e000a */
[----:B------:R-:W-:-:S07]  /*0720*/  MOV R5, R11 ;  /* 0x0000000b00057202 */ /* 0x000fce0000000f00 */
.L_x_71:
[----:B------:R-:W0:Y:S01]  /*0730*/  LDCU UR4, c[0x0][0x3b4] ;  /* 0x00007680ff0477ac */ /* 0x000e220008000800 */
[----:B------:R-:W-:Y:S01]  /*0740*/  BSSY.RECONVERGENT B0, `(.L_x_72) ;  /* 0x0000020000007945 */ /* 0x000fe20003800200 */
[----:B0-----:R-:W-:-:S04]  /*0750*/  LOP3.LUT R9, R0, UR4, RZ, 0xfc, !PT ;  /* 0x0000000400097c12 */ /* 0x001fc8000f8efcff */
[----:B------:R-:W-:-:S13]  /*0760*/  ISETP.NE.U32.AND P0, PT, R9, RZ, PT ;  /* 0x000000ff0900720c */ /* 0x000fda0003f05070 */
[----:B------:R-:W-:Y:S05]  /*0770*/  @P0 BRA `(.L_x_73) ;  /* 0x0000000000540947 */ /* 0x000fea0003800000 */
        /* <DEDUP_REMOVED lines=20> */
[----:B------:R-:W-:Y:S06]  /*08c0*/  BRA `(.L_x_74) ;  /* 0x00000000001c7947 */ /* 0x000fec0003800000 */
.L_x_73:
[----:B------:R-:W0:Y:S01]  /*08d0*/  LDCU.64 UR4, c[0x0][0x3b0] ;  /* 0x00007600ff0477ac */ /* 0x000e220008000a00 */
[----:B------:R-:W-:Y:S01]  /*08e0*/  IMAD.MOV.U32 R15, RZ, RZ, R0 ;  /* 0x000000ffff0f7224 */ /* 0x000fe200078e0000 */
[----:B------:R-:W-:Y:S02]  /*08f0*/  MOV R13, R8 ;  /* 0x00000008000d7202 */ /* 0x000fe40000000f00 */
[----:B------:R-:W-:Y:S02]  /*0900*/  MOV R12, 0x940 ;  /* 0x00000940000c7802 */ /* 0x000fe40000000f00 */
[----:B0-----:R-:W-:Y:S01]  /*0910*/  MOV R14, UR4 ;  /* 0x00000004000e7c02 */ /* 0x001fe20008000f00 */
[----:B------:R-:W-:-:S07]  /*0920*/  IMAD.U32 R9, RZ, RZ, UR5 ;  /* 0x00000005ff097e24 */ /* 0x000fce000f8e00ff */
[----:B------:R-:W-:Y:S05]  /*0930*/  CALL.REL.NOINC `($__internal_8_$__cuda_sm20_div_u64) ;  /* 0x0000000000dc7944 */ /* 0x000fea0003c00000 */
.L_x_74:
[----:B------:R-:W-:Y:S05]  /*0940*/  BSYNC.RECONVERGENT B0 ;  /* 0x0000000000007941 */ /* 0x000fea0003800200 */
.L_x_72:
[----:B------:R-:W0:Y:S01]  /*0950*/  LDCU UR8, c[0x0][0x3b0] ;  /* 0x00007600ff0877ac */ /* 0x000e220008000800 */
[----:B------:R-:W-:Y:S01]  /*0960*/  IMAD.MOV R9, RZ, RZ, -R10 ;  /* 0x000000ffff097224 */ /* 0x000fe200078e0a0a */
[----:B------:R-:W-:Y:S01]  /*0970*/  ISETP.GE.AND P0, PT, R10, RZ, PT ;  /* 0x000000ff0a00720c */ /* 0x000fe20003f06270 */
[----:B------:R-:W-:Y:S01]  /*0980*/  BSSY.RECONVERGENT B0, `(.L_x_75) ;  /* 0x000002d000007945 */ /* 0x000fe20003800200 */
[----:B------:R-:W1:Y:S01]  /*0990*/  LDCU UR6, c[0x0][0x3a8] ;  /* 0x00007500ff0677ac */ /* 0x000e620008000800 */
[----:B------:R-:W-:Y:S01]  /*09a0*/  HFMA2 R0, -RZ, RZ, 0, 0 ;  /* 0x00000000ff007431 */ /* 0x000fe200000001ff */
[----:B------:R-:W2:Y:S01]  /*09b0*/  LDCU.64 UR4, c[0x0][0x358] ;  /* 0x00006b00ff0477ac */ /* 0x000ea20008000a00 */
[----:B------:R-:W3:Y:S01]  /*09c0*/  LDCU UR16, c[0x0][0x3b0] ;  /* 0x00007600ff1077ac */ /* 0x000ee20008000800 */
[----:B------:R-:W4:Y:S01]  /*09d0*/  LDCU UR17, c[0x0][0x3a8] ;  /* 0x00007500ff1177ac */ /* 0x000f220008000800 */
[----:B0-----:R-:W-:Y:S01]  /*09e0*/  IMAD R8, R9, UR8, R8 ;  /* 0x0000000809087c24 */ /* 0x001fe2000f8e0208 */
[----:B------:R-:W0:Y:S04]  /*09f0*/  LDCU UR7, c[0x0][0x394] ;  /* 0x00007280ff0777ac */ /* 0x000e280008000800 */
[----:B-1----:R-:W-:Y:S01]  /*0a00*/  ISETP.GE.OR P0, PT, R8, UR6, !P0 ;  /* 0x0000000608007c0c */ /* 0x002fe2000c706670 */
[----:B------:R-:W1:Y:S01]  /*0a10*/  LDCU.64 UR12, c[0x0][0x398] ;  /* 0x00007300ff0c77ac */ /* 0x000e620008000a00 */
[----:B------:R-:W0:Y:S01]  /*0a20*/  LDCU.64 UR14, c[0x0][0x3a8] ;  /* 0x00007500ff0e77ac */ /* 0x000e220008000a00 */
[----:B------:R-:W0:Y:S10]  /*0a30*/  LDCU.64 UR8, c[0x0][0x3b8] ;  /* 0x00007700ff0877ac */ /* 0x000e340008000a00 */
[----:B--234-:R-:W-:Y:S05]  /*0a40*/  @P0 BRA `(.L_x_76) ;  /* 0x0000000000800947 */ /* 0x01cfea0003800000 */
[----:B------:R-:W2:Y:S01]  /*0a50*/  LDC R9, c[0x0][0x390] ;  /* 0x0000e400ff097b82 */ /* 0x000ea20000000800 */
[----:B------:R-:W-:-:S07]  /*0a60*/  IMAD.MOV.U32 R0, RZ, RZ, RZ ;  /* 0x000000ffff007224 */ /* 0x000fce00078e00ff */
.L_x_79:
[----:B--2---:R-:W-:Y:S01]  /*0a70*/  ISETP.GE.AND P0, PT, R10, R9, PT ;  /* 0x000000090a00720c */ /* 0x004fe20003f06270 */
[----:B------:R-:W-:-:S12]  /*0a80*/  BSSY.RECONVERGENT B1, `(.L_x_77) ;  /* 0x0000017000017945 */ /* 0x000fd80003800200 */
[----:B------:R-:W-:Y:S05]  /*0a90*/  @P0 BRA `(.L_x_78) ;  /* 0x0000000000540947 */ /* 0x000fea0003800000 */
[----:B------:R-:W-:Y:S01]  /*0aa0*/  MOV R11, RZ ;  /* 0x000000ff000b7202 */ /* 0x000fe20000000f00 */
[-C--:B------:R-:W-:Y:S01]  /*0ab0*/  IMAD R13, R5, R9.reuse, RZ ;  /* 0x00000009050d7224 */ /* 0x080fe200078e02ff */
[----:B------:R-:W-:Y:S01]  /*0ac0*/  MOV R12, R6 ;  /* 0x00000006000c7202 */ /* 0x000fe20000000f00 */
[----:B------:R-:W-:-:S04]  /*0ad0*/  IMAD.WIDE.U32 R14, R4, R9, R10 ;  /* 0x00000009040e7225 */ /* 0x000fc800078e000a */
[----:B0-----:R-:W-:Y:S02]  /*0ae0*/  IMAD R11, R4, UR7, R13 ;  /* 0x00000007040b7c24 */ /* 0x001fe4000f8e020d */
[----:B------:R-:W-:Y:S02]  /*0af0*/  IMAD.MOV.U32 R13, RZ, RZ, R7 ;  /* 0x000000ffff0d7224 */ /* 0x000fe400078e0007 */
[----:B------:R-:W-:Y:S01]  /*0b00*/  IMAD.IADD R11, R15, 0x1, R11 ;  /* 0x000000010f0b7824 */ /* 0x000fe200078e020b */
[----:B------:R-:W-:Y:S01]  /*0b10*/  SHF.R.S32.HI R15, RZ, 0x1f, R8 ;  /* 0x0000001fff0f7819 */ /* 0x000fe20000011408 */
[----:B-1----:R-:W-:-:S04]  /*0b20*/  IMAD.WIDE.U32 R12, R14, UR12, R12 ;  /* 0x0000000c0e0c7c25 */ /* 0x002fc8000f8e000c */
[----:B------:R-:W-:-:S04]  /*0b30*/  IMAD R11, R11, UR12, RZ ;  /* 0x0000000c0b0b7c24 */ /* 0x000fc8000f8e02ff */
[----:B------:R-:W-:Y:S02]  /*0b40*/  IMAD R11, R14, UR13, R11 ;  /* 0x0000000d0e0b7c24 */ /* 0x000fe4000f8e020b */
[----:B------:R-:W-:-:S03]  /*0b50*/  IMAD.MOV.U32 R14, RZ, RZ, R8 ;  /* 0x000000ffff0e7224 */ /* 0x000fc600078e0008 */
[----:B------:R-:W-:Y:S01]  /*0b60*/  IADD3 R11, PT, PT, R13, R11, RZ ;  /* 0x0000000b0d0b7210 */ /* 0x000fe20007ffe0ff */
[----:B------:R-:W-:-:S04]  /*0b70*/  IMAD.WIDE.U32 R14, R12, UR14, R14 ;  /* 0x0000000e0c0e7c25 */ /* 0x000fc8000f8e000e */
[----:B------:R-:W-:-:S04]  /*0b80*/  IMAD R11, R11, UR14, RZ ;  /* 0x0000000e0b0b7c24 */ /* 0x000fc8000f8e02ff */
[----:B------:R-:W-:Y:S01]  /*0b90*/  IMAD R11, R12, UR15, R11 ;  /* 0x0000000f0c0b7c24 */ /* 0x000fe2000f8e020b */
[----:B------:R-:W-:-:S04]  /*0ba0*/  LEA R12, P0, R14, UR8, 0x2 ;  /* 0x000000080e0c7c11 */ /* 0x000fc8000f8010ff */
[----:B------:R-:W-:-:S04]  /*0bb0*/  IADD3 R11, PT, PT, R15, R11, RZ ;  /* 0x0000000b0f0b7210 */ /* 0x000fc80007ffe0ff */
[----:B------:R-:W-:-:S06]  /*0bc0*/  LEA.HI.X R13, R14, UR9, R11, 0x2, P0 ;  /* 0x000000090e0d7c11 */ /* 0x000fcc00080f140b */
[----:B------:R-:W2:Y:S02]  /*0bd0*/  LDG.E R13, desc[UR4][R12.64] ;  /* 0x000000040c0d7981 */ /* 0x000ea4000c1e1900 */
[----:B--2---:R-:W-:-:S07]  /*0be0*/  FADD R0, R0, R13 ;  /* 0x0000000d00007221 */ /* 0x004fce0000000000 */
.L_x_78:
[----:B01----:R-:W-:Y:S05]  /*0bf0*/  BSYNC.RECONVERGENT B1 ;  /* 0x0000000000017941 */ /* 0x003fea0003800200 */
.L_x_77:
[----:B------:R-:W-:Y:S01]  /*0c00*/  VIADD R8, R8, UR16 ;  /* 0x0000001008087c36 */ /* 0x000fe20008000000 */
[C---:B------:R-:W-:Y:S02]  /*0c10*/  ISETP.NE.AND P0, PT, R10.reuse, RZ, PT ;  /* 0x000000ff0a00720c */ /* 0x040fe40003f05270 */
[----:B------:R-:W-:Y:S02]  /*0c20*/  IADD3 R10, PT, PT, R10, -0x1, RZ ;  /* 0xffffffff0a0a7810 */ /* 0x000fe40007ffe0ff */
[----:B------:R-:W-:-:S13]  /*0c30*/  ISETP.LT.AND P1, PT, R8, UR17, PT ;  /* 0x0000001108007c0c */ /* 0x000fda000bf21270 */
[----:B------:R-:W-:Y:S05]  /*0c40*/  @P0 BRA P1, `(.L_x_79) ;  /* 0xfffffffc00880947 */ /* 0x000fea000083ffff */
.L_x_76:
[----:B01----:R-:W-:Y:S05]  /*0c50*/  BSYNC.RECONVERGENT B0 ;  /* 0x0000000000007941 */ /* 0x003fea0003800200 */
.L_x_75:
[----:B------:R-:W0:Y:S02]  /*0c60*/  LDCU.64 UR10, c[0x0][0x3c0] ;  /* 0x00007800ff0a77ac */ /* 0x000e240008000a00 */
[----:B0-----:R-:W-:-:S04]  /*0c70*/  LEA R4, P0, R2, UR10, 0x2 ;  /* 0x0000000a02047c11 */ /* 0x001fc8000f8010ff */
[----:B------:R-:W-:-:S05]  /*0c80*/  LEA.HI.X R5, R2, UR11, RZ, 0x2, P0 ;  /* 0x0000000b02057c11 */ /* 0x000fca00080f14ff */
[----:B------:R-:W-:Y:S01]  /*0c90*/  STG.E desc[UR4][R4.64], R0 ;  /* 0x0000000004007986 */ /* 0x000fe2000c101904 */
[----:B------:R-:W-:Y:S05]  /*0ca0*/  EXIT ;  /* 0x000000000000794d */ /* 0x000fea0003800000 */
        .weak           $__internal_8_$__cuda_sm20_div_u64
        .type           $__internal_8_$__cuda_sm20_div_u64,@function
        .size           $__internal_8_$__cuda_sm20_div_u64,($__internal_9_$__cuda_sm20_rem_u64 - $__internal_8_$__cuda_sm20_div_u64)
$__internal_8_$__cuda_sm20_div_u64:
[----:B------:R-:W-:Y:S01]  /*0cb0*/  IMAD.MOV.U32 R18, RZ, RZ, R14 ;  /* 0x000000ffff127224 */ /* 0x000fe200078e000e */
[----:B------:R-:W-:-:S05]  /*0cc0*/  MOV R19, R9 ;  /* 0x0000000900137202 */ /* 0x000fca0000000f00 */
        /* <DEDUP_REMOVED lines=44> */
[----:B------:R-:W-:Y:S01]  /*0f90*/  IMAD R10, R19, R14, R11 ;  /* 0x0000000e130a7224 */ /* 0x000fe200078e020b */
[----:B------:R-:W-:-:S04]  /*0fa0*/  IADD3 R11, P2, PT, -R14, R13, RZ ;  /* 0x0000000d0e0b7210 */ /* 0x000fc80007f5e1ff */
[----:B------:R-:W-:Y:S02]  /*0fb0*/  IADD3.X R20, PT, PT, ~R10, R15, RZ, P1, !PT ;  /* 0x0000000f0a147210 */ /* 0x000fe40000ffe5ff */
[----:B------:R-:W-:Y:S02]  /*0fc0*/  IADD3 R10, P1, PT, R17, 0x1, RZ ;  /* 0x00000001110a7810 */ /* 0x000fe40007f3e0ff */
[C---:B------:R-:W-:Y:S01]  /*0fd0*/  ISETP.GE.U32.AND.EX P0, PT, R20.reuse, R9, PT, P0 ;  /* 0x000000091400720c */ /* 0x040fe20003f06100 */
[----:B------:R-:W-:Y:S01]  /*0fe0*/  IMAD.X R18, R20, 0x1, ~R9, P2 ;  /* 0x0000000114127824 */ /* 0x000fe200010e0e09 */
[----:B------:R-:W-:Y:S02]  /*0ff0*/  IADD3.X R16, PT, PT, RZ, R19, RZ, P1, !PT ;  /* 0x00000013ff107210 */ /* 0x000fe40000ffe4ff */
[----:B------:R-:W-:Y:S02]  /*1000*/  SEL R17, R10, R17, P0 ;  /* 0x000000110a117207 */ /* 0x000fe40000000000 */
[----:B------:R-:W-:Y:S01]  /*1010*/  SEL R11, R11, R13, P0 ;  /* 0x0000000d0b0b7207 */ /* 0x000fe20000000000 */
[----:B------:R-:W-:Y:S01]  /*1020*/  HFMA2 R13, -RZ, RZ, 0, 0 ;  /* 0x00000000ff0d7431 */ /* 0x000fe200000001ff */
[----:B------:R-:W-:-:S02]  /*1030*/  SEL R16, R16, R19, P0 ;  /* 0x0000001310107207 */ /* 0x000fc40000000000 */
[----:B------:R-:W-:Y:S02]  /*1040*/  IADD3 R10, P2, PT, R17, 0x1, RZ ;  /* 0x00000001110a7810 */ /* 0x000fe40007f5e0ff */
[----:B------:R-:W-:Y:S02]  /*1050*/  SEL R18, R18, R20, P0 ;  /* 0x0000001412127207 */ /* 0x000fe40000000000 */
[----:B------:R-:W-:Y:S01]  /*1060*/  ISETP.GE.U32.AND P0, PT, R11, R14, PT ;  /* 0x0000000e0b00720c */ /* 0x000fe20003f06070 */
[----:B------:R-:W-:Y:S01]  /*1070*/  IMAD.X R11, RZ, RZ, R16, P2 ;  /* 0x000000ffff0b7224 */ /* 0x000fe200010e0610 */
[----:B------:R-:W-:Y:S02]  /*1080*/  ISETP.NE.U32.AND P1, PT, R14, RZ, PT ;  /* 0x000000ff0e00720c */ /* 0x000fe40003f25070 */
[----:B------:R-:W-:Y:S02]  /*1090*/  ISETP.GE.U32.AND.EX P0, PT, R18, R9, PT, P0 ;  /* 0x000000091200720c */ /* 0x000fe40003f06100 */
[----:B------:R-:W-:-:S02]  /*10a0*/  ISETP.NE.AND.EX P1, PT, R9, RZ, PT, P1 ;  /* 0x000000ff0900720c */ /* 0x000fc40003f25310 */
[----:B------:R-:W-:Y:S02]  /*10b0*/  SEL R10, R10, R17, P0 ;  /* 0x000000110a0a7207 */ /* 0x000fe40000000000 */
[----:B------:R-:W-:Y:S02]  /*10c0*/  SEL R11, R11, R16, P0 ;  /* 0x000000100b0b7207 */ /* 0x000fe40000000000 */
[----:B------:R-:W-:Y:S02]  /*10d0*/  SEL R10, R10, 0xffffffff, P1 ;  /* 0xffffffff0a0a7807 */ /* 0x000fe40000800000 */
[----:B------:R-:W-:Y:S01]  /*10e0*/  SEL R11, R11, 0xffffffff, P1 ;  /* 0xffffffff0b0b7807 */ /* 0x000fe20000800000 */
[----:B------:R-:W-:Y:S06]  /*10f0*/  RET.REL.NODEC R12 `(col2im1d_f32) ;  /* 0xffffffec0cc07950 */ /* 0x000fec0003c3ffff */
        .weak           $__internal_9_$__cuda_sm20_rem_u64
        .type           $__internal_9_$__cuda_sm20_rem_u64,@function
        .size           $__internal_9_$__cuda_sm20_rem_u64,(.L_x_285 - $__internal_9_$__cuda_sm20_rem_u64)
$__internal_9_$__cuda_sm20_rem_u64:
        /* <DEDUP_REMOVED lines=8> */
[----:B------:R-:W-:Y:S01]  /*1180*/  IADD3 R17, P0, PT, RZ, -R14, RZ ;  /* 0x8000000eff117210 */ /* 0x000fe20007f1e0ff */
[----:B------:R-:W-:Y:S02]  /*1190*/  IMAD.MOV.U32 R15, RZ, RZ, R12 ;  /* 0x000000ffff0f7224 */ /* 0x000fe400078e000c */
[----:B------:R-:W-:Y:S02]  /*11a0*/  IMAD R11, R13, R4, R11 ;  /* 0x000000040d0b7224 */ /* 0x000fe400078e020b */
[----:B------:R-:W-:-:S03]  /*11b0*/  IMAD.HI.U32 R14, R12, R17, RZ ;  /* 0x000000110c0e7227 */ /* 0x000fc600078e00ff */
[----:B------:R-:W-:-:S05]  /*11c0*/  IADD3.X R11, PT, PT, RZ, ~R11, RZ, P0, !PT ;  /* 0x8000000bff0b7210 */ /* 0x000fca00007fe4ff */
        /* <DEDUP_REMOVED lines=29> */
[----:B------:R-:W-:Y:S02]  /*13a0*/  IMAD.X R9, RZ, RZ, R9, P1 ;  /* 0x000000ffff097224 */ /* 0x000fe400008e0609 */
[----:B------:R-:W-:Y:S01]  /*13b0*/  IMAD R11, R11, R5, R13 ;  /* 0x000000050b0b7224 */ /* 0x000fe200078e020d */
[----:B------:R-:W-:-:S03]  /*13c0*/  IADD3 R13, P1, PT, -R12, R6, RZ ;  /* 0x000000060c0d7210 */ /* 0x000fc60007f3e1ff */
[-C--:B------:R-:W-:Y:S01]  /*13d0*/  IMAD R6, R9, R4.reuse, R11 ;  /* 0x0000000409067224 */ /* 0x080fe200078e020b */
[----:B------:R-:W-:Y:S01]  /*13e0*/  ISETP.GE.U32.AND P0, PT, R13, R4, PT ;  /* 0x000000040d00720c */ /* 0x000fe20003f06070 */
[----:B------:R-:W-:-:S03]  /*13f0*/  IMAD.MOV.U32 R11, RZ, RZ, 0x0 ;  /* 0x00000000ff0b7424 */ /* 0x000fc600078e00ff */
        /* <DEDUP_REMOVED lines=12> */
[----:B------:R-:W-:Y:S02]  /*14c0*/  SEL R6, R6, R9, P0 ;  /* 0x0000000906067207 */ /* 0x000fe40000000000 */
[----:B------:R-:W-:Y:S02]  /*14d0*/  SEL R7, R7, R12, P0 ;  /* 0x0000000c07077207 */ /* 0x000fe40000000000 */
[----:B------:R-:W-:Y:S02]  /*14e0*/  SEL R6, R6, 0xffffffff, P1 ;  /* 0xffffffff06067807 */ /* 0x000fe40000800000 */
[----:B------:R-:W-:Y:S01]  /*14f0*/  SEL R7, R7, 0xffffffff, P1 ;  /* 0xffffffff07077807 */ /* 0x000fe20000800000 */
[----:B------:R-:W-:Y:S06]  /*1500*/  RET.REL.NODEC R10 `(col2im1d_f32) ;  /* 0xffffffe80abc7950 */ /* 0x000fec0003c3ffff */
.L_x_80:
        /* <DEDUP_REMOVED lines=15> */
.L_x_285:


//--------------------- .text.im2col1d_f32        --------------------------
	.section	.text.im2col1d_f32,"ax",@progbits
	.align	128
        .global         im2col1d_f32
        .type           im2col1d_f32,@function
        .size           im2col1d_f32,(.L_x_287 - im2col1d_f32)
        .other          im2col1d_f32,@"STO_CUDA_ENTRY STV_DEFAULT"
im2col1d_f32:
.text.im2col1d_f32:
        /* <DEDUP_REMOVED lines=14> */
[----:B------:R-:W-:Y:S01]  /*00e0*/  IMAD.MOV.U32 R9, RZ, RZ, RZ ;  /* 0x000000ffff097224 */ /* 0x000fe200078e00ff */
        /* <DEDUP_REMOVED lines=18> */
[----:B------:R-:W-:-:S05]  /*0210*/  @!P2 LOP3.LUT R8, RZ, UR5, RZ, 0x33, !PT ;  /* 0x00000005ff08ac12 */ /* 0x000fca000f8e33ff */
[----:B------:R-:W-:-:S04]  /*0220*/  IMAD.MOV R5, RZ, RZ, -R8 ;  /* 0x000000ffff057224 */ /* 0x000fc800078e0a08 */
[----:B------:R-:W-:Y:S01]  /*0230*/  IMAD R6, R5, UR5, R2 ;  /* 0x0000000505067c24 */ /* 0x000fe2000f8e0202 */
[----:B------:R-:W-:Y:S06]  /*0240*/  BRA `(.L_x_82) ;  /* 0x0000000000387947 */ /* 0x000fec0003800000 */
.L_x_81:
[----:B------:R-:W-:Y:S01]  /*0250*/  IMAD.MOV.U32 R7, RZ, RZ, R2 ;  /* 0x000000ffff077224 */ /* 0x000fe200078e0002 */
[----:B------:R-:W-:Y:S01]  /*0260*/  MOV R10, 0x290 ;  /* 0x00000290000a7802 */ /* 0x000fe20000000f00 */
[----:B------:R-:W0:Y:S06]  /*0270*/  LDCU.64 UR8, c[0x0][0x3a8] ;  /* 0x00007500ff0877ac */ /* 0x000e2c0008000a00 */
[----:B0-----:R-:W-:Y:S05]  /*0280*/  CALL.REL.NOINC `($__internal_10_$__cuda_sm20_div_u64) ;  /* 0x0000000800c87944 */ /* 0x001fea0003c00000 */
        /* <DEDUP_REMOVED lines=10> */
.L_x_82:
        /* <DEDUP_REMOVED lines=24> */
.L_x_83:
[----:B------:R-:W-:Y:S01]  /*04b0*/  IMAD.MOV.U32 R7, RZ, RZ, R9 ;  /* 0x000000ffff077224 */ /* 0x000fe200078e0009 */
[----:B------:R-:W-:Y:S01]  /*04c0*/  MOV R10, 0x4f0 ;  /* 0x000004f0000a7802 */ /* 0x000fe20000000f00 */
[----:B------:R-:W0:Y:S06]  /*04d0*/  LDCU.64 UR8, c[0x0][0x390] ;  /* 0x00007200ff0877ac */ /* 0x000e2c0008000a00 */
[----:B0-----:R-:W-:Y:S05]  /*04e0*/  CALL.REL.NOINC `($__internal_11_$__cuda_sm20_rem_u64) ;  /* 0x0000000c003c7944 */ /* 0x001fea0003c00000 */
[----:B------:R-:W-:Y:S01]  /*04f0*/  MOV R4, R8 ;  /* 0x0000000800047202 */ /* 0x000fe20000000f00 */
[----:B------:R-:W-:-:S07]  /*0500*/  IMAD.MOV.U32 R5, RZ, RZ, R9 ;  /* 0x000000ffff057224 */ /* 0x000fce00078e0009 */
.L_x_84:
        /* <DEDUP_REMOVED lines=28> */
.L_x_85:
[----:B------:R-:W-:Y:S01]  /*06d0*/  MOV R7, R2 ;  /* 0x0000000200077202 */ /* 0x000fe20000000f00 */
[----:B------:R-:W-:Y:S01]  /*06e0*/  UMOV UR8, UR6 ;  /* 0x0000000600087c82 */ /* 0x000fe20008000000 */
[----:B------:R-:W-:Y:S01]  /*06f0*/  MOV R10, 0x720 ;  /* 0x00000720000a7802 */ /* 0x000fe20000000f00 */
[----:B------:R-:W-:-:S06]  /*0700*/  UMOV UR9, UR5 ;  /* 0x0000000500097c82 */ /* 0x000fcc0008000000 */
[----:B------:R-:W-:Y:S05]  /*0710*/  CALL.REL.NOINC `($__internal_10_$__cuda_sm20_div_u64) ;  /* 0x0000000400a47944 */ /* 0x000fea0003c00000 */
[----:B------:R-:W-:Y:S01]  /*0720*/  IMAD.MOV.U32 R8, RZ, RZ, R12 ;  /* 0x000000ffff087224 */ /* 0x000fe200078e000c */
[----:B------:R-:W-:-:S07]  /*0730*/  MOV R9, R13 ;  /* 0x0000000d00097202 */ /* 0x000fce0000000f00 */
.L_x_86:
        /* <DEDUP_REMOVED lines=12> */
[----:B------:R-:W-:-:S04]  /*0800*/  IMAD.HI.U32 R11, R11, R9, R10 ;  /* 0x000000090b0b7227 */ /* 0x000fc800078e000a */
[----:B------:R-:W-:Y:S02]  /*0810*/  IMAD.MOV.U32 R9, RZ, RZ, RZ ;  /* 0x000000ffff097224 */ /* 0x000fe400078e00ff */
        /* <DEDUP_REMOVED lines=9> */
.L_x_87:
[----:B------:R-:W-:Y:S01]  /*08b0*/  MOV R7, R9 ;  /* 0x0000000900077202 */ /* 0x000fe20000000f00 */
[----:B------:R-:W0:Y:S01]  /*08c0*/  LDCU.64 UR8, c[0x0][0x3a0] ;  /* 0x00007400ff0877ac */ /* 0x000e220008000a00 */
[----:B------:R-:W-:-:S07]  /*08d0*/  MOV R10, 0x8f0 ;  /* 0x000008f0000a7802 */ /* 0x000fce0000000f00 */
[----:B0-----:R-:W-:Y:S05]  /*08e0*/  CALL.REL.NOINC `($__internal_11_$__cuda_sm20_rem_u64) ;  /* 0x00000008003c7944 */ /* 0x001fea0003c00000 */
.L_x_88:
        /* <DEDUP_REMOVED lines=23> */
[----:B------:R-:W-:-:S12]  /*0a60*/  HFMA2 R11, -RZ, RZ, 0, 0 ;  /* 0x00000000ff0b7431 */ /* 0x000fd800000001ff */
[----:B------:R-:W-:Y:S01]  /*0a70*/  @P1 VIADD R10, R10, 0x1 ;  /* 0x000000010a0a1836 */ /* 0x000fe20000000000 */
[----:B------:R-:W-:Y:S01]  /*0a80*/  @!P2 LOP3.LUT R10, RZ, UR8, RZ, 0x33, !PT ;  /* 0x00000008ff0aac12 */ /* 0x000fe2000f8e33ff */
[----:B------:R-:W-:Y:S06]  /*0a90*/  BRA `(.L_x_90) ;  /* 0x0000000000187947 */ /* 0x000fec0003800000 */
.L_x_89:
[----:B------:R-:W-:Y:S01]  /*0aa0*/  IMAD.MOV.U32 R7, RZ, RZ, R2 ;  /* 0x000000ffff077224 */ /* 0x000fe200078e0002 */
[----:B------:R-:W-:Y:S01]  /*0ab0*/  MOV R10, 0xae0 ;  /* 0x00000ae0000a7802 */ /* 0x000fe20000000f00 */
[----:B------:R-:W-:-:S06]  /*0ac0*/  UMOV UR9, UR5 ;  /* 0x0000000500097c82 */ /* 0x000fcc0008000000 */
[----:B------:R-:W-:Y:S05]  /*0ad0*/  CALL.REL.NOINC `($__internal_10_$__cuda_sm20_div_u64) ;  /* 0x0000000000b47944 */ /* 0x000fea0003c00000 */
[----:B------:R-:W-:Y:S01]  /*0ae0*/  MOV R10, R12 ;  /* 0x0000000c000a7202 */ /* 0x000fe20000000f00 */
[----:B------:R-:W-:-:S07]  /*0af0*/  IMAD.MOV.U32 R11, RZ, RZ, R13 ;  /* 0x000000ffff0b7224 */ /* 0x000fce00078e000d */
.L_x_90:
[----:B------:R-:W0:Y:S01]  /*0b00*/  LDCU.64 UR4, c[0x0][0x3c0] ;  /* 0x00007800ff0477ac */ /* 0x000e220008000a00 */
[----:B------:R-:W1:Y:S01]  /*0b10*/  LDCU.128 UR8, c[0x0][0x3b0] ;  /* 0x00007600ff0877ac */ /* 0x000e620008000c00 */
[----:B------:R-:W1:Y:S01]  /*0b20*/  LDCU.64 UR6, c[0x0][0x398] ;  /* 0x00007300ff0677ac */ /* 0x000e620008000a00 */
[----:B0-----:R-:W-:-:S04]  /*0b30*/  IMAD R7, R0, UR4, RZ ;  /* 0x0000000400077c24 */ /* 0x001fc8000f8e02ff */
[C---:B------:R-:W-:Y:S02]  /*0b40*/  IMAD R13, R6.reuse, UR5, R7 ;  /* 0x00000005060d7c24 */ /* 0x040fe4000f8e0207 */
[----:B------:R-:W-:Y:S01]  /*0b50*/  IMAD.WIDE.U32 R6, R6, UR4, RZ ;  /* 0x0000000406067c25 */ /* 0x000fe2000f8e00ff */
[----:B-1----:R-:W-:-:S03]  /*0b60*/  UIADD3 UR4, UP0, UPT, UR10, UR6, URZ ;  /* 0x000000060a047290 */ /* 0x002fc6000ff1e0ff */
[----:B------:R-:W-:Y:S01]  /*0b70*/  IMAD R9, R9, UR8, RZ ;  /* 0x0000000809097c24 */ /* 0x000fe2000f8e02ff */
[----:B------:R-:W-:Y:S01]  /*0b80*/  IADD3 R7, PT, PT, R7, R13, RZ ;  /* 0x0000000d07077210 */ /* 0x000fe20007ffe0ff */
[----:B------:R-:W-:Y:S02]  /*0b90*/  UIADD3.X UR5, UPT, UPT, UR11, UR7, URZ, UP0, !UPT ;  /* 0x000000070b057290 */ /* 0x000fe400087fe4ff */
[C---:B------:R-:W-:Y:S02]  /*0ba0*/  IMAD R13, R8.reuse, UR9, R9 ;  /* 0x00000009080d7c24 */ /* 0x040fe4000f8e0209 */
[----:B------:R-:W-:-:S04]  /*0bb0*/  IMAD.WIDE.U32 R8, R8, UR8, R6 ;  /* 0x0000000808087c25 */ /* 0x000fc8000f8e0006 */
[----:B------:R-:W-:Y:S01]  /*0bc0*/  IMAD.IADD R13, R9, 0x1, R13 ;  /* 0x00000001090d7824 */ /* 0x000fe200078e020d */
[C---:B------:R-:W-:Y:S02]  /*0bd0*/  ISETP.GE.U32.AND P0, PT, R8.reuse, UR4, PT ;  /* 0x0000000408007c0c */ /* 0x040fe4000bf06070 */
[----:B------:R-:W-:Y:S02]  /*0be0*/  ISETP.GE.U32.AND P1, PT, R8, UR10, PT ;  /* 0x0000000a08007c0c */ /* 0x000fe4000bf26070 */
[C---:B------:R-:W-:Y:S01]  /*0bf0*/  ISETP.GE.U32.AND.EX P0, PT, R13.reuse, UR5, PT, P0 ;  /* 0x000000050d007c0c */ /* 0x040fe2000bf06100 */
[----:B------:R-:W0:Y:S03]  /*0c00*/  LDCU.64 UR4, c[0x0][0x358] ;  /* 0x00006b00ff0477ac */ /* 0x000e260008000a00 */
[----:B------:R-:W-:-:S13]  /*0c10*/  ISETP.GE.U32.AND.EX P0, PT, R13, UR11, !P0, P1 ;  /* 0x0000000b0d007c0c */ /* 0x000fda000c706110 */
[----:B------:R-:W1:Y:S02]  /*0c20*/  @!P0 LDC.64 R6, c[0x0][0x3d0] ;  /* 0x0000f400ff068b82 */ /* 0x000e640000000a00 */
[----:B-1----:R-:W-:-:S04]  /*0c30*/  @!P0 LEA R6, P1, R2, R6, 0x2 ;  /* 0x0000000602068211 */ /* 0x002fc800078210ff */
[----:B------:R-:W-:-:S05]  /*0c40*/  @!P0 LEA.HI.X R7, R2, R7, RZ, 0x2, P1 ;  /* 0x0000000702078211 */ /* 0x000fca00008f14ff */
[----:B0-----:R0:W-:Y:S01]  /*0c50*/  @!P0 STG.E desc[UR4][R6.64], RZ ;  /* 0x000000ff06008986 */ /* 0x0011e2000c101904 */
[----:B------:R-:W-:Y:S05]  /*0c60*/  @!P0 EXIT ;  /* 0x000000000000894d */ /* 0x000fea0003800000 */
[----:B------:R-:W1:Y:S01]  /*0c70*/  LDCU.64 UR12, c[0x0][0x390] ;  /* 0x00007200ff0c77ac */ /* 0x000e620008000a00 */
[----:B0-----:R-:W-:Y:S01]  /*0c80*/  IADD3 R6, P0, PT, R8, -UR10, RZ ;  /* 0x8000000a08067c10 */ /* 0x001fe2000ff1e0ff */
[----:B------:R-:W0:Y:S03]  /*0c90*/  LDCU.64 UR8, c[0x0][0x3c8] ;  /* 0x00007900ff0877ac */ /* 0x000e260008000a00 */
[----:B------:R-:W-:Y:S01]  /*0ca0*/  IADD3.X R7, PT, PT, R13, ~UR11, RZ, P0, !PT ;  /* 0x8000000b0d077c10 */ /* 0x000fe200087fe4ff */
[----:B-1----:R-:W-:Y:S02]  /*0cb0*/  IMAD R3, R11, UR12, RZ ;  /* 0x0000000c0b037c24 */ /* 0x002fe4000f8e02ff */
[----:B------:R-:W-:-:S04]  /*0cc0*/  IMAD.WIDE.U32 R4, R10, UR12, R4 ;  /* 0x0000000c0a047c25 */ /* 0x000fc8000f8e0004 */
[----:B------:R-:W-:Y:S02]  /*0cd0*/  IMAD R3, R10, UR13, R3 ;  /* 0x0000000d0a037c24 */ /* 0x000fe4000f8e0203 */
[----:B------:R-:W-:-:S03]  /*0ce0*/  IMAD.WIDE.U32 R6, R4, UR6, R6 ;  /* 0x0000000604067c25 */ /* 0x000fc6000f8e0006 */
[----:B------:R-:W-:-:S05]  /*0cf0*/  IADD3 R0, PT, PT, R5, R3, RZ ;  /* 0x0000000305007210 */ /* 0x000fca0007ffe0ff */
[----:B------:R-:W-:-:S04]  /*0d00*/  IMAD R3, R0, UR6, RZ ;  /* 0x0000000600037c24 */ /* 0x000fc8000f8e02ff */
[----:B------:R-:W-:Y:S01]  /*0d10*/  IMAD R3, R4, UR7, R3 ;  /* 0x0000000704037c24 */ /* 0x000fe2000f8e0203 */
[----:B0-----:R-:W-:-:S03]  /*0d20*/  LEA R4, P0, R6, UR8, 0x2 ;  /* 0x0000000806047c11 */ /* 0x001fc6000f8010ff */
[----:B------:R-:W-:-:S05]  /*0d30*/  IMAD.IADD R3, R7, 0x1, R3 ;  /* 0x0000000107037824 */ /* 0x000fca00078e0203 */
[----:B------:R-:W-:Y:S01]  /*0d40*/  LEA.HI.X R5, R6, UR9, R3, 0x2, P0 ;  /* 0x0000000906057c11 */ /* 0x000fe200080f1403 */
[----:B------:R-:W0:Y:S05]  /*0d50*/  LDCU.64 UR8, c[0x0][0x3d0] ;  /* 0x00007a00ff0877ac */ /* 0x000e2a0008000a00 */
[----:B------:R-:W2:Y:S01]  /*0d60*/  LDG.E R5, desc[UR4][R4.64] ;  /* 0x0000000404057981 */ /* 0x000ea2000c1e1900 */
[----:B0-----:R-:W-:-:S04]  /*0d70*/  LEA R6, P0, R2, UR8, 0x2 ;  /* 0x0000000802067c11 */ /* 0x001fc8000f8010ff */
[----:B------:R-:W-:-:S05]  /*0d80*/  LEA.HI.X R7, R2, UR9, RZ, 0x2, P0 ;  /* 0x0000000902077c11 */ /* 0x000fca00080f14ff */
[----:B--2---:R-:W-:Y:S01]  /*0d90*/  STG.E desc[UR4][R6.64], R5 ;  /* 0x0000000506007986 */ /* 0x004fe2000c101904 */
[----:B------:R-:W-:Y:S05]  /*0da0*/  EXIT ;  /* 0x000000000000794d */ /* 0x000fea0003800000 */
        .weak           $__internal_10_$__cuda_sm20_div_u64
        .type           $__internal_10_$__cuda_sm20_div_u64,@function
        .size           $__internal_10_$__cuda_sm20_div_u64,($__internal_11_$__cuda_sm20_rem_u64 - $__internal_10_$__cuda_sm20_div_u64)
$__internal_10_$__cuda_sm20_div_u64:
[----:B------:R-:W0:Y:S08]  /*0db0*/  I2F.U64.RP R11, UR8 ;  /* 0x00000008000b7d12 */ /* 0x000e300008309000 */
[----:B0-----:R-:W0:Y:S02]  /*0dc0*/  MUFU.RCP R11, R11 ;  /* 0x0000000b000b7308 */ /* 0x001e240000001000 */
[----:B0-----:R-:W-:-:S06]  /*0dd0*/  IADD3 R12, PT, PT, R11, 0x1ffffffe, RZ ;  /* 0x1ffffffe0b0c7810 */ /* 0x001fcc0007ffe0ff */
[----:B------:R-:W0:Y:S02]  /*0de0*/  F2I.U64.TRUNC R12, R12 ;  /* 0x0000000c000c7311 */ /* 0x000e24000020d800 */
[----:B0-----:R-:W-:-:S04]  /*0df0*/  IMAD.WIDE.U32 R14, R12, UR8, RZ ;  /* 0x000000080c0e7c25 */ /* 0x001fc8000f8e00ff */
[----:B------:R-:W-:Y:S01]  /*0e00*/  IMAD R15, R12, UR9, R15 ;  /* 0x000000090c0f7c24 */ /* 0x000fe2000f8e020f */
[----:B------:R-:W-:-:S03]  /*0e10*/  IADD3 R17, P0, PT, RZ, -R14, RZ ;  /* 0x8000000eff117210 */ /* 0x000fc60007f1e0ff */
[----:B------:R-:W-:Y:S02]  /*0e20*/  IMAD R15, R13, UR8, R15 ;  /* 0x000000080d0f7c24 */ /* 0x000fe4000f8e020f */
        /* <DEDUP_REMOVED lines=10> */
[----:B------:R-:W-:-:S04]  /*0ed0*/  IMAD.WIDE.U32 R12, R15, UR8, RZ ;  /* 0x000000080f0c7c25 */ /* 0x000fc8000f8e00ff */
[----:B------:R-:W-:Y:S01]  /*0ee0*/  IMAD R14, R15, UR9, R13 ;  /* 0x000000090f0e7c24 */ /* 0x000fe2000f8e020d */
[----:B------:R-:W-:-:S03]  /*0ef0*/  IADD3 R13, P0, PT, RZ, -R12, RZ ;  /* 0x8000000cff0d7210 */ /* 0x000fc60007f1e0ff */
[----:B------:R-:W-:Y:S02]  /*0f00*/  IMAD R12, R11, UR8, R14 ;  /* 0x000000080b0c7c24 */ /* 0x000fe4000f8e020e */
        /* <DEDUP_REMOVED lines=11> */
[----:B------:R-:W-:-:S04]  /*0fc0*/  IMAD.WIDE.U32 R12, R14, UR4, R12 ;  /* 0x000000040e0c7c25 */ /* 0x000fc8000f8e000c */
[C---:B------:R-:W-:Y:S02]  /*0fd0*/  IMAD R15, R11.reuse, UR4, RZ ;  /* 0x000000040b0f7c24 */ /* 0x040fe4000f8e02ff */
[----:B------:R-:W-:-:S04]  /*0fe0*/  IMAD.HI.U32 R12, P0, R11, R7, R12 ;  /* 0x000000070b0c7227 */ /* 0x000fc8000780000c */
[----:B------:R-:W-:Y:S01]  /*0ff0*/  IMAD.HI.U32 R11, R11, UR4, RZ ;  /* 0x000000040b0b7c27 */ /* 0x000fe2000f8e00ff */
[----:B------:R-:W-:-:S03]  /*1000*/  IADD3 R15, P1, PT, R15, R12, RZ ;  /* 0x0000000c0f0f7210 */ /* 0x000fc60007f3e0ff */
[----:B------:R-:W-:Y:S02]  /*1010*/  IMAD.X R11, RZ, RZ, R11, P0 ;  /* 0x000000ffff0b7224 */ /* 0x000fe400000e060b */
[----:B------:R-:W-:-:S03]  /*1020*/  IMAD.WIDE.U32 R12, R15, UR8, RZ ;  /* 0x000000080f0c7c25 */ /* 0x000fc6000f8e00ff */
[----:B------:R-:W-:Y:S01]  /*1030*/  IADD3.X R11, PT, PT, RZ, R11, RZ, P1, !PT ;  /* 0x0000000bff0b7210 */ /* 0x000fe20000ffe4ff */
[----:B------:R-:W-:Y:S01]  /*1040*/  IMAD R14, R15, UR9, R13 ;  /* 0x000000090f0e7c24 */ /* 0x000fe2000f8e020d */
[----:B------:R-:W-:-:S03]  /*1050*/  IADD3 R16, P1, PT, -R12, R7, RZ ;  /* 0x000000070c107210 */ /* 0x000fc60007f3e1ff */
[----:B------:R-:W-:Y:S01]  /*1060*/  IMAD R14, R11, UR8, R14 ;  /* 0x000000080b0e7c24 */ /* 0x000fe2000f8e020e */
[C---:B------:R-:W-:Y:S02]  /*1070*/  ISETP.GE.U32.AND P0, PT, R16.reuse, UR8, PT ;  /* 0x0000000810007c0c */ /* 0x040fe4000bf06070 */
[----:B------:R-:W-:Y:S02]  /*1080*/  IADD3 R7, P2, PT, R16, -UR8, RZ ;  /* 0x8000000810077c10 */ /* 0x000fe4000ff5e0ff */
[----:B------:R-:W-:Y:S02]  /*1090*/  IADD3.X R18, PT, PT, ~R14, UR4, RZ, P1, !PT ;  /* 0x000000040e127c10 */ /* 0x000fe40008ffe5ff */
[----:B------:R-:W-:Y:S02]  /*10a0*/  IADD3 R12, P1, PT, R15, 0x1, RZ ;  /* 0x000000010f0c7810 */ /* 0x000fe40007f3e0ff */
[C---:B------:R-:W-:Y:S02]  /*10b0*/  ISETP.GE.U32.AND.EX P0, PT, R18.reuse, UR9, PT, P0 ;  /* 0x0000000912007c0c */ /* 0x040fe4000bf06100 */
[----:B------:R-:W-:Y:S01]  /*10c0*/  IADD3.X R13, PT, PT, R18, ~UR9, RZ, P2, !PT ;  /* 0x80000009120d7c10 */ /* 0x000fe200097fe4ff */
[----:B------:R-:W-:Y:S01]  /*10d0*/  IMAD.X R14, RZ, RZ, R11, P1 ;  /* 0x000000ffff0e7224 */ /* 0x000fe200008e060b */
[----:B------:R-:W-:-:S02]  /*10e0*/  SEL R7, R7, R16, P0 ;  /* 0x0000001007077207 */ /* 0x000fc40000000000 */
[----:B------:R-:W-:Y:S02]  /*10f0*/  SEL R15, R12, R15, P0 ;  /* 0x0000000f0c0f7207 */ /* 0x000fe40000000000 */
[----:B------:R-:W-:Y:S02]  /*1100*/  SEL R13, R13, R18, P0 ;  /* 0x000000120d0d7207 */ /* 0x000fe40000000000 */
[----:B------:R-:W-:Y:S01]  /*1110*/  SEL R14, R14, R11, P0 ;  /* 0x0000000b0e0e7207 */ /* 0x000fe20000000000 */
[----:B------:R-:W-:Y:S01]  /*1120*/  IMAD.MOV.U32 R11, RZ, RZ, 0x0 ;  /* 0x00000000ff0b7424 */ /* 0x000fe200078e00ff */
[----:B------:R-:W-:Y:S02]  /*1130*/  ISETP.GE.U32.AND P0, PT, R7, UR8, PT ;  /* 0x0000000807007c0c */ /* 0x000fe4000bf06070 */
[----:B------:R-:W-:Y:S02]  /*1140*/  IADD3 R12, P2, PT, R15, 0x1, RZ ;  /* 0x000000010f0c7810 */ /* 0x000fe40007f5e0ff */
[----:B------:R-:W-:-:S02]  /*1150*/  ISETP.GE.U32.AND.EX P0, PT, R13, UR9, PT, P0 ;  /* 0x000000090d007c0c */ /* 0x000fc4000bf06100 */
[----:B------:R-:W-:Y:S02]  /*1160*/  ISETP.NE.U32.AND P1, PT, RZ, UR8, PT ;  /* 0x00000008ff007c0c */ /* 0x000fe4000bf25070 */
[-C--:B------:R-:W-:Y:S02]  /*1170*/  IADD3.X R13, PT, PT, RZ, R14.reuse, RZ, P2, !PT ;  /* 0x0000000eff0d7210 */ /* 0x080fe400017fe4ff */
[----:B------:R-:W-:Y:S02]  /*1180*/  ISETP.NE.AND.EX P1, PT, RZ, UR9, PT, P1 ;  /* 0x00000009ff007c0c */ /* 0x000fe4000bf25310 */
[----:B------:R-:W-:Y:S02]  /*1190*/  SEL R12, R12, R15, P0 ;  /* 0x0000000f0c0c7207 */ /* 0x000fe40000000000 */
[----:B------:R-:W-:Y:S02]  /*11a0*/  SEL R13, R13, R14, P0 ;  /* 0x0000000e0d0d7207 */ /* 0x000fe40000000000 */
[----:B------:R-:W-:-:S02]  /*11b0*/  SEL R12, R12, 0xffffffff, P1 ;  /* 0xffffffff0c0c7807 */ /* 0x000fc40000800000 */
[----:B------:R-:W-:Y:S01]  /*11c0*/  SEL R13, R13, 0xffffffff, P1 ;  /* 0xffffffff0d0d7807 */ /* 0x000fe20000800000 */
[----:B------:R-:W-:Y:S06]  /*11d0*/  RET.REL.NODEC R10 `(im2col1d_f32) ;  /* 0xffffffec0a887950 */ /* 0x000fec0003c3ffff */
        .weak           $__internal_11_$__cuda_sm20_rem_u64
        .type           $__internal_11_$__cuda_sm20_rem_u64,@function
        .size           $__internal_11_$__cuda_sm20_rem_u64,(.L_x_287 - $__internal_11_$__cuda_sm20_rem_u64)
$__internal_11_$__cuda_sm20_rem_u64:
[----:B------:R-:W0:Y:S08]  /*11e0*/  I2F.U64.RP R9, UR8 ;  /* 0x0000000800097d12 */ /* 0x000e300008309000 */
[----:B0-----:R-:W0:Y:S02]  /*11f0*/  MUFU.RCP R9, R9 ;  /* 0x0000000900097308 */ /* 0x001e240000001000 */
[----:B0-----:R-:W-:-:S06]  /*1200*/  IADD3 R12, PT, PT, R9, 0x1ffffffe, RZ ;  /* 0x1ffffffe090c7810 */ /* 0x001fcc0007ffe0ff */
[----:B------:R-:W0:Y:S02]  /*1210*/  F2I.U64.TRUNC R12, R12 ;  /* 0x0000000c000c7311 */ /* 0x000e24000020d800 */
[----:B0-----:R-:W-:-:S04]  /*1220*/  IMAD.WIDE.U32 R14, R12, UR8, RZ ;  /* 0x000000080c0e7c25 */ /* 0x001fc8000f8e00ff */
[C---:B------:R-:W-:Y:S01]  /*1230*/  IMAD R11, R12.reuse, UR9, R15 ;  /* 0x000000090c0b7c24 */ /* 0x040fe2000f8e020f */
[----:B------:R-:W-:Y:S02]  /*1240*/  IADD3 R17, P0, PT, RZ, -R14, RZ ;  /* 0x8000000eff117210 */ /* 0x000fe40007f1e0ff */
[----:B------:R-:W-:Y:S01]  /*1250*/  MOV R15, R12 ;  /* 0x0000000c000f7202 */ /* 0x000fe20000000f00 */
        /* <DEDUP_REMOVED lines=9> */
[----:B------:R-:W-:-:S03]  /*12f0*/  IMAD.WIDE.U32 R12, R15, UR8, RZ ;  /* 0x000000080f0c7c25 */ /* 0x000fc6000f8e00ff */
[----:B------:R-:W-:Y:S01]  /*1300*/  IADD3.X R9, PT, PT, RZ, RZ, R9, P2, P1 ;  /* 0x000000ffff097210 */ /* 0x000fe200017e2409 */
        /* <DEDUP_REMOVED lines=20> */
[----:B------:R-:W-:-:S03]  /*1450*/  IMAD.WIDE.U32 R12, R11, UR8, RZ ;  /* 0x000000080b0c7c25 */ /* 0x000fc6000f8e00ff */
[----:B------:R-:W-:Y:S01]  /*1460*/  IADD3.X R9, PT, PT, RZ, R9, RZ, P1, !PT ;  /* 0x00000009ff097210 */ /* 0x000fe20000ffe4ff */
[----:B------:R-:W-:Y:S01]  /*1470*/  IMAD R14, R11, UR9, R13 ;  /* 0x000000090b0e7c24 */ /* 0x000fe2000f8e020d */
[----:B------:R-:W-:Y:S02]  /*1480*/  IADD3 R8, P1, PT, -R12, R8, RZ ;  /* 0x000000080c087210 */ /* 0x000fe40007f3e1ff */
[----:B------:R-:W-:Y:S01]  /*1490*/  MOV R11, 0x0 ;  /* 0x00000000000b7802 */ /* 0x000fe20000000f00 */
[----:B------:R-:W-:Y:S01]  /*14a0*/  IMAD R14, R9, UR8, R14 ;  /* 0x00000008090e7c24 */ /* 0x000fe2000f8e020e */
[----:B------:R-:W-:-:S03]  /*14b0*/  ISETP.GE.U32.AND P0, PT, R8, UR8, PT ;  /* 0x0000000808007c0c */ /* 0x000fc6000bf06070 */
[----:B------:R-:W-:Y:S01]  /*14c0*/  IMAD.X R9, R7, 0x1, ~R14, P1 ;  /* 0x0000000107097824 */ /* 0x000fe200008e0e0e */
[----:B------:R-:W-:-:S04]  /*14d0*/  IADD3 R7, P1, PT, R8, -UR8, RZ ;  /* 0x8000000808077c10 */ /* 0x000fc8000ff3e0ff */
[C---:B------:R-:W-:Y:S02]  /*14e0*/  ISETP.GE.U32.AND.EX P0, PT, R9.reuse, UR9, PT, P0 ;  /* 0x0000000909007c0c */ /* 0x040fe4000bf06100 */
[----:B------:R-:W-:Y:S02]  /*14f0*/  IADD3.X R12, PT, PT, R9, ~UR9, RZ, P1, !PT ;  /* 0x80000009090c7c10 */ /* 0x000fe40008ffe4ff */
[----:B------:R-:W-:Y:S02]  /*1500*/  SEL R7, R7, R8, P0 ;  /* 0x0000000807077207 */ /* 0x000fe40000000000 */
[----:B------:R-:W-:Y:S02]  /*1510*/  SEL R12, R12, R9, P0 ;  /* 0x000000090c0c7207 */ /* 0x000fe40000000000 */
[C---:B------:R-:W-:Y:S02]  /*1520*/  ISETP.GE.U32.AND P0, PT, R7.reuse, UR8, PT ;  /* 0x0000000807007c0c */ /* 0x040fe4000bf06070 */
[----:B------:R-:W-:-:S02]  /*1530*/  IADD3 R8, P2, PT, R7, -UR8, RZ ;  /* 0x8000000807087c10 */ /* 0x000fc4000ff5e0ff */
[----:B------:R-:W-:Y:S02]  /*1540*/  ISETP.NE.U32.AND P1, PT, RZ, UR8, PT ;  /* 0x00000008ff007c0c */ /* 0x000fe4000bf25070 */
[C---:B------:R-:W-:Y:S02]  /*1550*/  ISETP.GE.U32.AND.EX P0, PT, R12.reuse, UR9, PT, P0 ;  /* 0x000000090c007c0c */ /* 0x040fe4000bf06100 */
[----:B------:R-:W-:Y:S02]  /*1560*/  IADD3.X R9, PT, PT, R12, ~UR9, RZ, P2, !PT ;  /* 0x800000090c097c10 */ /* 0x000fe400097fe4ff */
[----:B------:R-:W-:Y:S02]  /*1570*/  ISETP.NE.AND.EX P1, PT, RZ, UR9, PT, P1 ;  /* 0x00000009ff007c0c */ /* 0x000fe4000bf25310 */
[----:B------:R-:W-:Y:S02]  /*1580*/  SEL R8, R8, R7, P0 ;  /* 0x0000000708087207 */ /* 0x000fe40000000000 */
[----:B------:R-:W-:-:S02]  /*1590*/  SEL R9, R9, R12, P0 ;  /* 0x0000000c09097207 */ /* 0x000fc40000000000 */
[----:B------:R-:W-:Y:S02]  /*15a0*/  SEL R8, R8, 0xffffffff, P1 ;  /* 0xffffffff08087807 */ /* 0x000fe40000800000 */
[----:B------:R-:W-:Y:S01]  /*15b0*/  SEL R9, R9, 0xffffffff, P1 ;  /* 0xffffffff09097807 */ /* 0x000fe20000800000 */
[----:B------:R-:W-:Y:S06]  /*15c0*/  RET.REL.NODEC R10 `(im2col1d_f32) ;  /* 0xffffffe80a8c7950 */ /* 0x000fec0003c3ffff */
.L_x_91:
        /* <DEDUP_REMOVED lines=11> */
.L_x_287:


//--------------------- .text.transpose_bcl_blc_f16 --------------------------
	.section	.text.transpose_bcl_blc_f16,"ax",@progbits
	.align	128
        .global         transpose_bcl_blc_f16
        .type           transpose_bcl_blc_f16,@function
        .size           transpose_bcl_blc_f16,(.L_x_289 - transpose_bcl_blc_f16)
        .other          transpose_bcl_blc_f16,@"STO_CUDA_ENTRY STV_DEFAULT"
transpose_bcl_blc_f16:
.text.transpose_bcl_blc_f16:
        /* <DEDUP_REMOVED lines=37> */
.L_x_92:
[----:B------:R-:W-:Y:S01]  /*0250*/  IMAD.MOV.U32 R0, RZ, RZ, R2 ;  /* 0x000000ffff007224 */ /* 0x000fe200078e0002 */
[----:B------:R-:W-:Y:S01]  /*0260*/  MOV R8, 0x290 ;  /* 0x0000029000087802 */ /* 0x000fe20000000f00 */
[----:B------:R-:W0:Y:S06]  /*0270*/  LDCU.64 UR6, c[0x0][0x398] ;  /* 0x00007300ff0677ac */ /* 0x000e2c0008000a00 */
[----:B0-----:R-:W-:Y:S05]  /*0280*/  CALL.REL.NOINC `($__internal_12_$__cuda_sm20_div_u64) ;  /* 0x0000000400687944 */ /* 0x001fea0003c00000 */
        /* <DEDUP_REMOVED lines=10> */
.L_x_93:
        /* <DEDUP_REMOVED lines=24> */
.L_x_94:
[----:B------:R-:W-:Y:S01]  /*04b0*/  IMAD.MOV.U32 R0, RZ, RZ, R8 ;  /* 0x000000ffff007224 */ /* 0x000fe200078e0008 */
[----:B------:R-:W-:-:S07]  /*04c0*/  MOV R8, 0x4e0 ;  /* 0x000004e000087802 */ /* 0x000fce0000000f00 */
[----:B------:R-:W-:Y:S05]  /*04d0*/  CALL.REL.NOINC `($__internal_13_$__cuda_sm20_rem_u64) ;  /* 0x0000000400e07944 */ /* 0x000fea0003c00000 */
.L_x_95:
        /* <DEDUP_REMOVED lines=28> */
.L_x_96:
[----:B------:R-:W-:Y:S01]  /*06a0*/  MOV R0, R2 ;  /* 0x0000000200007202 */ /* 0x000fe20000000f00 */
[----:B------:R-:W-:Y:S01]  /*06b0*/  UMOV UR7, UR5 ;  /* 0x0000000500077c82 */ /* 0x000fe20008000000 */
[----:B------:R-:W-:-:S07]  /*06c0*/  MOV R8, 0x6e0 ;  /* 0x000006e000087802 */ /* 0x000fce0000000f00 */
[----:B0-----:R-:W-:Y:S05]  /*06d0*/  CALL.REL.NOINC `($__internal_12_$__cuda_sm20_div_u64) ;  /* 0x0000000000547944 */ /* 0x001fea0003c00000 */
[----:B------:R-:W-:Y:S01]  /*06e0*/  IMAD.MOV.U32 R8, RZ, RZ, R0 ;  /* 0x000000ffff087224 */ /* 0x000fe200078e0000 */
[----:B------:R-:W-:-:S07]  /*06f0*/  MOV R9, R11 ;  /* 0x0000000b00097202 */ /* 0x000fce0000000f00 */
.L_x_97:
[----:B------:R-:W1:Y:S01]  /*0700*/  LDCU.128 UR4, c[0x0][0x3a0] ;  /* 0x00007400ff0477ac */ /* 0x000e620008000c00 */
[----:B------:R-:W2:Y:S01]  /*0710*/  LDCU.128 UR12, c[0x0][0x390] ;  /* 0x00007200ff0c77ac */ /* 0x000ea20008000c00 */
[----:B-1----:R-:W-:-:S04]  /*0720*/  LEA R10, P0, R2, UR4, 0x1 ;  /* 0x00000004020a7c11 */ /* 0x002fc8000f8008ff */
[----:B------:R-:W-:-:S06]  /*0730*/  LEA.HI.X R11, R2, UR5, RZ, 0x1, P0 ;  /* 0x00000005020b7c11 */ /* 0x000fcc00080f0cff */
[----:B0-----:R-:W3:Y:S01]  /*0740*/  LDG.E.U16 R11, desc[UR8][R10.64] ;  /* 0x000000080a0b7981 */ /* 0x001ee2000c1e1500 */
        /* <DEDUP_REMOVED lines=12> */
[----:B---3--:R-:W-:Y:S01]  /*0810*/  STG.E.U16 desc[UR8][R2.64], R11 ;  /* 0x0000000b02007986 */ /* 0x008fe2000c101508 */
[----:B------:R-:W-:Y:S05]  /*0820*/  EXIT ;  /* 0x000000000000794d */ /* 0x000fea0003800000 */
        .weak           $__internal_12_$__cuda_sm20_div_u64
        .type           $__internal_12_$__cuda_sm20_div_u64,@function
        .size           $__internal_12_$__cuda_sm20_div_u64,($__internal_13_$__cuda_sm20_rem_u64 - $__internal_12_$__cuda_sm20_div_u64)
$__internal_12_$__cuda_sm20_div_u64:
        /* <DEDUP_REMOVED lines=66> */
[----:B------:R-:W-:Y:S06]  /*0c50*/  RET.REL.NODEC R8 `(transpose_bcl_blc_f16) ;  /* 0xfffffff008e87950 */ /* 0x000fec0003c3ffff */
        .weak           $__internal_13_$__cuda_sm20_rem_u64
        .type           $__internal_13_$__cuda_sm20_rem_u64,@function
        .size           $__internal_13_$__cuda_sm20_rem_u64,(.L_x_289 - $__internal_13_$__cuda_sm20_rem_u64)
$__internal_13_$__cuda_sm20_rem_u64:
        /* <DEDUP_REMOVED lines=64> */
[----:B------:R-:W-:Y:S06]  /*1060*/  RET.REL.NODEC R8 `(transpose_bcl_blc_f16) ;  /* 0xffffffec08e47950 */ /* 0x000fec0003c3ffff */
.L_x_98:
        /* <DEDUP_REMOVED lines=9> */
.L_x_289:


//--------------------- .text.transpose_blc_bcl_f16 --------------------------
	.section	.text.transpose_blc_bcl_f16,"ax",@progbits
	.align	128
        .global         transpose_blc_bcl_f16
        .type           transpose_blc_bcl_f16,@function
        .size           transpose_blc_bcl_f16,(.L_x_291 - transpose_blc_bcl_f16)
        .other          transpose_blc_bcl_f16,@"STO_CUDA_ENTRY STV_DEFAULT"
transpose_blc_bcl_f16:
.text.transpose_blc_bcl_f16:
        /* <DEDUP_REMOVED lines=37> */
.L_x_99:
[----:B------:R-:W-:Y:S01]  /*0250*/  IMAD.MOV.U32 R0, RZ, RZ, R2 ;  /* 0x000000ffff007224 */ /* 0x000fe200078e0002 */
[----:B------:R-:W-:Y:S01]  /*0260*/  MOV R8, 0x290 ;  /* 0x0000029000087802 */ /* 0x000fe20000000f00 */
[----:B------:R-:W0:Y:S06]  /*0270*/  LDCU.64 UR6, c[0x0][0x398] ;  /* 0x00007300ff0677ac */ /* 0x000e2c0008000a00 */
[----:B0-----:R-:W-:Y:S05]  /*0280*/  CALL.REL.NOINC `($__internal_14_$__cuda_sm20_div_u64) ;  /* 0x0000000400687944 */ /* 0x001fea0003c00000 */
        /* <DEDUP_REMOVED lines=10> */
.L_x_100:
        /* <DEDUP_REMOVED lines=24> */
.L_x_101:
[----:B------:R-:W-:Y:S01]  /*04b0*/  IMAD.MOV.U32 R0, RZ, RZ, R8 ;  /* 0x000000ffff007224 */ /* 0x000fe200078e0008 */
[----:B------:R-:W-:-:S07]  /*04c0*/  MOV R8, 0x4e0 ;  /* 0x000004e000087802 */ /* 0x000fce0000000f00 */
[----:B------:R-:W-:Y:S05]  /*04d0*/  CALL.REL.NOINC `($__internal_15_$__cuda_sm20_rem_u64) ;  /* 0x0000000400e07944 */ /* 0x000fea0003c00000 */
.L_x_102:
        /* <DEDUP_REMOVED lines=28> */
.L_x_103:
[----:B------:R-:W-:Y:S01]  /*06a0*/  MOV R0, R2 ;  /* 0x0000000200007202 */ /* 0x000fe20000000f00 */
[----:B------:R-:W-:Y:S01]  /*06b0*/  UMOV UR7, UR5 ;  /* 0x0000000500077c82 */ /* 0x000fe20008000000 */
[----:B------:R-:W-:-:S07]  /*06c0*/  MOV R8, 0x6e0 ;  /* 0x000006e000087802 */ /* 0x000fce0000000f00 */
[----:B0-----:R-:W-:Y:S05]  /*06d0*/  CALL.REL.NOINC `($__internal_14_$__cuda_sm20_div_u64) ;  /* 0x0000000000547944 */ /* 0x001fea0003c00000 */
[----:B------:R-:W-:Y:S01]  /*06e0*/  IMAD.MOV.U32 R8, RZ, RZ, R0 ;  /* 0x000000ffff087224 */ /* 0x000fe200078e0000 */
[----:B------:R-:W-:-:S07]  /*06f0*/  MOV R9, R11 ;  /* 0x0000000b00097202 */ /* 0x000fce0000000f00 */
.L_x_104:
        /* <DEDUP_REMOVED lines=19> */
        .weak           $__internal_14_$__cuda_sm20_div_u64
        .type           $__internal_14_$__cuda_sm20_div_u64,@function
        .size           $__internal_14_$__cuda_sm20_div_u64,($__internal_15_$__cuda_sm20_rem_u64 - $__internal_14_$__cuda_sm20_div_u64)
$__internal_14_$__cuda_sm20_div_u64:
        /* <DEDUP_REMOVED lines=66> */
[----:B------:R-:W-:Y:S06]  /*0c50*/  RET.REL.NODEC R8 `(transpose_blc_bcl_f16) ;  /* 0xfffffff008e87950 */ /* 0x000fec0003c3ffff */
        .weak           $__internal_15_$__cuda_sm20_rem_u64
        .type           $__internal_15_$__cuda_sm20_rem_u64,@function
        .size           $__internal_15_$__cuda_sm20_rem_u64,(.L_x_291 - $__internal_15_$__cuda_sm20_rem_u64)
$__internal_15_$__cuda_sm20_rem_u64:
        /* <DEDUP_REMOVED lines=64> */
[----:B------:R-:W-:Y:S06]  /*1060*/  RET.REL.NODEC R8 `(transpose_blc_bcl_f16) ;  /* 0xffffffec08e47950 */ /* 0x000fec0003c3ffff */
.L_x_105:
        /* <DEDUP_REMOVED lines=9> */
.L_x_291:


//--------------------- .text.conv_transpose1d_direct_f16 --------------------------
	.section	.text.conv_transpose1d_direct_f16,"ax",@progbits
	.align	128
        .global         conv_transpose1d_direct_f16
        .type           conv_transpose1d_direct_f16,@function
        .size           conv_transpose1d_direct_f16,(.L_x_293 - conv_transpose1d_direct_f16)
        .other          conv_transpose1d_direct_f16,@"STO_CUDA_ENTRY STV_DEFAULT"
conv_transpose1d_direct_f16:
.text.conv_transpose1d_direct_f16:
        /* <DEDUP_REMOVED lines=30> */
[----:B------:R-:W-:-:S04]  /*01e0*/  @!P2 LOP3.LUT R3, RZ, UR4, RZ, 0x33, !PT ;  /* 0x00000004ff03ac12 */ /* 0x000fc8000f8e33ff */
[----:B------:R-:W-:Y:S01]  /*01f0*/  MOV R4, R3 ;  /* 0x0000000300047202 */ /* 0x000fe20000000f00 */
[----:B------:R-:W-:-:S04]  /*0200*/  IMAD.MOV R5, RZ, RZ, -R3 ;  /* 0x000000ffff057224 */ /* 0x000fc800078e0a03 */
[----:B------:R-:W-:Y:S02]  /*0210*/  IMAD R6, R5, UR4, R0 ;  /* 0x0000000405067c24 */ /* 0x000fe4000f8e0200 */
[----:B------:R-:W-:Y:S01]  /*0220*/  IMAD.MOV.U32 R5, RZ, RZ, RZ ;  /* 0x000000ffff057224 */ /* 0x000fe200078e00ff */
[----:B------:R-:W-:Y:S06]  /*0230*/  BRA `(.L_x_107) ;  /* 0x0000000000287947 */ /* 0x000fec0003800000 */
.L_x_106:
[----:B------:R-:W0:Y:S01]  /*0240*/  LDCU.64 UR4, c[0x0][0x3a8] ;  /* 0x00007500ff0477ac */ /* 0x000e220008000a00 */
[----:B------:R-:W-:Y:S01]  /*0250*/  MOV R5, R0 ;  /* 0x0000000000057202 */ /* 0x000fe20000000f00 */
[----:B------:R-:W-:Y:S01]  /*0260*/  IMAD.MOV.U32 R4, RZ, RZ, RZ ;  /* 0x000000ffff047224 */ /* 0x000fe200078e00ff */
[----:B------:R-:W-:Y:S01]  /*0270*/  MOV R8, 0x2b0 ;  /* 0x000002b000087802 */ /* 0x000fe20000000f00 */
[----:B0-----:R-:W-:Y:S01]  /*0280*/  IMAD.U32 R10, RZ, RZ, UR4 ;  /* 0x00000004ff0a7e24 */ /* 0x001fe2000f8e00ff */
[----:B------:R-:W-:-:S07]  /*0290*/  MOV R7, UR5 ;  /* 0x0000000500077c02 */ /* 0x000fce0008000f00 */
[----:B------:R-:W-:Y:S05]  /*02a0*/  CALL.REL.NOINC `($__internal_16_$__cuda_sm20_div_u64) ;  /* 0x0000002400807944 */ /* 0x000fea0003c00000 */
[----:B------:R-:W0:Y:S01]  /*02b0*/  LDCU UR4, c[0x0][0x3a8] ;  /* 0x00007500ff0477ac */ /* 0x000e220008000800 */
[----:B------:R-:W-:-:S05]  /*02c0*/  IADD3 R3, PT, PT, -R4, RZ, RZ ;  /* 0x000000ff04037210 */ /* 0x000fca0007ffe1ff */
[----:B0-----:R-:W-:-:S07]  /*02d0*/  IMAD R6, R3, UR4, R0 ;  /* 0x0000000403067c24 */ /* 0x001fce000f8e0200 */
.L_x_107:
        /* <DEDUP_REMOVED lines=24> */
.L_x_108:
[----:B------:R-:W-:-:S07]  /*0460*/  MOV R8, 0x480 ;  /* 0x0000048000087802 */ /* 0x000fce0000000f00 */
[----:B------:R-:W-:Y:S05]  /*0470*/  CALL.REL.NOINC `($__internal_17_$__cuda_sm20_rem_u64) ;  /* 0x00000028001c7944 */ /* 0x000fea0003c00000 */
.L_x_109:
        /* <DEDUP_REMOVED lines=8> */
[----:B------:R-:W-:Y:S02]  /*0500*/  ISETP.NE.U32.AND P2, PT, RZ, UR4, PT ;  /* 0x00000004ff007c0c */ /* 0x000fe4000bf45070 */
[----:B------:R-:W-:-:S05]  /*0510*/  MOV R21, RZ ;  /* 0x000000ff00157202 */ /* 0x000fca0000000f00 */
        /* <DEDUP_REMOVED lines=15> */
[----:B------:R-:W-:Y:S01]  /*0610*/  @!P2 LOP3.LUT R20, RZ, UR4, RZ, 0x33, !PT ;  /* 0x00000004ff14ac12 */ /* 0x000fe2000f8e33ff */
[----:B------:R-:W-:Y:S06]  /*0620*/  BRA `(.L_x_111) ;  /* 0x0000000000247947 */ /* 0x000fec0003800000 */
.L_x_110:
[----:B------:R-:W-:Y:S02]  /*0630*/  HFMA2 R4, -RZ, RZ, 0, 0 ;  /* 0x00000000ff047431 */ /* 0x000fe400000001ff */
[----:B------:R-:W-:Y:S01]  /*0640*/  IMAD.U32 R10, RZ, RZ, UR4 ;  /* 0x00000004ff0a7e24 */ /* 0x000fe2000f8e00ff */
[----:B------:R-:W-:Y:S01]  /*0650*/  MOV R11, UR5 ;  /* 0x00000005000b7c02 */ /* 0x000fe20008000f00 */
[----:B------:R-:W-:Y:S01]  /*0660*/  IMAD.MOV.U32 R5, RZ, RZ, R0 ;  /* 0x000000ffff057224 */ /* 0x000fe200078e0000 */
[----:B------:R-:W-:Y:S01]  /*0670*/  MOV R8, 0x6a0 ;  /* 0x000006a000087802 */ /* 0x000fe20000000f00 */
[----:B------:R-:W-:-:S07]  /*0680*/  IMAD.U32 R7, RZ, RZ, UR6 ;  /* 0x00000006ff077e24 */ /* 0x000fce000f8e00ff */
[----:B------:R-:W-:Y:S05]  /*0690*/  CALL.REL.NOINC `($__internal_16_$__cuda_sm20_div_u64) ;  /* 0x0000002000847944 */ /* 0x000fea0003c00000 */
[----:B------:R-:W-:Y:S01]  /*06a0*/  MOV R20, R4 ;  /* 0x0000000400147202 */ /* 0x000fe20000000f00 */
[----:B------:R-:W-:-:S07]  /*06b0*/  IMAD.MOV.U32 R21, RZ, RZ, R5 ;  /* 0x000000ffff157224 */ /* 0x000fce00078e0005 */
.L_x_111:
        /* <DEDUP_REMOVED lines=13> */
[----:B0-----:R-:W-:Y:S02]  /*0790*/  HFMA2 R4, -RZ, RZ, 0, 0 ;  /* 0x00000000ff047431 */ /* 0x001fe400000001ff */
[----:B--2---:R-:W-:-:S04]  /*07a0*/  IMAD.MOV R9, RZ, RZ, -R5 ;  /* 0x000000ffff097224 */ /* 0x004fc800078e0a05 */
        /* <DEDUP_REMOVED lines=12> */
.L_x_112:
[----:B------:R-:W0:Y:S01]  /*0870*/  LDCU.64 UR4, c[0x0][0x390] ;  /* 0x00007200ff0477ac */ /* 0x000e220008000a00 */
[----:B------:R-:W-:Y:S01]  /*0880*/  MOV R8, 0x8f0 ;  /* 0x000008f000087802 */ /* 0x000fe20000000f00 */
[----:B------:R-:W1:Y:S01]  /*0890*/  LDCU.64 UR6, c[0x0][0x3d8] ;  /* 0x00007b00ff0677ac */ /* 0x000e620008000a00 */
[----:B0-----:R-:W-:Y:S01]  /*08a0*/  MOV R5, UR4 ;  /* 0x0000000400057c02 */ /* 0x001fe20008000f00 */
[----:B------:R-:W-:Y:S01]  /*08b0*/  IMAD.U32 R4, RZ, RZ, UR5 ;  /* 0x00000005ff047e24 */ /* 0x000fe2000f8e00ff */
[----:B-1----:R-:W-:Y:S01]  /*08c0*/  MOV R10, UR6 ;  /* 0x00000006000a7c02 */ /* 0x002fe20008000f00 */
[----:B------:R-:W-:-:S07]  /*08d0*/  IMAD.U32 R7, RZ, RZ, UR7 ;  /* 0x00000007ff077e24 */ /* 0x000fce000f8e00ff */
[----:B------:R-:W-:Y:S05]  /*08e0*/  CALL.REL.NOINC `($__internal_16_$__cuda_sm20_div_u64) ;  /* 0x0000001c00f07944 */ /* 0x000fea0003c00000 */
[----:B------:R-:W-:Y:S01]  /*08f0*/  MOV R18, R4 ;  /* 0x0000000400127202 */ /* 0x000fe20000000f00 */
[----:B------:R-:W-:-:S07]  /*0900*/  IMAD.MOV.U32 R19, RZ, RZ, R5 ;  /* 0x000000ffff137224 */ /* 0x000fce00078e0005 */
.L_x_113:
[----:B------:R-:W0:Y:S01]  /*0910*/  LDCU UR4, c[0x0][0x3a4] ;  /* 0x00007480ff0477ac */ /* 0x000e220008000800 */
[----:B------:R-:W0:Y:S02]  /*0920*/  LDCU UR5, c[0x0][0x3dc] ;  /* 0x00007b80ff0577ac */ /* 0x000e240008000800 */
[----:B0-----:R-:W-:-:S04]  /*0930*/  ULOP3.LUT UR4, UR4, UR5, URZ, 0xfc, !UPT ;  /* 0x0000000504047292 */ /* 0x001fc8000f8efcff */
[----:B------:R-:W-:-:S09]  /*0940*/  UISETP.NE.U32.AND UP0, UPT, UR4, URZ, UPT ;  /* 0x000000ff0400728c */ /* 0x000fd2000bf05070 */
[----:B------:R-:W-:Y:S05]  /*0950*/  BRA.U UP0, `(.L_x_114) ;  /* 0x0000000100587547 */ /* 0x000fea000b800000 */
[----:B------:R-:W0:Y:S01]  /*0960*/  LDCU UR4, c[0x0][0x3d8] ;  /* 0x00007b00ff0477ac */ /* 0x000e220008000800 */
[----:B------:R-:W1:Y:S01]  /*0970*/  LDC R8, c[0x0][0x3a0] ;  /* 0x0000e800ff087b82 */ /* 0x000e620000000800 */
[----:B------:R-:W-:Y:S02]  /*0980*/  HFMA2 R4, -RZ, RZ, 0, 0 ;  /* 0x00000000ff047431 */ /* 0x000fe400000001ff */
        /* <DEDUP_REMOVED lines=19> */
.L_x_114:
        /* <DEDUP_REMOVED lines=10> */
.L_x_115:
        /* <DEDUP_REMOVED lines=26> */
.L_x_117:
[----:B------:R-:W-:Y:S01]  /*0d00*/  MOV R5, R2 ;  /* 0x0000000200057202 */ /* 0x000fe20000000f00 */
[----:B------:R-:W-:Y:S01]  /*0d10*/  IMAD.MOV.U32 R4, RZ, RZ, R3 ;  /* 0x000000ffff047224 */ /* 0x000fe200078e0003 */
[----:B------:R-:W-:Y:S01]  /*0d20*/  MOV R10, R16 ;  /* 0x00000010000a7202 */ /* 0x000fe20000000f00 */
[----:B------:R-:W-:Y:S01]  /*0d30*/  IMAD.MOV.U32 R7, RZ, RZ, R17 ;  /* 0x000000ffff077224 */ /* 0x000fe200078e0011 */
[----:B------:R-:W-:-:S07]  /*0d40*/  MOV R8, 0xd60 ;  /* 0x00000d6000087802 */ /* 0x000fce0000000f00 */
[----:B------:R-:W-:Y:S05]  /*0d50*/  CALL.REL.NOINC `($__internal_16_$__cuda_sm20_div_u64) ;  /* 0x0000001800d47944 */ /* 0x000fea0003c00000 */
        /* <DEDUP_REMOVED lines=8> */
.L_x_118:
[----:B------:R-:W-:Y:S05]  /*0de0*/  BSYNC.RECONVERGENT B0 ;  /* 0x0000000000007941 */ /* 0x000fea0003800200 */
.L_x_116:
        /* <DEDUP_REMOVED lines=13> */
.L_x_130:
        /* <DEDUP_REMOVED lines=51> */
[----:B------:R-:W-:Y:S02]  /*11f0*/  HFMA2 R30, -RZ, RZ, 0, 0 ;  /* 0x00000000ff1e7431 */ /* 0x000fe400000001ff */
[----:B------:R-:W-:Y:S01]  /*1200*/  IMAD.MOV.U32 R9, RZ, RZ, RZ ;  /* 0x000000ffff097224 */ /* 0x000fe200078e00ff */
[----:B------:R-:W-:-:S13]  /*1210*/  ISETP.GE.U32.AND.EX P0, PT, R19, RZ, PT, P0 ;  /* 0x000000ff1300720c */ /* 0x000fda0003f06100 */
[----:B------:R-:W-:Y:S05]  /*1220*/  @!P0 BRA `(.L_x_123) ;  /* 0x0000000800808947 */ /* 0x000fea0003800000 */
[----:B------:R-:W0:Y:S01]  /*1230*/  LDC R8, c[0x0][0x39c] ;  /* 0x0000e700ff087b82 */ /* 0x000e220000000800 */
[----:B------:R-:W-:Y:S01]  /*1240*/  ISETP.GT.U32.AND P0, PT, R18, 0x1, PT ;  /* 0x000000011200780c */ /* 0x000fe20003f04070 */
[----:B------:R-:W-:Y:S01]  /*1250*/  BSSY.RECONVERGENT B2, `(.L_x_124) ;  /* 0x0000098000027945 */ /* 0x000fe20003800200 */
[----:B------:R-:W-:Y:S01]  /*1260*/  IMAD.MOV.U32 R33, RZ, RZ, RZ ;  /* 0x000000ffff217224 */ /* 0x000fe200078e00ff */
[----:B------:R-:W-:Y:S01]  /*1270*/  MOV R30, RZ ;  /* 0x000000ff001e7202 */ /* 0x000fe20000000f00 */
[----:B------:R-:W-:Y:S01]  /*1280*/  IMAD.SHL.U32 R9, R7, 0x2, RZ ;  /* 0x0000000207097824 */ /* 0x000fe200078e00ff */
[----:B------:R-:W-:-:S04]  /*1290*/  ISETP.GT.U32.AND.EX P0, PT, R19, RZ, PT, P0 ;  /* 0x000000ff1300720c */ /* 0x000fc80003f04100 */
[----:B------:R-:W-:Y:S02]  /*12a0*/  SEL R31, R18, 0x1, P0 ;  /* 0x00000001121f7807 */ /* 0x000fe40000000000 */
[----:B------:R-:W-:Y:S02]  /*12b0*/  SEL R4, R19, RZ, P0 ;  /* 0x000000ff13047207 */ /* 0x000fe40000000000 */
[----:B------:R-:W-:-:S07]  /*12c0*/  LOP3.LUT R31, R31, 0xfffffff8, RZ, 0xc0, !PT ;  /* 0xfffffff81f1f7812 */ /* 0x000fce00078ec0ff */
.L_x_125:
[----:B------:R-:W-:Y:S01]  /*12d0*/  IADD3 R26, P0, PT, R33, R14, RZ ;  /* 0x0000000e211a7210 */ /* 0x000fe20007f1e0ff */
[-C--:B------:R-:W-:Y:S01]  /*12e0*/  IMAD R11, R21, R12.reuse, RZ ;  /* 0x0000000c150b7224 */ /* 0x080fe200078e02ff */
[----:B------:R-:W-:Y:S02]  /*12f0*/  UMOV UR5, URZ ;  /* 0x000000ff00057c82 */ /* 0x000fe40008000000 */
[----:B------:R-:W-:Y:S01]  /*1300*/  IADD3.X R27, PT, PT, R30, R5, RZ, P0, !PT ;  /* 0x000000051e1b7210 */ /* 0x000fe200007fe4ff */
[C---:B------:R-:W-:Y:S02]  /*1310*/  IMAD R11, R20.reuse, R13, R11 ;  /* 0x0000000d140b7224 */ /* 0x040fe400078e020b */
[----:B------:R-:W-:-:S04]  /*1320*/  IMAD.WIDE.U32 R24, R20, R12, R26 ;  /* 0x0000000c14187225 */ /* 0x000fc800078e001a */
[----:B------:R-:W-:Y:S01]  /*1330*/  IMAD.IADD R22, R25, 0x1, R11 ;  /* 0x0000000119167824 */ /* 0x000fe200078e020b */
[--C-:B------:R-:W-:Y:S01]  /*1340*/  SHF.R.S32.HI R11, RZ, 0x1f, R10.reuse ;  /* 0x0000001fff0b7819 */ /* 0x100fe2000001140a */
[----:B------:R-:W-:Y:S02]  /*1350*/  IMAD R35, R27, R16, RZ ;  /* 0x000000101b237224 */ /* 0x000fe400078e02ff */
[-C--:B------:R-:W-:Y:S02]  /*1360*/  IMAD R25, R22, R7.reuse, RZ ;  /* 0x0000000716197224 */ /* 0x080fe400078e02ff */
[----:B------:R-:W-:-:S04]  /*1370*/  IMAD.WIDE.U32 R22, R24, R7, R10 ;  /* 0x0000000718167225 */ /* 0x000fc800078e000a */
[----:B0-----:R-:W-:Y:S01]  /*1380*/  IMAD R25, R24, R8, R25 ;  /* 0x0000000818197224 */ /* 0x001fe200078e0219 */
[----:B------:R-:W-:Y:S01]  /*1390*/  LEA R24, P0, R22, UR8, 0x1 ;  /* 0x0000000816187c11 */ /* 0x000fe2000f8008ff */
[-C--:B------:R-:W-:Y:S02]  /*13a0*/  IMAD R35, R17, R26.reuse, R35 ;  /* 0x0000001a11237224 */ /* 0x080fe400078e0223 */
[----:B------:R-:W-:Y:S01]  /*13b0*/  IMAD.WIDE.U32 R26, R16, R26, R2 ;  /* 0x0000001a101a7225 */ /* 0x000fe200078e0002 */
[----:B------:R-:W-:-:S03]  /*13c0*/  IADD3 R23, PT, PT, R23, R25, RZ ;  /* 0x0000001917177210 */ /* 0x000fc60007ffe0ff */
[----:B------:R-:W-:Y:S01]  /*13d0*/  IMAD.IADD R35, R27, 0x1, R35 ;  /* 0x000000011b237824 */ /* 0x000fe200078e0223 */
[----:B------:R-:W-:Y:S01]  /*13e0*/  LEA.HI.X R25, R22, UR9, R23, 0x1, P0 ;  /* 0x0000000916197c11 */ /* 0x000fe200080f0c17 */
[----:B------:R-:W-:Y:S01]  /*13f0*/  IMAD.U32 R23, RZ, RZ, UR5 ;  /* 0x00000005ff177e24 */ /* 0x000fe2000f8e00ff */
[----:B------:R-:W-:Y:S01]  /*1400*/  MOV R22, UR4 ;  /* 0x0000000400167c02 */ /* 0x000fe20008000f00 */
[----:B------:R-:W-:Y:S01]  /*1410*/  IMAD R27, R35, UR14, RZ ;  /* 0x0000000e231b7c24 */ /* 0x000fe2000f8e02ff */
[----:B------:R-:W-:Y:S01]  /*1420*/  IADD3 R37, P1, PT, R16, R26, RZ ;  /* 0x0000001a10257210 */ /* 0x000fe20007f3e0ff */
[----:B------:R-:W2:Y:S02]  /*1430*/  LDG.E.U16 R34, desc[UR6][R24.64] ;  /* 0x0000000618227981 */ /* 0x000ea4000c1e1500 */
[C---:B------:R-:W-:Y:S02]  /*1440*/  IMAD R27, R26.reuse, UR15, R27 ;  /* 0x0000000f1a1b7c24 */ /* 0x040fe4000f8e021b */
[----:B------:R-:W-:-:S05]  /*1450*/  IMAD.WIDE.U32 R28, R26, UR14, R22 ;  /* 0x0000000e1a1c7c25 */ /* 0x000fca000f8e0016 */
[----:B------:R-:W-:Y:S02]  /*1460*/  IADD3 R27, PT, PT, R29, R27, RZ ;  /* 0x0000001b1d1b7210 */ /* 0x000fe40007ffe0ff */
[----:B------:R-:W-:-:S04]  /*1470*/  LEA R26, P0, R28, UR10, 0x1 ;  /* 0x0000000a1c1a7c11 */ /* 0x000fc8000f8008ff */
[----:B------:R-:W-:-:S05]  /*1480*/  LEA.HI.X R27, R28, UR11, R27, 0x1, P0 ;  /* 0x0000000b1c1b7c11 */ /* 0x000fca00080f0c1b */
[----:B------:R0:W3:Y:S02]  /*1490*/  LDG.E.U16 R26, desc[UR6][R26.64] ;  /* 0x000000061a1a7981 */ /* 0x0000e4000c1e1500 */
[----:B0-----:R-:W-:Y:S02]  /*14a0*/  IMAD.X R27, R17, 0x1, R35, P1 ;  /* 0x00000001111b7824 */ /* 0x001fe400008e0623 */
[----:B--2---:R-:W-:Y:S02]  /*14b0*/  HADD2.F32 R29, -RZ, R34.H0_H0 ;  /* 0x20000022ff1d7230 */ /* 0x004fe40000004100 */
[----:B------:R-:W-:-:S04]  /*14c0*/  IMAD.WIDE.U32 R34, R37, UR14, R22 ;  /* 0x0000000e25227c25 */ /* 0x000fc8000f8e0016 */
[----:B---3--:R-:W-:-:S05]  /*14d0*/  HADD2.F32 R28, -RZ, R26.H0_H0 ;  /* 0x2000001aff1c7230 */ /* 0x008fca0000004100 */
[----:B------:R-:W-:Y:S01]  /*14e0*/  FFMA R32, R29, R28, R32 ;  /* 0x0000001c1d207223 */ /* 0x000fe20000000020 */
[----:B------:R-:W-:-:S04]  /*14f0*/  IMAD R28, R27, UR14, RZ ;  /* 0x0000000e1b1c7c24 */ /* 0x000fc8000f8e02ff */
[----:B------:R-:W-:Y:S01]  /*1500*/  IMAD R29, R37, UR15, R28 ;  /* 0x0000000f251d7c24 */ /* 0x000fe2000f8e021c */
[----:B------:R-:W-:-:S04]  /*1510*/  LEA R28, P0, R34, UR10, 0x1 ;  /* 0x0000000a221c7c11 */ /* 0x000fc8000f8008ff */
[----:B------:R-:W-:Y:S02]  /*1520*/  IADD3 R29, PT, PT, R35, R29, RZ ;  /* 0x0000001d231d7210 */ /* 0x000fe40007ffe0ff */
[----:B------:R-:W-:Y:S02]  /*1530*/  SHF.L.U64.HI R35, R7, 0x1, R8 ;  /* 0x0000000107237819 */ /* 0x000fe40000010208 */
[----:B------:R-:W-:Y:S02]  /*1540*/  LEA.HI.X R29, R34, UR11, R29, 0x1, P0 ;  /* 0x0000000b221d7c11 */ /* 0x000fe400080f0c1d */
[----:B------:R-:W-:-:S03]  /*1550*/  IADD3 R24, P0, PT, R9, R24, RZ ;  /* 0x0000001809187210 */ /* 0x000fc60007f1e0ff */
[----:B------:R-:W2:Y:S02]  /*1560*/  LDG.E.U16 R28, desc[UR6][R28.64] ;  /* 0x000000061c1c7981 */ /* 0x000ea4000c1e1500 */
[----:B------:R-:W-:-:S05]  /*1570*/  IMAD.X R25, R35, 0x1, R25, P0 ;  /* 0x0000000123197824 */ /* 0x000fca00000e0619 */
[----:B------:R-:W3:Y:S01]  /*1580*/  LDG.E.U16 R26, desc[UR6][R24.64] ;  /* 0x00000006181a7981 */ /* 0x000ee2000c1e1500 */
[----:B------:R-:W-:-:S04]  /*1590*/  IADD3 R37, P0, PT, R16, R37, RZ ;  /* 0x0000002510257210 */ /* 0x000fc80007f1e0ff */
[----:B------:R-:W-:Y:S01]  /*15a0*/  IADD3.X R34, PT, PT, R17, R27, RZ, P0, !PT ;  /* 0x0000001b11227210 */ /* 0x000fe200007fe4ff */
[----:B--2---:R-:W-:Y:S02]  /*15b0*/  HADD2.F32 R36, -RZ, R28.H0_H0 ;  /* 0x2000001cff247230 */ /* 0x004fe40000004100 */
[----:B---3--:R-:W-:-:S05]  /*15c0*/  HADD2.F32 R26, -RZ, R26.H0_H0 ;  /* 0x2000001aff1a7230 */ /* 0x008fca0000004100 */
[----:B------:R-:W-:Y:S01]  /*15d0*/  FFMA R32, R26, R36, R32 ;  /* 0x000000241a207223 */ /* 0x000fe20000000020 */
[----:B------:R-:W-:-:S04]  /*15e0*/  IMAD R26, R34, UR14, RZ ;  /* 0x0000000e221a7c24 */ /* 0x000fc8000f8e02ff */
[C---:B------:R-:W-:Y:S02]  /*15f0*/  IMAD R36, R37.reuse, UR15, R26 ;  /* 0x0000000f25247c24 */ /* 0x040fe4000f8e021a */
[----:B------:R-:W-:-:S04]  /*1600*/  IMAD.WIDE.U32 R26, R37, UR14, R22 ;  /* 0x0000000e251a7c25 */ /* 0x000fc8000f8e0016 */
[----:B------:R-:W-:Y:S01]  /*1610*/  IMAD.IADD R27, R27, 0x1, R36 ;  /* 0x000000011b1b7824 */ /* 0x000fe200078e0224 */
[----:B------:R-:W-:-:S04]  /*1620*/  LEA R28, P0, R26, UR10, 0x1 ;  /* 0x0000000a1a1c7c11 */ /* 0x000fc8000f8008ff */
[----:B------:R-:W-:Y:S02]  /*1630*/  LEA.HI.X R29, R26, UR11, R27, 0x1, P0 ;  /* 0x0000000b1a1d7c11 */ /* 0x000fe400080f0c1b */
[----:B------:R-:W-:-:S03]  /*1640*/  IADD3 R24, P0, PT, R24, R9, RZ ;  /* 0x0000000918187210 */ /* 0x000fc60007f1e0ff */
[----:B------:R0:W2:Y:S01]  /*1650*/  LDG.E.U16 R28, desc[UR6][R28.64] ;  /* 0x000000061c1c7981 */ /* 0x0000a2000c1e1500 */
[----:B------:R-:W-:-:S05]  /*1660*/  IADD3.X R25, PT, PT, R25, R35, RZ, P0, !PT ;  /* 0x0000002319197210 */ /* 0x000fca00007fe4ff */
[----:B------:R-:W3:Y:S01]  /*1670*/  LDG.E.U16 R26, desc[UR6][R24.64] ;  /* 0x00000006181a7981 */ /* 0x000ee2000c1e1500 */
[----:B0-----:R-:W-:-:S05]  /*1680*/  IADD3 R29, P0, PT, R16, R37, RZ ;  /* 0x00000025101d7210 */ /* 0x001fca0007f1e0ff */
[----:B------:R-:W-:Y:S02]  /*1690*/  IMAD.X R34, R17, 0x1, R34, P0 ;  /* 0x0000000111227824 */ /* 0x000fe400000e0622 */
[----:B--2---:R-:W-:Y:S02]  /*16a0*/  HADD2.F32 R36, -RZ, R28.H0_H0 ;  /* 0x2000001cff247230 */ /* 0x004fe40000004100 */
[----:B---3--:R-:W-:Y:S02]  /*16b0*/  HADD2.F32 R27, -RZ, R26.H0_H0 ;  /* 0x2000001aff1b7230 */ /* 0x008fe40000004100 */
[----:B------:R-:W-:-:S03]  /*16c0*/  IMAD R26, R34, UR14, RZ ;  /* 0x0000000e221a7c24 */ /* 0x000fc6000f8e02ff */
[----:B------:R-:W-:Y:S01]  /*16d0*/  FFMA R32, R27, R36, R32 ;  /* 0x000000241b207223 */ /* 0x000fe20000000020 */
[C---:B------:R-:W-:Y:S02]  /*16e0*/  IMAD R27, R29.reuse, UR15, R26 ;  /* 0x0000000f1d1b7c24 */ /* 0x040fe4000f8e021a */
[----:B------:R-:W-:-:S05]  /*16f0*/  IMAD.WIDE.U32 R36, R29, UR14, R22 ;  /* 0x0000000e1d247c25 */ /* 0x000fca000f8e0016 */
[----:B------:R-:W-:Y:S02]  /*1700*/  IADD3 R27, PT, PT, R37, R27, RZ ;  /* 0x0000001b251b7210 */ /* 0x000fe40007ffe0ff */
[----:B------:R-:W-:-:S04]  /*1710*/  LEA R26, P0, R36, UR10, 0x1 ;  /* 0x0000000a241a7c11 */ /* 0x000fc8000f8008ff */
        /* <DEDUP_REMOVED lines=8> */
[----:B---3--:R-:W-:Y:S02]  /*17a0*/  HADD2.F32 R29, -RZ, R28.H0_H0 ;  /* 0x2000001cff1d7230 */ /* 0x008fe40000004100 */
[----:B------:R-:W-:-:S03]  /*17b0*/  IMAD R28, R34, UR14, RZ ;  /* 0x0000000e221c7c24 */ /* 0x000fc6000f8e02ff */
[----:B------:R-:W-:Y:S01]  /*17c0*/  FFMA R32, R29, R36, R32 ;  /* 0x000000241d207223 */ /* 0x000fe20000000020 */
[C---:B------:R-:W-:Y:S02]  /*17d0*/  IMAD R36, R37.reuse, UR15, R28 ;  /* 0x0000000f25247c24 */ /* 0x040fe4000f8e021c */
[----:B------:R-:W-:-:S04]  /*17e0*/  IMAD.WIDE.U32 R28, R37, UR14, R22 ;  /* 0x0000000e251c7c25 */ /* 0x000fc8000f8e0016 */
[----:B------:R-:W-:Y:S01]  /*17f0*/  IMAD.IADD R29, R29, 0x1, R36 ;  /* 0x000000011d1d7824 */ /* 0x000fe200078e0224 */
[----:B------:R-:W-:-:S04]  /*1800*/  LEA R26, P0, R28, UR10, 0x1 ;  /* 0x0000000a1c1a7c11 */ /* 0x000fc8000f8008ff */
[----:B------:R-:W-:Y:S02]  /*1810*/  LEA.HI.X R27, R28, UR11, R29, 0x1, P0 ;  /* 0x0000000b1c1b7c11 */ /* 0x000fe400080f0c1d */
[----:B------:R-:W-:-:S03]  /*1820*/  IADD3 R24, P0, PT, R24, R9, RZ ;  /* 0x0000000918187210 */ /* 0x000fc60007f1e0ff */
[----:B------:R-:W2:Y:S01]  /*1830*/  LDG.E.U16 R26, desc[UR6][R26.64] ;  /* 0x000000061a1a7981 */ /* 0x000ea2000c1e1500 */
[----:B------:R-:W-:-:S05]  /*1840*/  IADD3.X R25, PT, PT, R25, R35, RZ, P0, !PT ;  /* 0x0000002319197210 */ /* 0x000fca00007fe4ff */
[----:B------:R-:W3:Y:S01]  /*1850*/  LDG.E.U16 R28, desc[UR6][R24.64] ;  /* 0x00000006181c7981 */ /* 0x000ee2000c1e1500 */
[----:B------:R-:W-:-:S05]  /*1860*/  IADD3 R37, P0, PT, R16, R37, RZ ;  /* 0x0000002510257210 */ /* 0x000fca0007f1e0ff */
        /* <DEDUP_REMOVED lines=35> */
[----:B------:R-:W3:Y:S01]  /*1aa0*/  LDG.E.U16 R22, desc[UR6][R22.64] ;  /* 0x0000000616167981 */ /* 0x000ee2000c1e1500 */
[----:B------:R-:W-:Y:S02]  /*1ab0*/  IADD3.X R29, PT, PT, R25, R35, RZ, P0, !PT ;  /* 0x00000023191d7210 */ /* 0x000fe400007fe4ff */
[----:B------:R-:W-:-:S03]  /*1ac0*/  IADD3 R24, P0, PT, R28, R9, RZ ;  /* 0x000000091c187210 */ /* 0x000fc60007f1e0ff */
[----:B------:R-:W4:Y:S02]  /*1ad0*/  LDG.E.U16 R28, desc[UR6][R28.64] ;  /* 0x000000061c1c7981 */ /* 0x000f24000c1e1500 */
[----:B------:R-:W-:-:S05]  /*1ae0*/  IMAD.X R25, R29, 0x1, R35, P0 ;  /* 0x000000011d197824 */ /* 0x000fca00000e0623 */
[----:B------:R-:W5:Y:S01]  /*1af0*/  LDG.E.U16 R24, desc[UR6][R24.64] ;  /* 0x0000000618187981 */ /* 0x000f62000c1e1500 */
[----:B------:R-:W-:-:S04]  /*1b00*/  IADD3 R31, P0, PT, R31, -0x8, RZ ;  /* 0xfffffff81f1f7810 */ /* 0x000fc80007f1e0ff */
[----:B------:R-:W-:Y:S02]  /*1b10*/  IADD3.X R4, PT, PT, R4, -0x1, RZ, P0, !PT ;  /* 0xffffffff04047810 */ /* 0x000fe400007fe4ff */
[----:B------:R-:W-:-:S04]  /*1b20*/  ISETP.NE.U32.AND P0, PT, R31, RZ, PT ;  /* 0x000000ff1f00720c */ /* 0x000fc80003f05070 */
[----:B------:R-:W-:Y:S02]  /*1b30*/  ISETP.NE.AND.EX P0, PT, R4, RZ, PT, P0 ;  /* 0x000000ff0400720c */ /* 0x000fe40003f05300 */
[----:B------:R-:W-:-:S04]  /*1b40*/  IADD3 R33, P1, PT, R33, 0x8, RZ ;  /* 0x0000000821217810 */ /* 0x000fc80007f3e0ff */
[----:B------:R-:W-:Y:S01]  /*1b50*/  IADD3.X R30, PT, PT, RZ, R30, RZ, P1, !PT ;  /* 0x0000001eff1e7210 */ /* 0x000fe20000ffe4ff */
[----:B--2---:R-:W-:Y:S02]  /*1b60*/  HADD2.F32 R34, -RZ, R26.H0_H0 ;  /* 0x2000001aff227230 */ /* 0x004fe40000004100 */
[----:B---3--:R-:W-:Y:S02]  /*1b70*/  HADD2.F32 R26, -RZ, R22.H0_H0 ;  /* 0x20000016ff1a7230 */ /* 0x008fe40000004100 */
[----:B----4-:R-:W-:-:S05]  /*1b80*/  HADD2.F32 R35, -RZ, R28.H0_H0 ;  /* 0x2000001cff237230 */ /* 0x010fca0000004100 */
[----:B------:R-:W-:Y:S01]  /*1b90*/  FFMA R32, R35, R34, R32 ;  /* 0x0000002223207223 */ /* 0x000fe20000000020 */
[----:B-----5:R-:W-:-:S05]  /*1ba0*/  HADD2.F32 R27, -RZ, R24.H0_H0 ;  /* 0x20000018ff1b7230 */ /* 0x020fca0000004100 */
[----:B------:R-:W-:Y:S01]  /*1bb0*/  FFMA R32, R27, R26, R32 ;  /* 0x0000001a1b207223 */ /* 0x000fe20000000020 */
[----:B------:R-:W-:Y:S06]  /*1bc0*/  @P0 BRA `(.L_x_125) ;  /* 0xfffffff400c00947 */ /* 0x000fec000383ffff */
[----:B------:R-:W-:Y:S05]  /*1bd0*/  BSYNC.RECONVERGENT B2 ;  /* 0x0000000000027941 */ /* 0x000fea0003800200 */
.L_x_124:
[----:B------:R-:W-:-:S04]  /*1be0*/  ISETP.GT.U32.AND P0, PT, R18, 0x1, PT ;  /* 0x000000011200780c */ /* 0x000fc80003f04070 */
[----:B------:R-:W-:-:S04]  /*1bf0*/  ISETP.GT.U32.AND.EX P0, PT, R19, RZ, PT, P0 ;  /* 0x000000ff1300720c */ /* 0x000fc80003f04100 */
[----:B------:R-:W-:Y:S02]  /*1c00*/  SEL R9, R18, 0x1, P0 ;  /* 0x0000000112097807 */ /* 0x000fe40000000000 */
[----:B------:R-:W-:Y:S02]  /*1c10*/  SEL R30, R19, RZ, P0 ;  /* 0x000000ff131e7207 */ /* 0x000fe40000000000 */
[----:B------:R-:W-:-:S07]  /*1c20*/  LOP3.LUT R9, R9, 0xfffffff8, RZ, 0xc0, !PT ;  /* 0xfffffff809097812 */ /* 0x000fce00078ec0ff */
.L_x_123:
[----:B------:R-:W-:Y:S05]  /*1c30*/  BSYNC.RECONVERGENT B1 ;  /* 0x0000000000017941 */ /* 0x000fea0003800200 */
.L_x_122:
        /* <DEDUP_REMOVED lines=12> */
[----:B------:R-:W1:Y:S01]  /*1d00*/  LDC.64 R28, c[0x0][0x3b0] ;  /* 0x0000ec00ff1c7b82 */ /* 0x000e620000000a00 */
[----:B------:R-:W-:Y:S01]  /*1d10*/  IADD3 R24, P1, PT, R9, R14, RZ ;  /* 0x0000000e09187210 */ /* 0x000fe20007f3e0ff */
[-C--:B------:R-:W-:Y:S01]  /*1d20*/  IMAD R8, R21, R12.reuse, RZ ;  /* 0x0000000c15087224 */ /* 0x080fe200078e02ff */
[----:B------:R-:W2:Y:S03]  /*1d30*/  LDCU.128 UR16, c[0x0][0x3e0] ;  /* 0x00007c00ff1077ac */ /* 0x000ea60008000c00 */
[----:B------:R-:W-:Y:S01]  /*1d40*/  IMAD.X R25, R30, 0x1, R5, P1 ;  /* 0x000000011e197824 */ /* 0x000fe200008e0605 */
[----:B------:R-:W-:Y:S01]  /*1d50*/  UMOV UR5, URZ ;  /* 0x000000ff00057c82 */ /* 0x000fe20008000000 */
[C---:B------:R-:W-:Y:S02]  /*1d60*/  IMAD R33, R20.reuse, R13, R8 ;  /* 0x0000000d14217224 */ /* 0x040fe400078e0208 */
[----:B------:R-:W-:-:S04]  /*1d70*/  IMAD.WIDE.U32 R26, R20, R12, R24 ;  /* 0x0000000c141a7225 */ /* 0x000fc800078e0018 */
[----:B------:R-:W-:Y:S01]  /*1d80*/  IMAD R31, R25, R16, RZ ;  /* 0x00000010191f7224 */ /* 0x000fe200078e02ff */
[----:B------:R-:W-:Y:S01]  /*1d90*/  IADD3 R8, PT, PT, R33, R27, RZ ;  /* 0x0000001b21087210 */ /* 0x000fe20007ffe0ff */
[----:B------:R-:W-:Y:S01]  /*1da0*/  IMAD.WIDE.U32 R22, R16, R24, R2 ;  /* 0x0000001810167225 */ /* 0x000fe200078e0002 */
[----:B------:R-:W-:-:S03]  /*1db0*/  SHF.R.S32.HI R25, RZ, 0x1f, R10 ;  /* 0x0000001fff197819 */ /* 0x000fc6000001140a */
[----:B------:R-:W-:Y:S01]  /*1dc0*/  IMAD R31, R17, R24, R31 ;  /* 0x00000018111f7224 */ /* 0x000fe200078e021f */
[----:B------:R-:W-:Y:S02]  /*1dd0*/  MOV R24, R10 ;  /* 0x0000000a00187202 */ /* 0x000fe40000000f00 */
[----:B------:R-:W-:Y:S01]  /*1de0*/  IADD3 R35, P2, PT, R16, R22, RZ ;  /* 0x0000001610237210 */ /* 0x000fe20007f5e0ff */
[----:B------:R-:W-:Y:S02]  /*1df0*/  IMAD.IADD R33, R23, 0x1, R31 ;  /* 0x0000000117217824 */ /* 0x000fe400078e021f */
[-C--:B------:R-:W-:Y:S02]  /*1e00*/  IMAD R23, R8, R7.reuse, RZ ;  /* 0x0000000708177224 */ /* 0x080fe400078e02ff */
[----:B------:R-:W-:-:S04]  /*1e10*/  IMAD.WIDE.U32 R24, R26, R7, R24 ;  /* 0x000000071a187225 */ /* 0x000fc800078e0018 */
[----:B0-----:R-:W-:Y:S01]  /*1e20*/  IMAD R27, R26, R4, R23 ;  /* 0x000000041a1b7224 */ /* 0x001fe200078e0217 */
[----:B--2---:R-:W-:Y:S01]  /*1e30*/  LEA R26, P1, R24, UR16, 0x1 ;  /* 0x00000010181a7c11 */ /* 0x004fe2000f8208ff */
[-C--:B-1----:R-:W-:Y:S01]  /*1e40*/  IMAD R31, R33, R28.reuse, RZ ;  /* 0x0000001c211f7224 */ /* 0x082fe200078e02ff */
[----:B------:R-:W-:Y:S01]  /*1e50*/  IADD3.X R33, PT, PT, R17, R33, RZ, P2, !PT ;  /* 0x0000002111217210 */ /* 0x000fe200017fe4ff */
[----:B------:R-:W-:Y:S02]  /*1e60*/  IMAD.IADD R25, R25, 0x1, R27 ;  /* 0x0000000119197824 */ /* 0x000fe400078e021b */
[C---:B------:R-:W-:Y:S02]  /*1e70*/  IMAD R31, R22.reuse, R29, R31 ;  /* 0x0000001d161f7224 */ /* 0x040fe400078e021f */
[----:B------:R-:W-:Y:S01]  /*1e80*/  IMAD.WIDE.U32 R22, R22, R28, UR4 ;  /* 0x0000000416167e25 */ /* 0x000fe2000f8e001c */
[----:B------:R-:W-:-:S03]  /*1e90*/  LEA.HI.X R27, R24, UR17, R25, 0x1, P1 ;  /* 0x00000011181b7c11 */ /* 0x000fc600088f0c19 */
[----:B------:R-:W-:Y:S01]  /*1ea0*/  IMAD.IADD R31, R23, 0x1, R31 ;  /* 0x00000001171f7824 */ /* 0x000fe200078e021f */
[C---:B------:R-:W-:Y:S01]  /*1eb0*/  LEA R36, P1, R22.reuse, UR18, 0x1 ;  /* 0x0000001216247c11 */ /* 0x040fe2000f8208ff */
[----:B------:R-:W-:Y:S01]  /*1ec0*/  IMAD R8, R33, R28, RZ ;  /* 0x0000001c21087224 */ /* 0x000fe200078e02ff */
[----:B------:R0:W2:Y:S02]  /*1ed0*/  LDG.E.U16 R34, desc[UR6][R26.64] ;  /* 0x000000061a227981 */ /* 0x0000a4000c1e1500 */
[----:B------:R-:W-:Y:S01]  /*1ee0*/  LEA.HI.X R37, R22, UR19, R31, 0x1, P1 ;  /* 0x0000001316257c11 */ /* 0x000fe200088f0c1f */
[----:B------:R-:W-:Y:S02]  /*1ef0*/  IMAD R25, R35, R29, R8 ;  /* 0x0000001d23197224 */ /* 0x000fe400078e0208 */
[----:B------:R-:W-:Y:S02]  /*1f00*/  IMAD.HI.U32 R31, R7, 0x2, RZ ;  /* 0x00000002071f7827 */ /* 0x000fe400078e00ff */
[----:B------:R-:W3:Y:S02]  /*1f10*/  LDG.E.U16 R36, desc[UR6][R36.64] ;  /* 0x0000000624247981 */ /* 0x000ee4000c1e1500 */
[----:B------:R-:W-:-:S02]  /*1f20*/  IMAD.SHL.U32 R8, R4, 0x2, RZ ;  /* 0x0000000204087824 */ /* 0x000fc400078e00ff */
[----:B------:R-:W-:-:S03]  /*1f30*/  IMAD.WIDE.U32 R22, R35, R28, UR4 ;  /* 0x0000000423167e25 */ /* 0x000fc6000f8e001c */
[----:B------:R-:W-:Y:S01]  /*1f40*/  IADD3 R31, PT, PT, R31, R8, RZ ;  /* 0x000000081f1f7210 */ /* 0x000fe20007ffe0ff */
[----:B------:R-:W-:Y:S01]  /*1f50*/  IMAD.SHL.U32 R8, R7, 0x2, RZ ;  /* 0x0000000207087824 */ /* 0x000fe200078e00ff */
[----:B------:R-:W-:Y:S02]  /*1f60*/  IADD3 R23, PT, PT, R23, R25, RZ ;  /* 0x0000001917177210 */ /* 0x000fe40007ffe0ff */
[----:B------:R-:W-:-:S04]  /*1f70*/  LEA R24, P1, R22, UR18, 0x1 ;  /* 0x0000001216187c11 */ /* 0x000fc8000f8208ff */
[----:B------:R-:W-:Y:S02]  /*1f80*/  LEA.HI.X R25, R22, UR19, R23, 0x1, P1 ;  /* 0x0000001316197c11 */ /* 0x000fe400088f0c17 */
[----:B------:R-:W-:-:S03]  /*1f90*/  IADD3 R22, P1, PT, R26, R8, RZ ;  /* 0x000000081a167210 */ /* 0x000fc60007f3e0ff */
[----:B------:R-:W4:Y:S01]  /*1fa0*/  LDG.E.U16 R24, desc[UR6][R24.64] ;  /* 0x0000000618187981 */ /* 0x000f22000c1e1500 */
[----:B------:R-:W-:-:S05]  /*1fb0*/  IADD3.X R23, PT, PT, R31, R27, RZ, P1, !PT ;  /* 0x0000001b1f177210 */ /* 0x000fca0000ffe4ff */
[----:B------:R-:W5:Y:S01]  /*1fc0*/  LDG.E.U16 R25, desc[UR6][R22.64] ;  /* 0x0000000616197981 */ /* 0x000f62000c1e1500 */
[----:B------:R-:W-:-:S05]  /*1fd0*/  IADD3 R35, P1, PT, R16, R35, RZ ;  /* 0x0000002310237210 */ /* 0x000fca0007f3e0ff */
[----:B------:R-:W-:Y:S01]  /*1fe0*/  IMAD.X R33, R17, 0x1, R33, P1 ;  /* 0x0000000111217824 */ /* 0x000fe200008e0621 */
[----:B0-----:R-:W-:Y:S01]  /*1ff0*/  IADD3 R26, P1, PT, R16, R35, RZ ;  /* 0x00000023101a7210 */ /* 0x001fe20007f3e0ff */
[----:B--2---:R-:W-:Y:S02]  /*2000*/  HADD2.F32 R34, -RZ, R34.H0_H0 ;  /* 0x20000022ff227230 */ /* 0x004fe40000004100 */
[----:B---3--:R-:W-:-:S05]  /*2010*/  HADD2.F32 R37, -RZ, R36.H0_H0 ;  /* 0x20000024ff257230 */ /* 0x008fca0000004100 */
[----:B------:R-:W-:Y:S01]  /*2020*/  FFMA R32, R34, R37, R32 ;  /* 0x0000002522207223 */ /* 0x000fe20000000020 */
[----:B----4-:R-:W-:Y:S02]  /*2030*/  HADD2.F32 R34, -RZ, R24.H0_H0 ;  /* 0x20000018ff227230 */ /* 0x010fe40000004100 */
[----:B------:R-:W-:Y:S02]  /*2040*/  IMAD R24, R33, R28, RZ ;  /* 0x0000001c21187224 */ /* 0x000fe400078e02ff */
[----:B-----5:R-:W-:Y:S01]  /*2050*/  HADD2.F32 R27, -RZ, R25.H0_H0 ;  /* 0x20000019ff1b7230 */ /* 0x020fe20000004100 */
[----:B------:R-:W-:-:S04]  /*2060*/  IADD3.X R25, PT, PT, R17, R33, RZ, P1, !PT ;  /* 0x0000002111197210 */ /* 0x000fc80000ffe4ff */
[----:B------:R-:W-:Y:S01]  /*2070*/  FFMA R32, R27, R34, R32 ;  /* 0x000000221b207223 */ /* 0x000fe20000000020 */
[----:B------:R-:W-:Y:S02]  /*2080*/  IMAD R27, R35, R29, R24 ;  /* 0x0000001d231b7224 */ /* 0x000fe400078e0218 */
[-C--:B------:R-:W-:Y:S02]  /*2090*/  IMAD R33, R25, R28.reuse, RZ ;  /* 0x0000001c19217224 */ /* 0x080fe400078e02ff */
[----:B------:R-:W-:Y:S01]  /*20a0*/  IMAD.WIDE.U32 R24, R35, R28, UR4 ;  /* 0x0000000423187e25 */ /* 0x000fe2000f8e001c */
[----:B------:R-:W-:-:S03]  /*20b0*/  IADD3 R22, P1, PT, R22, R8, RZ ;  /* 0x0000000816167210 */ /* 0x000fc60007f3e0ff */
[C---:B------:R-:W-:Y:S02]  /*20c0*/  IMAD R33, R26.reuse, R29, R33 ;  /* 0x0000001d1a217224 */ /* 0x040fe400078e0221 */
[----:B------:R-:W-:Y:S01]  /*20d0*/  IMAD.WIDE.U32 R28, R26, R28, UR4 ;  /* 0x000000041a1c7e25 */ /* 0x000fe2000f8e001c */
[----:B------:R-:W-:-:S03]  /*20e0*/  LEA R26, P2, R24, UR18, 0x1 ;  /* 0x00000012181a7c11 */ /* 0x000fc6000f8408ff */
[----:B------:R-:W-:Y:S01]  /*20f0*/  IMAD.IADD R27, R25, 0x1, R27 ;  /* 0x00000001191b7824 */ /* 0x000fe200078e021b */
[----:B------:R-:W-:Y:S01]  /*2100*/  IADD3 R33, PT, PT, R29, R33, RZ ;  /* 0x000000211d217210 */ /* 0x000fe20007ffe0ff */
[----:B------:R-:W-:-:S03]  /*2110*/  IMAD.X R23, R23, 0x1, R31, P1 ;  /* 0x0000000117177824 */ /* 0x000fc600008e061f */
[----:B------:R-:W-:Y:S02]  /*2120*/  LEA.HI.X R27, R24, UR19, R27, 0x1, P2 ;  /* 0x00000013181b7c11 */ /* 0x000fe400090f0c1b */
[----:B------:R-:W-:Y:S02]  /*2130*/  LEA R24, P3, R28, UR18, 0x1 ;  /* 0x000000121c187c11 */ /* 0x000fe4000f8608ff */
[----:B------:R-:W-:Y:S01]  /*2140*/  IADD3 R34, P2, PT, R22, R8, RZ ;  /* 0x0000000816227210 */ /* 0x000fe20007f5e0ff */
[----:B------:R-:W2:Y:S01]  /*2150*/  LDG.E.U16 R26, desc[UR6][R26.64] ;  /* 0x000000061a1a7981 */ /* 0x000ea2000c1e1500 */
[----:B------:R-:W-:Y:S02]  /*2160*/  LEA.HI.X R25, R28, UR19, R33, 0x1, P3 ;  /* 0x000000131c197c11 */ /* 0x000fe400098f0c21 */
[----:B------:R-:W-:Y:S01]  /*2170*/  IADD3.X R35, PT, PT, R23, R31, RZ, P2, !PT ;  /* 0x0000001f17237210 */ /* 0x000fe200017fe4ff */
[----:B------:R-:W3:Y:S04]  /*2180*/  LDG.E.U16 R22, desc[UR6][R22.64] ;  /* 0x0000000616167981 */ /* 0x000ee8000c1e1500 */
[----:B------:R-:W4:Y:S04]  /*2190*/  LDG.E.U16 R34, desc[UR6][R34.64] ;  /* 0x0000000622227981 */ /* 0x000f28000c1e1500 */
[----:B------:R-:W5:Y:S01]  /*21a0*/  LDG.E.U16 R24, desc[UR6][R24.64] ;  /* 0x0000000618187981 */ /* 0x000f62000c1e1500 */
[----:B------:R-:W-:-:S05]  /*21b0*/  IADD3 R9, P1, PT, R9, 0x4, RZ ;  /* 0x0000000409097810 */ /* 0x000fca0007f3e0ff */
[----:B------:R-:W-:Y:S02]  /*21c0*/  IMAD.X R30, RZ, RZ, R30, P1 ;  /* 0x000000ffff1e7224 */ /* 0x000fe400008e061e */
[----:B--2---:R-:W-:Y:S02]  /*21d0*/  HADD2.F32 R8, -RZ, R26.H0_H0 ;  /* 0x2000001aff087230 */ /* 0x004fe40000004100 */
[----:B---3--:R-:W-:Y:S02]  /*21e0*/  HADD2.F32 R29, -RZ, R22.H0_H0 ;  /* 0x20000016ff1d7230 */ /* 0x008fe40000004100 */
[----:B----4-:R-:W-:-:S03]  /*21f0*/  HADD2.F32 R31, -RZ, R34.H0_H0 ;  /* 0x20000022ff1f7230 */ /* 0x010fc60000004100 */
[----:B------:R-:W-:Y:S01]  /*2200*/  FFMA R32, R29, R8, R32 ;  /* 0x000000081d207223 */ /* 0x000fe20000000020 */
[----:B-----5:R-:W-:-:S05]  /*2210*/  HADD2.F32 R28, -RZ, R24.H0_H0 ;  /* 0x20000018ff1c7230 */ /* 0x020fca0000004100 */
[----:B------:R-:W-:-:S07]  /*2220*/  FFMA R32, R31, R28, R32 ;  /* 0x0000001c1f207223 */ /* 0x000fce0000000020 */
.L_x_127:
[----:B------:R-:W-:Y:S05]  /*2230*/  BSYNC.RECONVERGENT B1 ;  /* 0x0000000000017941 */ /* 0x000fea0003800200 */
.L_x_126:
        /* <DEDUP_REMOVED lines=14> */
[--C-:B------:R-:W-:Y:S01]  /*2320*/  SHF.R.S32.HI R35, RZ, 0x1f, R10.reuse ;  /* 0x0000001fff237819 */ /* 0x100fe2000001140a */
[----:B------:R-:W-:Y:S01]  /*2330*/  IMAD.MOV.U32 R34, RZ, RZ, R10 ;  /* 0x000000ffff227224 */ /* 0x000fe200078e000a */
[----:B------:R-:W-:Y:S01]  /*2340*/  IADD3.X R27, PT, PT, R30, R5, RZ, P0, !PT ;  /* 0x000000051e1b7210 */ /* 0x000fe200007fe4ff */
[----:B------:R-:W-:Y:S01]  /*2350*/  IMAD.WIDE.U32 R28, R16, R26, R2 ;  /* 0x0000001a101c7225 */ /* 0x000fe200078e0002 */
[----:B------:R-:W-:-:S03]  /*2360*/  UMOV UR5, URZ ;  /* 0x000000ff00057c82 */ /* 0x000fc60008000000 */
[----:B------:R-:W-:Y:S02]  /*2370*/  IMAD R33, R27, R16, RZ ;  /* 0x000000101b217224 */ /* 0x000fe400078e02ff */
[----:B------:R-:W-:Y:S01]  /*2380*/  IMAD R31, R20, R13, R8 ;  /* 0x0000000d141f7224 */ /* 0x000fe200078e0208 */
[----:B------:R-:W-:Y:S01]  /*2390*/  IADD3 R8, P0, PT, R16, R28, RZ ;  /* 0x0000001c10087210 */ /* 0x000fe20007f1e0ff */
[----:B------:R-:W-:Y:S02]  /*23a0*/  IMAD R33, R17, R26, R33 ;  /* 0x0000001a11217224 */ /* 0x000fe400078e0221 */
[----:B------:R-:W-:-:S03]  /*23b0*/  IMAD.WIDE.U32 R24, R20, R12, R26 ;  /* 0x0000000c14187225 */ /* 0x000fc600078e001a */
[----:B------:R-:W-:Y:S01]  /*23c0*/  IADD3 R33, PT, PT, R29, R33, RZ ;  /* 0x000000211d217210 */ /* 0x000fe20007ffe0ff */
[----:B------:R-:W-:Y:S02]  /*23d0*/  IMAD.IADD R26, R31, 0x1, R25 ;  /* 0x000000011f1a7824 */ /* 0x000fe400078e0219 */
[----:B------:R-:W-:Y:S01]  /*23e0*/  IMAD.WIDE.U32 R34, R24, R7, R34 ;  /* 0x0000000718227225 */ /* 0x000fe200078e0022 */
[----:B------:R-:W-:-:S03]  /*23f0*/  IADD3.X R29, PT, PT, R17, R33, RZ, P0, !PT ;  /* 0x00000021111d7210 */ /* 0x000fc600007fe4ff */
[----:B------:R-:W-:Y:S01]  /*2400*/  IMAD R25, R26, R7, RZ ;  /* 0x000000071a197224 */ /* 0x000fe200078e02ff */
[----:B--2---:R-:W-:Y:S01]  /*2410*/  LEA R26, P0, R34, UR16, 0x1 ;  /* 0x00000010221a7c11 */ /* 0x004fe2000f8008ff */
[----:B-1----:R-:W-:Y:S02]  /*2420*/  IMAD R27, R33, R22, RZ ;  /* 0x00000016211b7224 */ /* 0x002fe400078e02ff */
[----:B0-----:R-:W-:Y:S02]  /*2430*/  IMAD R25, R24, R4, R25 ;  /* 0x0000000418197224 */ /* 0x001fe400078e0219 */
[-C--:B------:R-:W-:Y:S02]  /*2440*/  IMAD R31, R29, R22.reuse, RZ ;  /* 0x000000161d1f7224 */ /* 0x080fe400078e02ff */
[C---:B------:R-:W-:Y:S02]  /*2450*/  IMAD R27, R28.reuse, R23, R27 ;  /* 0x000000171c1b7224 */ /* 0x040fe400078e021b */
[----:B------:R-:W-:-:S04]  /*2460*/  IMAD.WIDE.U32 R28, R28, R22, UR4 ;  /* 0x000000041c1c7e25 */ /* 0x000fc8000f8e0016 */
[----:B------:R-:W-:Y:S01]  /*2470*/  IMAD.IADD R25, R35, 0x1, R25 ;  /* 0x0000000123197824 */ /* 0x000fe200078e0219 */
[----:B------:R-:W-:Y:S01]  /*2480*/  IADD3 R29, PT, PT, R29, R27, RZ ;  /* 0x0000001b1d1d7210 */ /* 0x000fe20007ffe0ff */
[----:B------:R-:W-:Y:S01]  /*2490*/  IMAD R31, R8, R23, R31 ;  /* 0x00000017081f7224 */ /* 0x000fe200078e021f */
[----:B------:R-:W-:Y:S01]  /*24a0*/  LEA R24, P2, R28, UR18, 0x1 ;  /* 0x000000121c187c11 */ /* 0x000fe2000f8408ff */
[----:B------:R-:W-:Y:S01]  /*24b0*/  IMAD.WIDE.U32 R22, R8, R22, UR4 ;  /* 0x0000000408167e25 */ /* 0x000fe2000f8e0016 */
[----:B------:R-:W-:Y:S02]  /*24c0*/  LEA.HI.X R27, R34, UR17, R25, 0x1, P0 ;  /* 0x00000011221b7c11 */ /* 0x000fe400080f0c19 */
[----:B------:R-:W-:Y:S01]  /*24d0*/  LEA.HI.X R25, R28, UR19, R29, 0x1, P2 ;  /* 0x000000131c197c11 */ /* 0x000fe200090f0c1d */
[----:B------:R-:W-:Y:S01]  /*24e0*/  IMAD.IADD R31, R23, 0x1, R31 ;  /* 0x00000001171f7824 */ /* 0x000fe200078e021f */
[C---:B------:R-:W-:Y:S02]  /*24f0*/  LEA R34, P0, R7.reuse, R26, 0x1 ;  /* 0x0000001a07227211 */ /* 0x040fe400078008ff */
[----:B------:R-:W-:Y:S01]  /*2500*/  LEA R28, P2, R22, UR18, 0x1 ;  /* 0x00000012161c7c11 */ /* 0x000fe2000f8408ff */
[----:B------:R-:W2:Y:S01]  /*2510*/  LDG.E.U16 R26, desc[UR6][R26.64] ;  /* 0x000000061a1a7981 */ /* 0x000ea2000c1e1500 */
[----:B------:R-:W-:-:S02]  /*2520*/  LEA.HI.X R35, R7, R27, R4, 0x1, P0 ;  /* 0x0000001b07237211 */ /* 0x000fc400000f0c04 */
[----:B------:R-:W-:Y:S01]  /*2530*/  LEA.HI.X R29, R22, UR19, R31, 0x1, P2 ;  /* 0x00000013161d7c11 */ /* 0x000fe200090f0c1f */
[----:B------:R-:W3:Y:S04]  /*2540*/  LDG.E.U16 R24, desc[UR6][R24.64] ;  /* 0x0000000618187981 */ /* 0x000ee8000c1e1500 */
[----:B------:R-:W4:Y:S04]  /*2550*/  LDG.E.U16 R34, desc[UR6][R34.64] ;  /* 0x0000000622227981 */ /* 0x000f28000c1e1500 */
[----:B------:R-:W5:Y:S01]  /*2560*/  LDG.E.U16 R28, desc[UR6][R28.64] ;  /* 0x000000061c1c7981 */ /* 0x000f62000c1e1500 */
[----:B------:R-:W-:-:S04]  /*2570*/  IADD3 R9, P0, PT, R9, 0x2, RZ ;  /* 0x0000000209097810 */ /* 0x000fc80007f1e0ff */
[----:B------:R-:W-:Y:S01]  /*2580*/  IADD3.X R30, PT, PT, RZ, R30, RZ, P0, !PT ;  /* 0x0000001eff1e7210 */ /* 0x000fe200007fe4ff */
[----:B--2---:R-:W-:Y:S02]  /*2590*/  HADD2.F32 R23, -RZ, R26.H0_H0 ;  /* 0x2000001aff177230 */ /* 0x004fe40000004100 */
[----:B---3--:R-:W-:Y:S02]  /*25a0*/  HADD2.F32 R22, -RZ, R24.H0_H0 ;  /* 0x20000018ff167230 */ /* 0x008fe40000004100 */
[----:B----4-:R-:W-:-:S03]  /*25b0*/  HADD2.F32 R8, -RZ, R34.H0_H0 ;  /* 0x20000022ff087230 */ /* 0x010fc60000004100 */
[----:B------:R-:W-:Y:S01]  /*25c0*/  FFMA R23, R23, R22, R32 ;  /* 0x0000001617177223 */ /* 0x000fe20000000020 */
[----:B-----5:R-:W-:-:S05]  /*25d0*/  HADD2.F32 R36, -RZ, R28.H0_H0 ;  /* 0x2000001cff247230 */ /* 0x020fca0000004100 */
[----:B------:R-:W-:-:S07]  /*25e0*/  FFMA R32, R36, R8, R23 ;  /* 0x0000000824207223 */ /* 0x000fce0000000017 */
.L_x_129:
[----:B------:R-:W-:Y:S05]  /*25f0*/  BSYNC.RECONVERGENT B1 ;  /* 0x0000000000017941 */ /* 0x000fea0003800200 */
.L_x_128:
[----:B------:R-:W-:Y:S05]  /*2600*/  @!P1 BRA `(.L_x_121) ;  /* 0x00000000007c9947 */ /* 0x000fea0003800000 */
[----:B------:R-:W1:Y:S01]  /*2610*/  LDC.64 R22, c[0x0][0x3b0] ;  /* 0x0000ec00ff167b82 */ /* 0x000e620000000a00 */
[----:B------:R-:W-:Y:S01]  /*2620*/  IADD3 R8, P0, PT, R9, R14, RZ ;  /* 0x0000000e09087210 */ /* 0x000fe20007f1e0ff */
[-C--:B------:R-:W-:Y:S01]  /*2630*/  IMAD R11, R21, R12.reuse, RZ ;  /* 0x0000000c150b7224 */ /* 0x080fe200078e02ff */
[----:B------:R-:W2:Y:S03]  /*2640*/  LDCU.128 UR16, c[0x0][0x3e0] ;  /* 0x00007c00ff1077ac */ /* 0x000ea60008000c00 */
[----:B------:R-:W-:Y:S01]  /*2650*/  IMAD.X R9, R30, 0x1, R5, P0 ;  /* 0x000000011e097824 */ /* 0x000fe200000e0605 */
[----:B------:R-:W-:Y:S01]  /*2660*/  UMOV UR5, URZ ;  /* 0x000000ff00057c82 */ /* 0x000fe20008000000 */
[C---:B------:R-:W-:Y:S01]  /*2670*/  IMAD R27, R20.reuse, R13, R11 ;  /* 0x0000000d141b7224 */ /* 0x040fe200078e020b */
[----:B------:R-:W-:Y:S01]  /*2680*/  SHF.R.S32.HI R11, RZ, 0x1f, R10 ;  /* 0x0000001fff0b7819 */ /* 0x000fe2000001140a */
[----:B------:R-:W-:-:S04]  /*2690*/  IMAD.WIDE.U32 R24, R20, R12, R8 ;  /* 0x0000000c14187225 */ /* 0x000fc800078e0008 */
[----:B------:R-:W-:Y:S02]  /*26a0*/  IMAD R9, R9, R16, RZ ;  /* 0x0000001009097224 */ /* 0x000fe400078e02ff */
[----:B------:R-:W-:-:S04]  /*26b0*/  IMAD.WIDE.U32 R12, R16, R8, R2 ;  /* 0x00000008100c7225 */ /* 0x000fc800078e0002 */
[----:B------:R-:W-:Y:S01]  /*26c0*/  IMAD R9, R17, R8, R9 ;  /* 0x0000000811097224 */ /* 0x000fe200078e0209 */
[----:B------:R-:W-:Y:S01]  /*26d0*/  IADD3 R8, PT, PT, R27, R25, RZ ;  /* 0x000000191b087210 */ /* 0x000fe20007ffe0ff */
[----:B------:R-:W-:-:S04]  /*26e0*/  IMAD.WIDE.U32 R10, R24, R7, R10 ;  /* 0x00000007180a7225 */ /* 0x000fc800078e000a */
[----:B------:R-:W-:Y:S02]  /*26f0*/  IMAD.IADD R9, R13, 0x1, R9 ;  /* 0x000000010d097824 */ /* 0x000fe400078e0209 */
[----:B------:R-:W-:Y:S02]  /*2700*/  IMAD R13, R8, R7, RZ ;  /* 0x00000007080d7224 */ /* 0x000fe400078e02ff */
[-C--:B-1----:R-:W-:Y:S02]  /*2710*/  IMAD R25, R9, R22.reuse, RZ ;  /* 0x0000001609197224 */ /* 0x082fe400078e02ff */
[----:B------:R-:W-:Y:S01]  /*2720*/  IMAD.WIDE.U32 R8, R12, R22, UR4 ;  /* 0x000000040c087e25 */ /* 0x000fe2000f8e0016 */
[----:B--2---:R-:W-:-:S03]  /*2730*/  LEA R22, P0, R10, UR16, 0x1 ;  /* 0x000000100a167c11 */ /* 0x004fc6000f8008ff */
[----:B0-----:R-:W-:Y:S02]  /*2740*/  IMAD R13, R24, R4, R13 ;  /* 0x00000004180d7224 */ /* 0x001fe400078e020d */
[----:B------:R-:W-:Y:S01]  /*2750*/  IMAD R7, R12, R23, R25 ;  /* 0x000000170c077224 */ /* 0x000fe200078e0219 */
[----:B------:R-:W-:Y:S02]  /*2760*/  LEA R12, P1, R8, UR18, 0x1 ;  /* 0x00000012080c7c11 */ /* 0x000fe4000f8208ff */
[----:B------:R-:W-:Y:S01]  /*2770*/  IADD3 R11, PT, PT, R11, R13, RZ ;  /* 0x0000000d0b0b7210 */ /* 0x000fe20007ffe0ff */
[----:B------:R-:W-:-:S03]  /*2780*/  IMAD.IADD R7, R9, 0x1, R7 ;  /* 0x0000000109077824 */ /* 0x000fc600078e0207 */
[----:B------:R-:W-:Y:S02]  /*2790*/  LEA.HI.X R23, R10, UR17, R11, 0x1, P0 ;  /* 0x000000110a177c11 */ /* 0x000fe400080f0c0b */
[----:B------:R-:W-:-:S03]  /*27a0*/  LEA.HI.X R13, R8, UR19, R7, 0x1, P1 ;  /* 0x00000013080d7c11 */ /* 0x000fc600088f0c07 */
[----:B------:R-:W2:Y:S04]  /*27b0*/  LDG.E.U16 R22, desc[UR6][R22.64] ;  /* 0x0000000616167981 */ /* 0x000ea8000c1e1500 */
[----:B------:R-:W3:Y:S01]  /*27c0*/  LDG.E.U16 R12, desc[UR6][R12.64] ;  /* 0x000000060c0c7981 */ /* 0x000ee2000c1e1500 */
[----:B--2---:R-:W-:Y:S02]  /*27d0*/  HADD2.F32 R7, -RZ, R22.H0_H0 ;  /* 0x20000016ff077230 */ /* 0x004fe40000004100 */
[----:B---3--:R-:W-:-:S05]  /*27e0*/  HADD2.F32 R4, -RZ, R12.H0_H0 ;  /* 0x2000000cff047230 */ /* 0x008fca0000004100 */
[----:B------:R-:W-:-:S07]  /*27f0*/  FFMA R32, R7, R4, R32 ;  /* 0x0000000407207223 */ /* 0x000fce0000000020 */
.L_x_121:
[----:B------:R-:W-:Y:S05]  /*2800*/  BSYNC.RECONVERGENT B0 ;  /* 0x0000000000007941 */ /* 0x000fea0003800200 */
.L_x_120:
[----:B------:R-:W1:Y:S01]  /*2810*/  LDCU UR5, c[0x0][0x3b0] ;  /* 0x00007600ff0577ac */ /* 0x000e620008000800 */
[----:B------:R-:W-:-:S04]  /*2820*/  UIADD3 UR4, UPT, UPT, UR4, 0x1, URZ ;  /* 0x0000000104047890 */ /* 0x000fc8000fffe0ff */
[----:B-1----:R-:W-:-:S09]  /*2830*/  UISETP.NE.AND UP0, UPT, UR4, UR5, UPT ;  /* 0x000000050400728c */ /* 0x002fd2000bf05270 */
[----:B------:R-:W-:Y:S05]  /*2840*/  BRA.U UP0, `(.L_x_130) ;  /* 0xffffffe5009c7547 */ /* 0x000fea000b83ffff */
.L_x_119:
[----:B------:R-:W1:Y:S01]  /*2850*/  LDCU.64 UR8, c[0x0][0x3f0] ;  /* 0x00007e00ff0877ac */ /* 0x000e620008000a00 */
[----:B------:R-:W-:Y:S02]  /*2860*/  F2FP.F16.F32.PACK_AB R32, RZ, R32 ;  /* 0x00000020ff20723e */ /* 0x000fe400000000ff */
[----:B-1----:R-:W-:-:S04]  /*2870*/  LEA R2, P0, R0, UR8, 0x1 ;  /* 0x0000000800027c11 */ /* 0x002fc8000f8008ff */
[----:B------:R-:W-:-:S05]  /*2880*/  LEA.HI.X R3, R0, UR9, RZ, 0x1, P0 ;  /* 0x0000000900037c11 */ /* 0x000fca00080f0cff */
[----:B------:R-:W-:Y:S01]  /*2890*/  STG.E.U16 desc[UR6][R2.64], R32 ;  /* 0x0000002002007986 */ /* 0x000fe2000c101506 */
[----:B------:R-:W-:Y:S05]  /*28a0*/  EXIT ;  /* 0x000000000000794d */ /* 0x000fea0003800000 */
        .weak           $__internal_16_$__cuda_sm20_div_u64
        .type           $__internal_16_$__cuda_sm20_div_u64,@function
        .size           $__internal_16_$__cuda_sm20_div_u64,($__internal_17_$__cuda_sm20_rem_u64 - $__internal_16_$__cuda_sm20_div_u64)
$__internal_16_$__cuda_sm20_div_u64:
[----:B------:R-:W-:-:S04]  /*28b0*/  MOV R11, R7 ;  /* 0x00000007000b7202 */ /* 0x000fc80000000f00 */
        /* <DEDUP_REMOVED lines=48> */
[----:B------:R-:W-:Y:S02]  /*2bc0*/  ISETP.GE.U32.AND.EX P0, PT, R22, R7, PT, P0 ;  /* 0x000000071600720c */ /* 0x000fe40003f06100 */
[----:B------:R-:W-:Y:S02]  /*2bd0*/  IADD3.X R12, PT, PT, RZ, R9, RZ, P2, !PT ;  /* 0x00000009ff0c7210 */ /* 0x000fe400017fe4ff */
[----:B------:R-:W-:Y:S02]  /*2be0*/  SEL R11, R4, R11, P0 ;  /* 0x0000000b040b7207 */ /* 0x000fe40000000000 */
[----:B------:R-:W-:-:S02]  /*2bf0*/  IADD3.X R14, PT, PT, ~R7, R22, RZ, P1, !PT ;  /* 0x00000016070e7210 */ /* 0x000fc40000ffe5ff */
[----:B------:R-:W-:Y:S02]  /*2c00*/  SEL R5, R5, R15, P0 ;  /* 0x0000000f05057207 */ /* 0x000fe40000000000 */
[----:B------:R-:W-:Y:S01]  /*2c10*/  SEL R12, R12, R9, P0 ;  /* 0x000000090c0c7207 */ /* 0x000fe20000000000 */
[----:B------:R-:W-:Y:S01]  /*2c20*/  HFMA2 R9, -RZ, RZ, 0, 0 ;  /* 0x00000000ff097431 */ /* 0x000fe200000001ff */
[----:B------:R-:W-:Y:S02]  /*2c30*/  IADD3 R4, P2, PT, R11, 0x1, RZ ;  /* 0x000000010b047810 */ /* 0x000fe40007f5e0ff */
[----:B------:R-:W-:Y:S02]  /*2c40*/  SEL R14, R14, R22, P0 ;  /* 0x000000160e0e7207 */ /* 0x000fe40000000000 */
[----:B------:R-:W-:Y:S01]  /*2c50*/  ISETP.GE.U32.AND P0, PT, R5, R10, PT ;  /* 0x0000000a0500720c */ /* 0x000fe20003f06070 */
[----:B------:R-:W-:Y:S01]  /*2c60*/  IMAD.X R5, RZ, RZ, R12, P2 ;  /* 0x000000ffff057224 */ /* 0x000fe200010e060c */
[----:B------:R-:W-:-:S02]  /*2c70*/  ISETP.NE.U32.AND P1, PT, R10, RZ, PT ;  /* 0x000000ff0a00720c */ /* 0x000fc40003f25070 */
[----:B------:R-:W-:Y:S02]  /*2c80*/  ISETP.GE.U32.AND.EX P0, PT, R14, R7, PT, P0 ;  /* 0x000000070e00720c */ /* 0x000fe40003f06100 */
[----:B------:R-:W-:Y:S02]  /*2c90*/  ISETP.NE.AND.EX P1, PT, R7, RZ, PT, P1 ;  /* 0x000000ff0700720c */ /* 0x000fe40003f25310 */
[----:B------:R-:W-:Y:S02]  /*2ca0*/  SEL R4, R4, R11, P0 ;  /* 0x0000000b04047207 */ /* 0x000fe40000000000 */
[----:B------:R-:W-:Y:S02]  /*2cb0*/  SEL R5, R5, R12, P0 ;  /* 0x0000000c05057207 */ /* 0x000fe40000000000 */
[----:B------:R-:W-:Y:S02]  /*2cc0*/  SEL R4, R4, 0xffffffff, P1 ;  /* 0xffffffff04047807 */ /* 0x000fe40000800000 */
[----:B------:R-:W-:Y:S01]  /*2cd0*/  SEL R5, R5, 0xffffffff, P1 ;  /* 0xffffffff05057807 */ /* 0x000fe20000800000 */
[----:B------:R-:W-:Y:S06]  /*2ce0*/  RET.REL.NODEC R8 `(conv_transpose1d_direct_f16) ;  /* 0xffffffd008c47950 */ /* 0x000fec0003c3ffff */
        .weak           $__internal_17_$__cuda_sm20_rem_u64
        .type           $__internal_17_$__cuda_sm20_rem_u64,@function
        .size           $__internal_17_$__cuda_sm20_rem_u64,(.L_x_293 - $__internal_17_$__cuda_sm20_rem_u64)
$__internal_17_$__cuda_sm20_rem_u64:
        /* <DEDUP_REMOVED lines=29> */
[----:B------:R-:W-:Y:S02]  /*2ec0*/  HFMA2 R11, -RZ, RZ, 0, 0 ;  /* 0x00000000ff0b7431 */ /* 0x000fe400000001ff */
        /* <DEDUP_REMOVED lines=16> */
[CC--:B------:R-:W-:Y:S02]  /*2fd0*/  ISETP.GE.U32.AND P0, PT, R11.reuse, R2.reuse, PT ;  /* 0x000000020b00720c */ /* 0x0c0fe40003f06070 */
[----:B------:R-:W-:Y:S02]  /*2fe0*/  MOV R9, 0x0 ;  /* 0x0000000000097802 */ /* 0x000fe40000000f00 */
        /* <DEDUP_REMOVED lines=16> */
[----:B------:R-:W-:Y:S06]  /*30f0*/  RET.REL.NODEC R8 `(conv_transpose1d_direct_f16) ;  /* 0xffffffcc08c07950 */ /* 0x000fec0003c3ffff */
.L_x_131:
        /* <DEDUP_REMOVED lines=16> */
.L_x_293:


//--------------------- .text.conv1d_direct_f16   --------------------------
	.section	.text.conv1d_direct_f16,"ax",@progbits
	.align	128
        .global         conv1d_direct_f16
        .type           conv1d_direct_f16,@function
        .size           conv1d_direct_f16,(.L_x_295 - conv1d_direct_f16)
        .other          conv1d_direct_f16,@"STO_CUDA_ENTRY STV_DEFAULT"
conv1d_direct_f16:
.text.conv1d_direct_f16:
        /* <DEDUP_REMOVED lines=13> */
[----:B------:R-:W-:Y:S01]  /*00d0*/  MOV R4, RZ ;  /* 0x000000ff00047202 */ /* 0x000fe20000000f00 */
[----:B------:R-:W-:Y:S01]  /*00e0*/  IMAD.MOV.U32 R7, RZ, RZ, RZ ;  /* 0x000000ffff077224 */ /* 0x000fe200078e00ff */
        /* <DEDUP_REMOVED lines=21> */
.L_x_132:
[----:B------:R-:W0:Y:S01]  /*0240*/  LDCU.64 UR4, c[0x0][0x3a8] ;  /* 0x00007500ff0477ac */ /* 0x000e220008000a00 */
[----:B------:R-:W-:Y:S01]  /*0250*/  IMAD.MOV.U32 R5, RZ, RZ, R8 ;  /* 0x000000ffff057224 */ /* 0x000fe200078e0008 */
[----:B------:R-:W-:Y:S01]  /*0260*/  MOV R14, 0x2b0 ;  /* 0x000002b0000e7802 */ /* 0x000fe20000000f00 */
[----:B------:R-:W-:Y:S01]  /*0270*/  IMAD.MOV.U32 R15, RZ, RZ, RZ ;  /* 0x000000ffff0f7224 */ /* 0x000fe200078e00ff */
[----:B0-----:R-:W-:Y:S01]  /*0280*/  MOV R6, UR4 ;  /* 0x0000000400067c02 */ /* 0x001fe20008000f00 */
[----:B------:R-:W-:-:S07]  /*0290*/  IMAD.U32 R7, RZ, RZ, UR5 ;  /* 0x00000005ff077e24 */ /* 0x000fce000f8e00ff */
[----:B------:R-:W-:Y:S05]  /*02a0*/  CALL.REL.NOINC `($__internal_18_$__cuda_sm20_div_u64) ;  /* 0x0000001c00cc7944 */ /* 0x000fea0003c00000 */
[----:B------:R-:W0:Y:S01]  /*02b0*/  LDCU.64 UR4, c[0x0][0x3a8] ;  /* 0x00007500ff0477ac */ /* 0x000e220008000a00 */
[----:B------:R-:W-:Y:S01]  /*02c0*/  IADD3 R5, P0, PT, RZ, -R6, RZ ;  /* 0x80000006ff057210 */ /* 0x000fe20007f1e0ff */
[----:B------:R-:W-:-:S03]  /*02d0*/  IMAD.MOV.U32 R9, RZ, RZ, RZ ;  /* 0x000000ffff097224 */ /* 0x000fc600078e00ff */
[----:B------:R-:W-:-:S05]  /*02e0*/  IADD3.X R0, PT, PT, RZ, ~R7, RZ, P0, !PT ;  /* 0x80000007ff007210 */ /* 0x000fca00007fe4ff */
[----:B0-----:R-:W-:Y:S02]  /*02f0*/  IMAD R0, R0, UR4, RZ ;  /* 0x0000000400007c24 */ /* 0x001fe4000f8e02ff */
[----:B------:R-:W-:-:S04]  /*0300*/  IMAD.WIDE.U32 R2, R5, UR4, R8 ;  /* 0x0000000405027c25 */ /* 0x000fc8000f8e0008 */
[----:B------:R-:W-:Y:S02]  /*0310*/  IMAD R5, R5, UR5, R0 ;  /* 0x0000000505057c24 */ /* 0x000fe4000f8e0200 */
[----:B------:R-:W-:-:S03]  /*0320*/  IMAD.MOV.U32 R0, RZ, RZ, R2 ;  /* 0x000000ffff007224 */ /* 0x000fc600078e0002 */
[----:B------:R-:W-:-:S07]  /*0330*/  IADD3 R4, PT, PT, R3, R5, RZ ;  /* 0x0000000503047210 */ /* 0x000fce0007ffe0ff */
.L_x_133:
        /* <DEDUP_REMOVED lines=23> */
.L_x_134:
[----:B------:R-:W-:Y:S01]  /*04b0*/  IMAD.MOV.U32 R5, RZ, RZ, R7 ;  /* 0x000000ffff057224 */ /* 0x000fe200078e0007 */
[----:B------:R-:W-:-:S07]  /*04c0*/  MOV R10, 0x4e0 ;  /* 0x000004e0000a7802 */ /* 0x000fce0000000f00 */
[----:B------:R-:W-:Y:S05]  /*04d0*/  CALL.REL.NOINC `($__internal_19_$__cuda_sm20_rem_u64) ;  /* 0x00000020004c7944 */ /* 0x000fea0003c00000 */
.L_x_135:
        /* <DEDUP_REMOVED lines=22> */
[----:B------:R-:W-:Y:S01]  /*0640*/  ISETP.GE.U32.AND P1, PT, R3, UR4, PT ;  /* 0x0000000403007c0c */ /* 0x000fe2000bf26070 */
[----:B------:R-:W-:-:S12]  /*0650*/  IMAD.MOV.U32 R3, RZ, RZ, RZ ;  /* 0x000000ffff037224 */ /* 0x000fd800078e00ff */
[----:B------:R-:W-:Y:S02]  /*0660*/  @P1 IADD3 R2, PT, PT, R2, 0x1, RZ ;  /* 0x0000000102021810 */ /* 0x000fe40007ffe0ff */
[----:B------:R-:W-:Y:S01]  /*0670*/  @!P2 LOP3.LUT R2, RZ, UR4, RZ, 0x33, !PT ;  /* 0x00000004ff02ac12 */ /* 0x000fe2000f8e33ff */
[----:B------:R-:W-:Y:S06]  /*0680*/  BRA `(.L_x_137) ;  /* 0x0000000000247947 */ /* 0x000fec0003800000 */
.L_x_136:
[----:B------:R-:W-:Y:S01]  /*0690*/  MOV R7, UR5 ;  /* 0x0000000500077c02 */ /* 0x000fe20008000f00 */
[----:B------:R-:W-:Y:S01]  /*06a0*/  IMAD.U32 R6, RZ, RZ, UR4 ;  /* 0x00000004ff067e24 */ /* 0x000fe2000f8e00ff */
[----:B------:R-:W-:Y:S01]  /*06b0*/  MOV R7, UR6 ;  /* 0x0000000600077c02 */ /* 0x000fe20008000f00 */
[----:B------:R-:W-:Y:S01]  /*06c0*/  IMAD.MOV.U32 R5, RZ, RZ, R8 ;  /* 0x000000ffff057224 */ /* 0x000fe200078e0008 */
[----:B------:R-:W-:Y:S01]  /*06d0*/  MOV R14, 0x700 ;  /* 0x00000700000e7802 */ /* 0x000fe20000000f00 */
[----:B------:R-:W-:-:S07]  /*06e0*/  IMAD.MOV.U32 R15, RZ, RZ, RZ ;  /* 0x000000ffff0f7224 */ /* 0x000fce00078e00ff */
[----:B------:R-:W-:Y:S05]  /*06f0*/  CALL.REL.NOINC `($__internal_18_$__cuda_sm20_div_u64) ;  /* 0x0000001800b87944 */ /* 0x000fea0003c00000 */
[----:B------:R-:W-:Y:S02]  /*0700*/  IMAD.MOV.U32 R2, RZ, RZ, R6 ;  /* 0x000000ffff027224 */ /* 0x000fe400078e0006 */
[----:B------:R-:W-:-:S07]  /*0710*/  IMAD.MOV.U32 R3, RZ, RZ, R7 ;  /* 0x000000ffff037224 */ /* 0x000fce00078e0007 */
.L_x_137:
        /* <DEDUP_REMOVED lines=15> */
[----:B------:R-:W-:-:S04]  /*0810*/  IMAD.HI.U32 R7, R7, R11, R6 ;  /* 0x0000000b07077227 */ /* 0x000fc800078e0006 */
[----:B------:R-:W-:Y:S02]  /*0820*/  IMAD.MOV.U32 R11, RZ, RZ, RZ ;  /* 0x000000ffff0b7224 */ /* 0x000fe400078e00ff */
        /* <DEDUP_REMOVED lines=10> */
.L_x_138:
[----:B------:R-:W0:Y:S01]  /*08d0*/  LDCU.64 UR4, c[0x0][0x390] ;  /* 0x00007200ff0477ac */ /* 0x000e220008000a00 */
[----:B------:R-:W-:Y:S01]  /*08e0*/  MOV R14, 0x950 ;  /* 0x00000950000e7802 */ /* 0x000fe20000000f00 */
[----:B------:R-:W1:Y:S01]  /*08f0*/  LDCU.64 UR6, c[0x0][0x3d0] ;  /* 0x00007a00ff0677ac */ /* 0x000e620008000a00 */
[----:B0-----:R-:W-:Y:S01]  /*0900*/  IMAD.U32 R5, RZ, RZ, UR4 ;  /* 0x00000004ff057e24 */ /* 0x001fe2000f8e00ff */
[----:B------:R-:W-:Y:S01]  /*0910*/  MOV R15, UR5 ;  /* 0x00000005000f7c02 */ /* 0x000fe20008000f00 */
[----:B-1----:R-:W-:Y:S02]  /*0920*/  IMAD.U32 R6, RZ, RZ, UR6 ;  /* 0x00000006ff067e24 */ /* 0x002fe4000f8e00ff */
[----:B------:R-:W-:-:S07]  /*0930*/  IMAD.U32 R7, RZ, RZ, UR7 ;  /* 0x00000007ff077e24 */ /* 0x000fce000f8e00ff */
[----:B------:R-:W-:Y:S05]  /*0940*/  CALL.REL.NOINC `($__internal_18_$__cuda_sm20_div_u64) ;  /* 0x0000001800247944 */ /* 0x000fea0003c00000 */
[----:B------:R-:W-:Y:S01]  /*0950*/  MOV R10, R6 ;  /* 0x00000006000a7202 */ /* 0x000fe20000000f00 */
[----:B------:R-:W-:-:S07]  /*0960*/  IMAD.MOV.U32 R11, RZ, RZ, R7 ;  /* 0x000000ffff0b7224 */ /* 0x000fce00078e0007 */
.L_x_139:
        /* <DEDUP_REMOVED lines=15> */
[----:B------:R-:W-:-:S04]  /*0a60*/  IMAD.HI.U32 R5, R7, R5, R6 ;  /* 0x0000000507057227 */ /* 0x000fc800078e0006 */
[----:B------:R-:W-:Y:S02]  /*0a70*/  HFMA2 R7, -RZ, RZ, 0, 0 ;  /* 0x00000000ff077431 */ /* 0x000fe400000001ff */
        /* <DEDUP_REMOVED lines=10> */
.L_x_140:
[----:B------:R-:W0:Y:S01]  /*0b20*/  LDCU.64 UR4, c[0x0][0x3a0] ;  /* 0x00007400ff0477ac */ /* 0x000e220008000a00 */
[----:B------:R-:W-:Y:S01]  /*0b30*/  MOV R14, 0xba0 ;  /* 0x00000ba0000e7802 */ /* 0x000fe20000000f00 */
[----:B------:R-:W1:Y:S01]  /*0b40*/  LDCU.64 UR6, c[0x0][0x3d0] ;  /* 0x00007a00ff0677ac */ /* 0x000e620008000a00 */
[----:B0-----:R-:W-:Y:S02]  /*0b50*/  IMAD.U32 R5, RZ, RZ, UR4 ;  /* 0x00000004ff057e24 */ /* 0x001fe4000f8e00ff */
[----:B------:R-:W-:Y:S01]  /*0b60*/  IMAD.U32 R15, RZ, RZ, UR5 ;  /* 0x00000005ff0f7e24 */ /* 0x000fe2000f8e00ff */
[----:B-1----:R-:W-:Y:S01]  /*0b70*/  MOV R6, UR6 ;  /* 0x0000000600067c02 */ /* 0x002fe20008000f00 */
[----:B------:R-:W-:-:S07]  /*0b80*/  IMAD.U32 R7, RZ, RZ, UR7 ;  /* 0x00000007ff077e24 */ /* 0x000fce000f8e00ff */
[----:B------:R-:W-:Y:S05]  /*0b90*/  CALL.REL.NOINC `($__internal_18_$__cuda_sm20_div_u64) ;  /* 0x0000001400907944 */ /* 0x000fea0003c00000 */
.L_x_141:
[----:B------:R-:W-:Y:S01]  /*0ba0*/  ISETP.NE.U32.AND P0, PT, R7, RZ, PT ;  /* 0x000000ff0700720c */ /* 0x000fe20003f05070 */
[----:B------:R-:W-:-:S12]  /*0bb0*/  BSSY.RECONVERGENT B0, `(.L_x_142) ;  /* 0x000001c000007945 */ /* 0x000fd80003800200 */
[----:B------:R-:W-:Y:S05]  /*0bc0*/  @P0 BRA `(.L_x_143) ;  /* 0x0000000000500947 */ /* 0x000fea0003800000 */
[----:B------:R-:W0:Y:S01]  /*0bd0*/  I2F.U32.RP R5, R6 ;  /* 0x0000000600057306 */ /* 0x000e220000209000 */
[----:B------:R-:W-:Y:S02]  /*0be0*/  ISETP.NE.U32.AND P2, PT, R6, RZ, PT ;  /* 0x000000ff0600720c */ /* 0x000fe40003f45070 */
[----:B------:R-:W-:-:S05]  /*0bf0*/  MOV R15, RZ ;  /* 0x000000ff000f7202 */ /* 0x000fca0000000f00 */
[----:B0-----:R-:W0:Y:S02]  /*0c00*/  MUFU.RCP R5, R5 ;  /* 0x0000000500057308 */ /* 0x001e240000001000 */
[----:B0-----:R-:W-:-:S06]  /*0c10*/  VIADD R12, R5, 0xffffffe ;  /* 0x0ffffffe050c7836 */ /* 0x001fcc0000000000 */
[----:B------:R0:W1:Y:S02]  /*0c20*/  F2I.FTZ.U32.TRUNC.NTZ R13, R12 ;  /* 0x0000000c000d7305 */ /* 0x000064000021f000 */
[----:B0-----:R-:W-:Y:S01]  /*0c30*/  IMAD.MOV.U32 R12, RZ, RZ, RZ ;  /* 0x000000ffff0c7224 */ /* 0x001fe200078e00ff */
[----:B-1----:R-:W-:-:S05]  /*0c40*/  IADD3 R7, PT, PT, RZ, -R13, RZ ;  /* 0x8000000dff077210 */ /* 0x002fca0007ffe0ff */
        /* <DEDUP_REMOVED lines=12> */
.L_x_143:
[----:B------:R-:W-:Y:S01]  /*0d10*/  IMAD.MOV.U32 R5, RZ, RZ, R16 ;  /* 0x000000ffff057224 */ /* 0x000fe200078e0010 */
[----:B------:R-:W-:Y:S01]  /*0d20*/  MOV R14, 0xd50 ;  /* 0x00000d50000e7802 */ /* 0x000fe20000000f00 */
[----:B------:R-:W-:-:S07]  /*0d30*/  IMAD.MOV.U32 R15, RZ, RZ, R17 ;  /* 0x000000ffff0f7224 */ /* 0x000fce00078e0011 */
[----:B------:R-:W-:Y:S05]  /*0d40*/  CALL.REL.NOINC `($__internal_18_$__cuda_sm20_div_u64) ;  /* 0x0000001400247944 */ /* 0x000fea0003c00000 */
[----:B------:R-:W-:Y:S01]  /*0d50*/  MOV R14, R6 ;  /* 0x00000006000e7202 */ /* 0x000fe20000000f00 */
[----:B------:R-:W-:-:S07]  /*0d60*/  IMAD.MOV.U32 R15, RZ, RZ, R7 ;  /* 0x000000ffff0f7224 */ /* 0x000fce00078e0007 */
.L_x_144:
[----:B------:R-:W-:Y:S05]  /*0d70*/  BSYNC.RECONVERGENT B0 ;  /* 0x0000000000007941 */ /* 0x000fea0003800200 */
.L_x_142:
        /* <DEDUP_REMOVED lines=25> */
[-C--:B------:R-:W-:Y:S01]  /*0f10*/  IMAD R3, R15, R10.reuse, RZ ;  /* 0x0000000a0f037224 */ /* 0x080fe200078e02ff */
[----:B------:R-:W-:Y:S01]  /*0f20*/  UMOV UR5, URZ ;  /* 0x000000ff00057c82 */ /* 0x000fe20008000000 */
[----:B------:R-:W-:Y:S02]  /*0f30*/  IMAD R21, R17, R10, R21 ;  /* 0x0000000a11157224 */ /* 0x000fe400078e0215 */
[----:B------:R-:W-:-:S02]  /*0f40*/  IMAD R19, R11, R14, R3 ;  /* 0x0000000e0b137224 */ /* 0x000fc400078e0203 */
[C---:B------:R-:W-:Y:S01]  /*0f50*/  IMAD.WIDE.U32 R16, R10.reuse, R16, RZ ;  /* 0x000000100a107225 */ /* 0x040fe200078e00ff */
[----:B0-----:R-:W-:Y:S02]  /*0f60*/  USHF.L.U64.HI UR9, UR8, 0x1, UR9 ;  /* 0x0000000108097899 */ /* 0x001fe40008010209 */
[----:B------:R-:W-:Y:S01]  /*0f70*/  USHF.L.U32 UR8, UR8, 0x1, URZ ;  /* 0x0000000108087899 */ /* 0x000fe200080006ff */
[----:B------:R-:W-:Y:S01]  /*0f80*/  IMAD.WIDE.U32 R14, R10, R14, R4 ;  /* 0x0000000e0a0e7225 */ /* 0x000fe200078e0004 */
[----:B------:R-:W-:-:S03]  /*0f90*/  IADD3 R2, PT, PT, R17, R21, RZ ;  /* 0x0000001511027210 */ /* 0x000fc60007ffe0ff */
[----:B------:R-:W-:Y:S02]  /*0fa0*/  IMAD.IADD R3, R13, 0x1, R7 ;  /* 0x000000010d037824 */ /* 0x000fe400078e0207 */
[----:B------:R-:W-:-:S07]  /*0fb0*/  IMAD.IADD R4, R15, 0x1, R19 ;  /* 0x000000010f047824 */ /* 0x000fce00078e0213 */
.L_x_156:
[----:B------:R-:W0:Y:S01]  /*0fc0*/  LDC.64 R20, c[0x0][0x3c8] ;  /* 0x0000f200ff147b82 */ /* 0x000e220000000a00 */
[----:B------:R-:W1:Y:S01]  /*0fd0*/  LDCU.64 UR16, c[0x0][0x398] ;  /* 0x00007300ff1077ac */ /* 0x000e620008000a00 */
[----:B------:R-:W-:Y:S01]  /*0fe0*/  MOV R7, R3 ;  /* 0x0000000300077202 */ /* 0x000fe20000000f00 */
[----:B------:R-:W-:Y:S01]  /*0ff0*/  IMAD.MOV.U32 R6, RZ, RZ, R12 ;  /* 0x000000ffff067224 */ /* 0x000fe200078e000c */
[----:B------:R-:W-:Y:S01]  /*1000*/  BSSY.RECONVERGENT B0, `(.L_x_146) ;  /* 0x0000111000007945 */ /* 0x000fe20003800200 */
[----:B------:R-:W2:Y:S03]  /*1010*/  LDCU.64 UR12, c[0x0][0x3d8] ;  /* 0x00007b00ff0c77ac */ /* 0x000ea60008000a00 */
[----:B------:R-:W1:Y:S01]  /*1020*/  LDC.64 R18, c[0x0][0x3c0] ;  /* 0x0000f000ff127b82 */ /* 0x000e620000000a00 */
[----:B------:R-:W3:Y:S01]  /*1030*/  LDCU.64 UR14, c[0x0][0x3e0] ;  /* 0x00007c00ff0e77ac */ /* 0x000ee20008000a00 */
[----:B0-----:R-:W-:-:S02]  /*1040*/  IMAD R0, R20, UR5, RZ ;  /* 0x0000000514007c24 */ /* 0x001fc4000f8e02ff */
[----:B------:R-:W-:-:S04]  /*1050*/  IMAD.WIDE.U32 R6, R20, UR4, R6 ;  /* 0x0000000414067c25 */ /* 0x000fc8000f8e0006 */
[----:B------:R-:W-:Y:S01]  /*1060*/  IMAD R21, R21, UR4, R0 ;  /* 0x0000000415157c24 */ /* 0x000fe2000f8e0200 */
[----:B-1----:R-:W-:-:S03]  /*1070*/  IADD3 R5, P1, PT, R18, UR16, RZ ;  /* 0x0000001012057c10 */ /* 0x002fc6000ff3e0ff */
[----:B------:R-:W-:Y:S01]  /*1080*/  IMAD.IADD R20, R7, 0x1, R21 ;  /* 0x0000000107147824 */ /* 0x000fe200078e0215 */
        /* <DEDUP_REMOVED lines=9> */
[----:B------:R-:W-:Y:S01]  /*1120*/  IMAD.MOV.U32 R7, RZ, RZ, RZ ;  /* 0x000000ffff077224 */ /* 0x000fe200078e00ff */
[----:B------:R-:W-:Y:S01]  /*1130*/  ISETP.GE.U32.AND.EX P0, PT, R11, RZ, PT, P0 ;  /* 0x000000ff0b00720c */ /* 0x000fe20003f06100 */
[----:B------:R-:W-:Y:S01]  /*1140*/  IMAD.MOV.U32 R5, RZ, RZ, RZ ;  /* 0x000000ffff057224 */ /* 0x000fe200078e00ff */
[----:B------:R-:W-:-:S11]  /*1150*/  IADD3.X R19, PT, PT, R20, ~R19, RZ, P1, !PT ;  /* 0x8000001314137210 */ /* 0x000fd60000ffe4ff */
[----:B------:R-:W-:Y:S05]  /*1160*/  @!P0 BRA `(.L_x_149) ;  /* 0x0000000400a88947 */ /* 0x000fea0003800000 */
[----:B------:R-:W-:Y:S01]  /*1170*/  ISETP.GT.U32.AND P0, PT, R10, 0x1, PT ;  /* 0x000000010a00780c */ /* 0x000fe20003f04070 */
[----:B------:R-:W-:Y:S01]  /*1180*/  HFMA2 R5, -RZ, RZ, 0, 0 ;  /* 0x00000000ff057431 */ /* 0x000fe200000001ff */
[----:B------:R-:W-:Y:S01]  /*1190*/  BSSY.RECONVERGENT B2, `(.L_x_150) ;  /* 0x0000062000027945 */ /* 0x000fe20003800200 */
[----:B------:R-:W-:Y:S01]  /*11a0*/  IMAD.MOV.U32 R6, RZ, RZ, RZ ;  /* 0x000000ffff067224 */ /* 0x000fe200078e00ff */
[----:B------:R-:W-:-:S04]  /*11b0*/  ISETP.GT.U32.AND.EX P0, PT, R11, RZ, PT, P0 ;  /* 0x000000ff0b00720c */ /* 0x000fc80003f04100 */
[----:B------:R-:W-:Y:S02]  /*11c0*/  SEL R7, R10, 0x1, P0 ;  /* 0x000000010a077807 */ /* 0x000fe40000000000 */
[----:B------:R-:W-:Y:S02]  /*11d0*/  SEL R0, R11, RZ, P0 ;  /* 0x000000ff0b007207 */ /* 0x000fe40000000000 */
[----:B------:R-:W-:-:S07]  /*11e0*/  LOP3.LUT R7, R7, 0xfffffff8, RZ, 0xc0, !PT ;  /* 0xfffffff807077812 */ /* 0x000fce00078ec0ff */
.L_x_151:
[----:B------:R-:W0:Y:S01]  /*11f0*/  LDC.64 R20, c[0x0][0x3b0] ;  /* 0x0000ec00ff147b82 */ /* 0x000e220000000a00 */
[----:B------:R-:W-:-:S05]  /*1200*/  IADD3 R22, P0, PT, R6, R16, RZ ;  /* 0x0000001006167210 */ /* 0x000fca0007f1e0ff */
[----:B------:R-:W-:-:S04]  /*1210*/  IMAD.X R23, R5, 0x1, R2, P0 ;  /* 0x0000000105177824 */ /* 0x000fc800000e0602 */
[----:B0-----:R-:W-:Y:S01]  /*1220*/  IMAD R24, R23, R20, RZ ;  /* 0x0000001417187224 */ /* 0x001fe200078e02ff */
[----:B------:R-:W-:-:S03]  /*1230*/  IADD3 R23, P0, PT, R6, R14, RZ ;  /* 0x0000000e06177210 */ /* 0x000fc60007f1e0ff */
[C---:B------:R-:W-:Y:S02]  /*1240*/  IMAD R25, R22.reuse, R21, R24 ;  /* 0x0000001516197224 */ /* 0x040fe400078e0218 */
[----:B------:R-:W-:Y:S01]  /*1250*/  IMAD.WIDE.U32 R20, R22, R20, UR4 ;  /* 0x0000000416147e25 */ /* 0x000fe2000f8e0014 */
[----:B------:R-:W-:-:S03]  /*1260*/  IADD3.X R22, PT, PT, R5, R4, RZ, P0, !PT ;  /* 0x0000000405167210 */ /* 0x000fc600007fe4ff */
[----:B------:R-:W-:Y:S01]  /*1270*/  IMAD.IADD R21, R21, 0x1, R25 ;  /* 0x0000000115157824 */ /* 0x000fe200078e0219 */
[----:B------:R-:W-:Y:S01]  /*1280*/  LEA R24, P0, R20, UR14, 0x1 ;  /* 0x0000000e14187c11 */ /* 0x000fe2000f8008ff */
[----:B------:R-:W-:-:S03]  /*1290*/  IMAD R22, R22, UR16, RZ ;  /* 0x0000001016167c24 */ /* 0x000fc6000f8e02ff */
[----:B------:R-:W-:Y:S01]  /*12a0*/  LEA.HI.X R25, R20, UR15, R21, 0x1, P0 ;  /* 0x0000000f14197c11 */ /* 0x000fe200080f0c15 */
[C---:B------:R-:W-:Y:S02]  /*12b0*/  IMAD R27, R23.reuse, UR17, R22 ;  /* 0x00000011171b7c24 */ /* 0x040fe4000f8e0216 */
[----:B------:R-:W-:-:S05]  /*12c0*/  IMAD.WIDE.U32 R20, R23, UR16, R18 ;  /* 0x0000001017147c25 */ /* 0x000fca000f8e0012 */
[----:B------:R-:W-:Y:S02]  /*12d0*/  IADD3 R21, PT, PT, R21, R27, RZ ;  /* 0x0000001b15157210 */ /* 0x000fe40007ffe0ff */
[----:B------:R-:W-:-:S04]  /*12e0*/  LEA R22, P0, R20, UR12, 0x1 ;  /* 0x0000000c14167c11 */ /* 0x000fc8000f8008ff */
[----:B------:R-:W-:Y:S02]  /*12f0*/  LEA.HI.X R23, R20, UR13, R21, 0x1, P0 ;  /* 0x0000000d14177c11 */ /* 0x000fe400080f0c15 */
[----:B------:R-:W2:Y:S04]  /*1300*/  LDG.E.U16 R21, desc[UR10][R24.64] ;  /* 0x0000000a18157981 */ /* 0x000ea8000c1e1500 */
[----:B------:R0:W3:Y:S01]  /*1310*/  LDG.E.U16 R20, desc[UR10][R22.64] ;  /* 0x0000000a16147981 */ /* 0x0000e2000c1e1500 */
[----:B------:R-:W-:-:S04]  /*1320*/  IADD3 R28, P0, PT, R22, UR8, RZ ;  /* 0x00000008161c7c10 */ /* 0x000fc8000ff1e0ff */
[----:B------:R-:W-:Y:S02]  /*1330*/  IADD3.X R29, PT, PT, R23, UR9, RZ, P0, !PT ;  /* 0x00000009171d7c10 */ /* 0x000fe400087fe4ff */
[----:B0-----:R-:W-:-:S04]  /*1340*/  IADD3 R22, P1, PT, R24, UR6, RZ ;  /* 0x0000000618167c10 */ /* 0x001fc8000ff3e0ff */
[----:B------:R-:W-:-:S05]  /*1350*/  IADD3.X R23, PT, PT, R25, UR7, RZ, P1, !PT ;  /* 0x0000000719177c10 */ /* 0x000fca0008ffe4ff */
[----:B------:R-:W4:Y:S01]  /*1360*/  LDG.E.U16 R25, desc[UR10][R22.64] ;  /* 0x0000000a16197981 */ /* 0x000f22000c1e1500 */
[----:B---3--:R-:W-:Y:S02]  /*1370*/  HADD2.F32 R27, -RZ, R20.H0_H0 ;  /* 0x20000014ff1b7230 */ /* 0x008fe40000004100 */
[----:B--2---:R-:W-:Y:S02]  /*1380*/  HADD2.F32 R20, -RZ, R21.H0_H0 ;  /* 0x20000015ff147230 */ /* 0x004fe40000004100 */
[----:B------:R4:W2:Y:S01]  /*1390*/  LDG.E.U16 R21, desc[UR10][R28.64] ;  /* 0x0000000a1c157981 */ /* 0x0008a2000c1e1500 */
[----:B------:R-:W-:Y:S02]  /*13a0*/  IADD3 R24, P1, PT, R22, UR6, RZ ;  /* 0x0000000616187c10 */ /* 0x000fe4000ff3e0ff */
[----:B------:R-:W-:Y:S01]  /*13b0*/  FFMA R20, R27, R20, R26 ;  /* 0x000000141b147223 */ /* 0x000fe2000000001a */
[----:B------:R-:W-:-:S04]  /*13c0*/  IADD3 R26, P0, PT, R28, UR8, RZ ;  /* 0x000000081c1a7c10 */ /* 0x000fc8000ff1e0ff */
[----:B------:R-:W-:Y:S01]  /*13d0*/  IADD3.X R27, PT, PT, R29, UR9, RZ, P0, !PT ;  /* 0x000000091d1b7c10 */ /* 0x000fe200087fe4ff */
[----:B----4-:R-:W-:Y:S01]  /*13e0*/  HADD2.F32 R28, -RZ, R25.H0_H0 ;  /* 0x20000019ff1c7230 */ /* 0x010fe20000004100 */
[----:B------:R-:W-:-:S05]  /*13f0*/  IADD3.X R25, PT, PT, R23, UR7, RZ, P1, !PT ;  /* 0x0000000717197c10 */ /* 0x000fca0008ffe4ff */
[----:B------:R-:W3:Y:S01]  /*1400*/  LDG.E.U16 R22, desc[UR10][R24.64] ;  /* 0x0000000a18167981 */ /* 0x000ee2000c1e1500 */
[----:B--2---:R-:W-:-:S05]  /*1410*/  HADD2.F32 R21, -RZ, R21.H0_H0 ;  /* 0x20000015ff157230 */ /* 0x004fca0000004100 */
[----:B------:R-:W-:Y:S02]  /*1420*/  FFMA R20, R21, R28, R20 ;  /* 0x0000001c15147223 */ /* 0x000fe40000000014 */
[----:B------:R0:W2:Y:S01]  /*1430*/  LDG.E.U16 R21, desc[UR10][R26.64] ;  /* 0x0000000a1a157981 */ /* 0x0000a2000c1e1500 */
[----:B------:R-:W-:-:S04]  /*1440*/  IADD3 R28, P0, PT, R26, UR8, RZ ;  /* 0x000000081a1c7c10 */ /* 0x000fc8000ff1e0ff */
[----:B------:R-:W-:Y:S02]  /*1450*/  IADD3.X R29, PT, PT, R27, UR9, RZ, P0, !PT ;  /* 0x000000091b1d7c10 */ /* 0x000fe400087fe4ff */
[----:B0-----:R-:W-:Y:S01]  /*1460*/  IADD3 R26, P1, PT, R24, UR6, RZ ;  /* 0x00000006181a7c10 */ /* 0x001fe2000ff3e0ff */
[----:B---3--:R-:W-:-:S03]  /*1470*/  HADD2.F32 R22, -RZ, R22.H0_H0 ;  /* 0x20000016ff167230 */ /* 0x008fc60000004100 */
[----:B------:R-:W-:-:S05]  /*1480*/  IADD3.X R27, PT, PT, R25, UR7, RZ, P1, !PT ;  /* 0x00000007191b7c10 */ /* 0x000fca0008ffe4ff */
[----:B------:R-:W3:Y:S01]  /*1490*/  LDG.E.U16 R23, desc[UR10][R26.64] ;  /* 0x0000000a1a177981 */ /* 0x000ee2000c1e1500 */
[----:B--2---:R-:W-:-:S05]  /*14a0*/  HADD2.F32 R21, -RZ, R21.H0_H0 ;  /* 0x20000015ff157230 */ /* 0x004fca0000004100 */
[----:B------:R-:W-:Y:S02]  /*14b0*/  FFMA R20, R21, R22, R20 ;  /* 0x0000001615147223 */ /* 0x000fe40000000014 */
[----:B------:R3:W2:Y:S01]  /*14c0*/  LDG.E.U16 R21, desc[UR10][R28.64] ;  /* 0x0000000a1c157981 */ /* 0x0006a2000c1e1500 */
[----:B------:R-:W-:Y:S02]  /*14d0*/  IADD3 R22, P0, PT, R28, UR8, RZ ;  /* 0x000000081c167c10 */ /* 0x000fe4000ff1e0ff */
[----:B------:R-:W-:-:S04]  /*14e0*/  IADD3 R24, P1, PT, R26, UR6, RZ ;  /* 0x000000061a187c10 */ /* 0x000fc8000ff3e0ff */
[----:B------:R-:W-:Y:S01]  /*14f0*/  IADD3.X R25, PT, PT, R27, UR7, RZ, P1, !PT ;  /* 0x000000071b197c10 */ /* 0x000fe20008ffe4ff */
[----:B---3--:R-:W-:Y:S01]  /*1500*/  HADD2.F32 R28, -RZ, R23.H0_H0 ;  /* 0x20000017ff1c7230 */ /* 0x008fe20000004100 */
[----:B------:R-:W-:Y:S01]  /*1510*/  IADD3.X R23, PT, PT, R29, UR9, RZ, P0, !PT ;  /* 0x000000091d177c10 */ /* 0x000fe200087fe4ff */
[----:B--2---:R-:W-:-:S05]  /*1520*/  HADD2.F32 R21, -RZ, R21.H0_H0 ;  /* 0x20000015ff157230 */ /* 0x004fca0000004100 */
[----:B------:R-:W-:Y:S02]  /*1530*/  FFMA R26, R21, R28, R20 ;  /* 0x0000001c151a7223 */ /* 0x000fe40000000014 */
[----:B------:R0:W2:Y:S04]  /*1540*/  LDG.E.U16 R20, desc[UR10][R22.64] ;  /* 0x0000000a16147981 */ /* 0x0000a8000c1e1500 */
[----:B------:R-:W3:Y:S01]  /*1550*/  LDG.E.U16 R21, desc[UR10][R24.64] ;  /* 0x0000000a18157981 */ /* 0x000ee2000c1e1500 */
[----:B------:R-:W-:Y:S02]  /*1560*/  IADD3 R28, P0, PT, R22, UR8, RZ ;  /* 0x00000008161c7c10 */ /* 0x000fe4000ff1e0ff */
[----:B0-----:R-:W-:Y:S02]  /*1570*/  IADD3 R22, P1, PT, R24, UR6, RZ ;  /* 0x0000000618167c10 */ /* 0x001fe4000ff3e0ff */
[----:B------:R-:W-:-:S02]  /*1580*/  IADD3.X R29, PT, PT, R23, UR9, RZ, P0, !PT ;  /* 0x00000009171d7c10 */ /* 0x000fc400087fe4ff */
[----:B------:R-:W-:-:S05]  /*1590*/  IADD3.X R23, PT, PT, R25, UR7, RZ, P1, !PT ;  /* 0x0000000719177c10 */ /* 0x000fca0008ffe4ff */
[----:B------:R-:W4:Y:S01]  /*15a0*/  LDG.E.U16 R25, desc[UR10][R22.64] ;  /* 0x0000000a16197981 */ /* 0x000f22000c1e1500 */
[----:B--2---:R-:W-:Y:S02]  /*15b0*/  HADD2.F32 R27, -RZ, R20.H0_H0 ;  /* 0x20000014ff1b7230 */ /* 0x004fe40000004100 */
[----:B---3--:R-:W-:-:S05]  /*15c0*/  HADD2.F32 R21, -RZ, R21.H0_H0 ;  /* 0x20000015ff157230 */ /* 0x008fca0000004100 */
[----:B------:R-:W-:Y:S02]  /*15d0*/  FFMA R26, R27, R21, R26 ;  /* 0x000000151b1a7223 */ /* 0x000fe4000000001a */
[----:B------:R4:W2:Y:S01]  /*15e0*/  LDG.E.U16 R21, desc[UR10][R28.64] ;  /* 0x0000000a1c157981 */ /* 0x0008a2000c1e1500 */
[----:B------:R-:W-:Y:S02]  /*15f0*/  IADD3 R20, P0, PT, R28, UR8, RZ ;  /* 0x000000081c147c10 */ /* 0x000fe4000ff1e0ff */
[----:B------:R-:W-:Y:S01]  /*1600*/  IADD3 R24, P1, PT, R22, UR6, RZ ;  /* 0x0000000616187c10 */ /* 0x000fe2000ff3e0ff */
[----:B----4-:R-:W-:-:S03]  /*1610*/  HADD2.F32 R28, -RZ, R25.H0_H0 ;  /* 0x20000019ff1c7230 */ /* 0x010fc60000004100 */
[----:B------:R-:W-:-:S05]  /*1620*/  IADD3.X R25, PT, PT, R23, UR7, RZ, P1, !PT ;  /* 0x0000000717197c10 */ /* 0x000fca0008ffe4ff */
[----:B------:R-:W3:Y:S01]  /*1630*/  LDG.E.U16 R23, desc[UR10][R24.64] ;  /* 0x0000000a18177981 */ /* 0x000ee2000c1e1500 */
[----:B--2---:R-:W-:Y:S01]  /*1640*/  HADD2.F32 R27, -RZ, R21.H0_H0 ;  /* 0x20000015ff1b7230 */ /* 0x004fe20000004100 */
[----:B------:R-:W-:-:S04]  /*1650*/  IADD3.X R21, PT, PT, R29, UR9, RZ, P0, !PT ;  /* 0x000000091d157c10 */ /* 0x000fc800087fe4ff */
[----:B------:R-:W-:Y:S01]  /*1660*/  FFMA R28, R27, R28, R26 ;  /* 0x0000001c1b1c7223 */ /* 0x000fe2000000001a */
[----:B------:R0:W2:Y:S01]  /*1670*/  LDG.E.U16 R22, desc[UR10][R20.64] ;  /* 0x0000000a14167981 */ /* 0x0000a2000c1e1500 */
[----:B------:R-:W-:-:S04]  /*1680*/  IADD3 R26, P0, PT, R20, UR8, RZ ;  /* 0x00000008141a7c10 */ /* 0x000fc8000ff1e0ff */
[----:B------:R-:W-:Y:S02]  /*1690*/  IADD3.X R27, PT, PT, R21, UR9, RZ, P0, !PT ;  /* 0x00000009151b7c10 */ /* 0x000fe400087fe4ff */
[----:B0-----:R-:W-:-:S03]  /*16a0*/  IADD3 R20, P1, PT, R24, UR6, RZ ;  /* 0x0000000618147c10 */ /* 0x001fc6000ff3e0ff */
[----:B------:R-:W4:Y:S01]  /*16b0*/  LDG.E.U16 R26, desc[UR10][R26.64] ;  /* 0x0000000a1a1a7981 */ /* 0x000f22000c1e1500 */
[----:B------:R-:W-:-:S05]  /*16c0*/  IADD3.X R21, PT, PT, R25, UR7, RZ, P1, !PT ;  /* 0x0000000719157c10 */ /* 0x000fca0008ffe4ff */
[----:B------:R-:W5:Y:S01]  /*16d0*/  LDG.E.U16 R20, desc[UR10][R20.64] ;  /* 0x0000000a14147981 */ /* 0x000f62000c1e1500 */
[----:B------:R-:W-:-:S04]  /*16e0*/  IADD3 R7, P0, PT, R7, -0x8, RZ ;  /* 0xfffffff807077810 */ /* 0x000fc80007f1e0ff */
[----:B------:R-:W-:Y:S02]  /*16f0*/  IADD3.X R0, PT, PT, R0, -0x1, RZ, P0, !PT ;  /* 0xffffffff00007810 */ /* 0x000fe400007fe4ff */
[----:B------:R-:W-:-:S04]  /*1700*/  ISETP.NE.U32.AND P0, PT, R7, RZ, PT ;  /* 0x000000ff0700720c */ /* 0x000fc80003f05070 */
[----:B------:R-:W-:Y:S01]  /*1710*/  ISETP.NE.AND.EX P0, PT, R0, RZ, PT, P0 ;  /* 0x000000ff0000720c */ /* 0x000fe20003f05300 */
[----:B---3--:R-:W-:Y:S01]  /*1720*/  HADD2.F32 R23, -RZ, R23.H0_H0 ;  /* 0x20000017ff177230 */ /* 0x008fe20000004100 */
[----:B------:R-:W-:-:S05]  /*1730*/  IADD3 R6, P1, PT, R6, 0x8, RZ ;  /* 0x0000000806067810 */ /* 0x000fca0007f3e0ff */
[----:B------:R-:W-:Y:S02]  /*1740*/  IMAD.X R5, RZ, RZ, R5, P1 ;  /* 0x000000ffff057224 */ /* 0x000fe400008e0605 */
[----:B--2---:R-:W-:-:S05]  /*1750*/  HADD2.F32 R29, -RZ, R22.H0_H0 ;  /* 0x20000016ff1d7230 */ /* 0x004fca0000004100 */
[----:B------:R-:W-:Y:S01]  /*1760*/  FFMA R23, R29, R23, R28 ;  /* 0x000000171d177223 */ /* 0x000fe2000000001c */
[----:B----4-:R-:W-:Y:S02]  /*1770*/  HADD2.F32 R22, -RZ, R26.H0_H0 ;  /* 0x2000001aff167230 */ /* 0x010fe40000004100 */
[----:B-----5:R-:W-:-:S05]  /*1780*/  HADD2.F32 R24, -RZ, R20.H0_H0 ;  /* 0x20000014ff187230 */ /* 0x020fca0000004100 */
[----:B------:R-:W-:Y:S01]  /*1790*/  FFMA R26, R22, R24, R23 ;  /* 0x00000018161a7223 */ /* 0x000fe20000000017 */
[----:B------:R-:W-:Y:S06]  /*17a0*/  @P0 BRA `(.L_x_151) ;  /* 0xfffffff800900947 */ /* 0x000fec000383ffff */
[----:B------:R-:W-:Y:S05]  /*17b0*/  BSYNC.RECONVERGENT B2 ;  /* 0x0000000000027941 */ /* 0x000fea0003800200 */
.L_x_150:
[----:B------:R-:W-:-:S04]  /*17c0*/  ISETP.GT.U32.AND P0, PT, R10, 0x1, PT ;  /* 0x000000010a00780c */ /* 0x000fc80003f04070 */
[----:B------:R-:W-:-:S04]  /*17d0*/  ISETP.GT.U32.AND.EX P0, PT, R11, RZ, PT, P0 ;  /* 0x000000ff0b00720c */ /* 0x000fc80003f04100 */
[----:B------:R-:W-:Y:S02]  /*17e0*/  SEL R7, R10, 0x1, P0 ;  /* 0x000000010a077807 */ /* 0x000fe40000000000 */
[----:B------:R-:W-:Y:S02]  /*17f0*/  SEL R5, R11, RZ, P0 ;  /* 0x000000ff0b057207 */ /* 0x000fe40000000000 */
[----:B------:R-:W-:-:S07]  /*1800*/  LOP3.LUT R7, R7, 0xfffffff8, RZ, 0xc0, !PT ;  /* 0xfffffff807077812 */ /* 0x000fce00078ec0ff */
.L_x_149:
[----:B------:R-:W-:Y:S05]  /*1810*/  BSYNC.RECONVERGENT B1 ;  /* 0x0000000000017941 */ /* 0x000fea0003800200 */
.L_x_148:
        /* <DEDUP_REMOVED lines=12> */
[----:B------:R-:W-:Y:S01]  /*18e0*/  IADD3 R0, P1, PT, R7, R16, RZ ;  /* 0x0000001007007210 */ /* 0x000fe20007f3e0ff */
[----:B------:R-:W1:Y:S01]  /*18f0*/  LDCU.64 UR20, c[0x0][0x3e0] ;  /* 0x00007c00ff1477ac */ /* 0x000e620008000a00 */
[----:B------:R-:W-:Y:S01]  /*1900*/  MOV R28, R18 ;  /* 0x00000012001c7202 */ /* 0x000fe20000000f00 */
[----:B------:R-:W-:Y:S01]  /*1910*/  IMAD.MOV.U32 R29, RZ, RZ, R19 ;  /* 0x000000ffff1d7224 */ /* 0x000fe200078e0013 */
[----:B------:R-:W-:Y:S01]  /*1920*/  IADD3.X R21, PT, PT, R5, R2, RZ, P1, !PT ;  /* 0x0000000205157210 */ /* 0x000fe20000ffe4ff */
[----:B------:R-:W2:Y:S01]  /*1930*/  LDCU.64 UR18, c[0x0][0x3d8] ;  /* 0x00007b00ff1277ac */ /* 0x000ea20008000a00 */
[----:B------:R-:W-:-:S05]  /*1940*/  IADD3 R23, P1, PT, R7, R14, RZ ;  /* 0x0000000e07177210 */ /* 0x000fca0007f3e0ff */
[----:B------:R-:W-:Y:S02]  /*1950*/  IMAD.X R6, R5, 0x1, R4, P1 ;  /* 0x0000000105067824 */ /* 0x000fe400008e0604 */
[----:B------:R-:W-:-:S04]  /*1960*/  IMAD.WIDE.U32 R28, R23, UR16, R28 ;  /* 0x00000010171c7c25 */ /* 0x000fc8000f8e001c */
[----:B------:R-:W-:-:S04]  /*1970*/  IMAD R6, R6, UR16, RZ ;  /* 0x0000001006067c24 */ /* 0x000fc8000f8e02ff */
[----:B------:R-:W-:Y:S02]  /*1980*/  IMAD R23, R23, UR17, R6 ;  /* 0x0000001117177c24 */ /* 0x000fe4000f8e0206 */
[-C--:B0-----:R-:W-:Y:S01]  /*1990*/  IMAD R21, R21, R24.reuse, RZ ;  /* 0x0000001815157224 */ /* 0x081fe200078e02ff */
[----:B--2---:R-:W-:Y:S01]  /*19a0*/  LEA R22, P1, R28, UR18, 0x1 ;  /* 0x000000121c167c11 */ /* 0x004fe2000f8208ff */
[----:B------:R-:W-:Y:S02]  /*19b0*/  IMAD.IADD R23, R29, 0x1, R23 ;  /* 0x000000011d177824 */ /* 0x000fe400078e0217 */
[C---:B------:R-:W-:Y:S02]  /*19c0*/  IMAD R21, R0.reuse, R25, R21 ;  /* 0x0000001900157224 */ /* 0x040fe400078e0215 */
[----:B------:R-:W-:Y:S01]  /*19d0*/  IMAD.WIDE.U32 R24, R0, R24, UR4 ;  /* 0x0000000400187e25 */ /* 0x000fe2000f8e0018 */
[----:B------:R-:W-:Y:S02]  /*19e0*/  LEA.HI.X R23, R28, UR19, R23, 0x1, P1 ;  /* 0x000000131c177c11 */ /* 0x000fe400088f0c17 */
[----:B-1----:R-:W-:-:S03]  /*19f0*/  LEA R20, P2, R24, UR20, 0x1 ;  /* 0x0000001418147c11 */ /* 0x002fc6000f8408ff */
[----:B------:R-:W2:Y:S01]  /*1a00*/  LDG.E.U16 R0, desc[UR10][R22.64] ;  /* 0x0000000a16007981 */ /* 0x000ea2000c1e1500 */
[----:B------:R-:W-:-:S04]  /*1a10*/  IADD3 R21, PT, PT, R25, R21, RZ ;  /* 0x0000001519157210 */ /* 0x000fc80007ffe0ff */
[----:B------:R-:W-:-:S05]  /*1a20*/  LEA.HI.X R21, R24, UR21, R21, 0x1, P2 ;  /* 0x0000001518157c11 */ /* 0x000fca00090f0c15 */
[----:B------:R0:W3:Y:S01]  /*1a30*/  LDG.E.U16 R6, desc[UR10][R20.64] ;  /* 0x0000000a14067981 */ /* 0x0000e2000c1e1500 */
[----:B------:R-:W-:Y:S02]  /*1a40*/  IADD3 R24, P2, PT, R22, UR8, RZ ;  /* 0x0000000816187c10 */ /* 0x000fe4000ff5e0ff */
[----:B------:R-:W-:Y:S02]  /*1a50*/  IADD3 R28, P1, PT, R20, UR6, RZ ;  /* 0x00000006141c7c10 */ /* 0x000fe4000ff3e0ff */
[----:B------:R-:W-:Y:S02]  /*1a60*/  IADD3.X R25, PT, PT, R23, UR9, RZ, P2, !PT ;  /* 0x0000000917197c10 */ /* 0x000fe400097fe4ff */
[----:B------:R-:W-:Y:S02]  /*1a70*/  IADD3.X R29, PT, PT, R21, UR7, RZ, P1, !PT ;  /* 0x00000007151d7c10 */ /* 0x000fe40008ffe4ff */
[----:B0-----:R-:W-:Y:S02]  /*1a80*/  IADD3 R20, P2, PT, R24, UR8, RZ ;  /* 0x0000000818147c10 */ /* 0x001fe4000ff5e0ff */
[----:B------:R-:W-:-:S02]  /*1a90*/  IADD3 R22, P3, PT, R28, UR6, RZ ;  /* 0x000000061c167c10 */ /* 0x000fc4000ff7e0ff */
[----:B------:R-:W-:Y:S02]  /*1aa0*/  IADD3.X R21, PT, PT, R25, UR9, RZ, P2, !PT ;  /* 0x0000000919157c10 */ /* 0x000fe400097fe4ff */
[----:B------:R-:W-:Y:S01]  /*1ab0*/  IADD3.X R23, PT, PT, R29, UR7, RZ, P3, !PT ;  /* 0x000000071d177c10 */ /* 0x000fe20009ffe4ff */
[----:B--2---:R-:W-:Y:S02]  /*1ac0*/  HADD2.F32 R27, -RZ, R0.H0_H0 ;  /* 0x20000000ff1b7230 */ /* 0x004fe40000004100 */
[----:B------:R0:W2:Y:S01]  /*1ad0*/  LDG.E.U16 R0, desc[UR10][R24.64] ;  /* 0x0000000a18007981 */ /* 0x0000a2000c1e1500 */
[----:B---3--:R-:W-:Y:S01]  /*1ae0*/  HADD2.F32 R6, -RZ, R6.H0_H0 ;  /* 0x20000006ff067230 */ /* 0x008fe20000004100 */
[----:B0-----:R-:W-:-:S04]  /*1af0*/  IADD3 R24, P2, PT, R22, UR6, RZ ;  /* 0x0000000616187c10 */ /* 0x001fc8000ff5e0ff */
[----:B------:R-:W-:Y:S02]  /*1b00*/  FFMA R26, R27, R6, R26 ;  /* 0x000000061b1a7223 */ /* 0x000fe4000000001a */
[----:B------:R0:W3:Y:S01]  /*1b10*/  LDG.E.U16 R27, desc[UR10][R20.64] ;  /* 0x0000000a141b7981 */ /* 0x0000e2000c1e1500 */
[----:B------:R-:W-:-:S03]  /*1b20*/  IADD3.X R25, PT, PT, R23, UR7, RZ, P2, !PT ;  /* 0x0000000717197c10 */ /* 0x000fc600097fe4ff */
[----:B------:R-:W4:Y:S04]  /*1b30*/  LDG.E.U16 R6, desc[UR10][R28.64] ;  /* 0x0000000a1c067981 */ /* 0x000f28000c1e1500 */
[----:B------:R-:W5:Y:S01]  /*1b40*/  LDG.E.U16 R24, desc[UR10][R24.64] ;  /* 0x0000000a18187981 */ /* 0x000f62000c1e1500 */
[----:B0-----:R-:W-:-:S04]  /*1b50*/  IADD3 R20, P1, PT, R20, UR8, RZ ;  /* 0x0000000814147c10 */ /* 0x001fc8000ff3e0ff */
[----:B------:R-:W-:Y:S01]  /*1b60*/  IADD3.X R21, PT, PT, R21, UR9, RZ, P1, !PT ;  /* 0x0000000915157c10 */ /* 0x000fe20008ffe4ff */
[----:B------:R-:W5:Y:S04]  /*1b70*/  LDG.E.U16 R28, desc[UR10][R22.64] ;  /* 0x0000000a161c7981 */ /* 0x000f68000c1e1500 */
[----:B------:R-:W5:Y:S01]  /*1b80*/  LDG.E.U16 R20, desc[UR10][R20.64] ;  /* 0x0000000a14147981 */ /* 0x000f62000c1e1500 */
[----:B------:R-:W-:-:S04]  /*1b90*/  IADD3 R7, P1, PT, R7, 0x4, RZ ;  /* 0x0000000407077810 */ /* 0x000fc80007f3e0ff */
[----:B------:R-:W-:Y:S01]  /*1ba0*/  IADD3.X R5, PT, PT, RZ, R5, RZ, P1, !PT ;  /* 0x00000005ff057210 */ /* 0x000fe20000ffe4ff */
[----:B--2---:R-:W-:Y:S02]  /*1bb0*/  HADD2.F32 R0, -RZ, R0.H0_H0 ;  /* 0x20000000ff007230 */ /* 0x004fe40000004100 */
[----:B---3--:R-:W-:Y:S02]  /*1bc0*/  HADD2.F32 R27, -RZ, R27.H0_H0 ;  /* 0x2000001bff1b7230 */ /* 0x008fe40000004100 */
[----:B----4-:R-:W-:-:S05]  /*1bd0*/  HADD2.F32 R6, -RZ, R6.H0_H0 ;  /* 0x20000006ff067230 */ /* 0x010fca0000004100 */
[----:B------:R-:W-:Y:S01]  /*1be0*/  FFMA R0, R0, R6, R26 ;  /* 0x0000000600007223 */ /* 0x000fe2000000001a */
[----:B-----5:R-:W-:Y:S02]  /*1bf0*/  HADD2.F32 R26, -RZ, R24.H0_H0 ;  /* 0x20000018ff1a7230 */ /* 0x020fe40000004100 */
[----:B------:R-:W-:Y:S02]  /*1c00*/  HADD2.F32 R28, -RZ, R28.H0_H0 ;  /* 0x2000001cff1c7230 */ /* 0x000fe40000004100 */
[----:B------:R-:W-:-:S03]  /*1c10*/  HADD2.F32 R23, -RZ, R20.H0_H0 ;  /* 0x20000014ff177230 */ /* 0x000fc60000004100 */
[----:B------:R-:W-:-:S04]  /*1c20*/  FFMA R0, R27, R28, R0 ;  /* 0x0000001c1b007223 */ /* 0x000fc80000000000 */
[----:B------:R-:W-:-:S07]  /*1c30*/  FFMA R26, R23, R26, R0 ;  /* 0x0000001a171a7223 */ /* 0x000fce0000000000 */
.L_x_153:
[----:B------:R-:W-:Y:S05]  /*1c40*/  BSYNC.RECONVERGENT B1 ;  /* 0x0000000000017941 */ /* 0x000fea0003800200 */
.L_x_152:
        /* <DEDUP_REMOVED lines=14> */
[----:B------:R-:W-:Y:S01]  /*1d30*/  IADD3 R25, P0, PT, R7, R14, RZ ;  /* 0x0000000e07197210 */ /* 0x000fe20007f1e0ff */
[----:B------:R-:W-:Y:S01]  /*1d40*/  IMAD.MOV.U32 R20, RZ, RZ, R18 ;  /* 0x000000ffff147224 */ /* 0x000fe200078e0012 */
[C---:B------:R-:W-:Y:S01]  /*1d50*/  IADD3.X R21, PT, PT, R5.reuse, R2, RZ, P2, !PT ;  /* 0x0000000205157210 */ /* 0x040fe200017fe4ff */
[----:B------:R-:W2:Y:S02]  /*1d60*/  LDCU.64 UR20, c[0x0][0x3e0] ;  /* 0x00007c00ff1477ac */ /* 0x000ea40008000a00 */
[----:B------:R-:W-:-:S04]  /*1d70*/  IMAD.X R6, R5, 0x1, R4, P0 ;  /* 0x0000000105067824 */ /* 0x000fc800000e0604 */
[----:B------:R-:W-:-:S04]  /*1d80*/  IMAD R6, R6, UR16, RZ ;  /* 0x0000001006067c24 */ /* 0x000fc8000f8e02ff */
[----:B------:R-:W-:Y:S02]  /*1d90*/  IMAD R27, R25, UR17, R6 ;  /* 0x00000011191b7c24 */ /* 0x000fe4000f8e0206 */
[----:B0-----:R-:W-:Y:S01]  /*1da0*/  IMAD R24, R21, R22, RZ ;  /* 0x0000001615187224 */ /* 0x001fe200078e02ff */
[----:B------:R-:W-:-:S03]  /*1db0*/  MOV R21, R19 ;  /* 0x0000001300157202 */ /* 0x000fc60000000f00 */
[----:B------:R-:W-:-:S04]  /*1dc0*/  IMAD.WIDE.U32 R20, R25, UR16, R20 ;  /* 0x0000001019147c25 */ /* 0x000fc8000f8e0014 */
[----:B------:R-:W-:Y:S01]  /*1dd0*/  IMAD R25, R0, R23, R24 ;  /* 0x0000001700197224 */ /* 0x000fe200078e0218 */
[----:B-1----:R-:W-:Y:S01]  /*1de0*/  LEA R28, P0, R20, UR18, 0x1 ;  /* 0x00000012141c7c11 */ /* 0x002fe2000f8008ff */
[----:B------:R-:W-:Y:S02]  /*1df0*/  IMAD.IADD R27, R21, 0x1, R27 ;  /* 0x00000001151b7824 */ /* 0x000fe400078e021b */
[----:B------:R-:W-:-:S03]  /*1e00*/  IMAD.WIDE.U32 R22, R0, R22, UR4 ;  /* 0x0000000400167e25 */ /* 0x000fc6000f8e0016 */
[----:B------:R-:W-:Y:S02]  /*1e10*/  LEA.HI.X R29, R20, UR19, R27, 0x1, P0 ;  /* 0x00000013141d7c11 */ /* 0x000fe400080f0c1b */
[----:B--2---:R-:W-:Y:S02]  /*1e20*/  LEA R24, P0, R22, UR20, 0x1 ;  /* 0x0000001416187c11 */ /* 0x004fe4000f8008ff */
[----:B------:R-:W-:Y:S02]  /*1e30*/  IADD3 R25, PT, PT, R23, R25, RZ ;  /* 0x0000001917197210 */ /* 0x000fe40007ffe0ff */
[----:B------:R-:W-:Y:S02]  /*1e40*/  IADD3 R20, P2, PT, R28, UR8, RZ ;  /* 0x000000081c147c10 */ /* 0x000fe4000ff5e0ff */
[----:B------:R-:W-:Y:S01]  /*1e50*/  LEA.HI.X R25, R22, UR21, R25, 0x1, P0 ;  /* 0x0000001516197c11 */ /* 0x000fe200080f0c19 */
[----:B------:R-:W2:Y:S01]  /*1e60*/  LDG.E.U16 R28, desc[UR10][R28.64] ;  /* 0x0000000a1c1c7981 */ /* 0x000ea2000c1e1500 */
[----:B------:R-:W-:-:S02]  /*1e70*/  IADD3 R22, P0, PT, R24, UR6, RZ ;  /* 0x0000000618167c10 */ /* 0x000fc4000ff1e0ff */
[----:B------:R-:W-:Y:S01]  /*1e80*/  IADD3.X R21, PT, PT, R29, UR9, RZ, P2, !PT ;  /* 0x000000091d157c10 */ /* 0x000fe200097fe4ff */
[----:B------:R-:W3:Y:S01]  /*1e90*/  LDG.E.U16 R24, desc[UR10][R24.64] ;  /* 0x0000000a18187981 */ /* 0x000ee2000c1e1500 */
[----:B------:R-:W-:-:S03]  /*1ea0*/  IADD3.X R23, PT, PT, R25, UR7, RZ, P0, !PT ;  /* 0x0000000719177c10 */ /* 0x000fc600087fe4ff */
        /* <DEDUP_REMOVED lines=10> */
.L_x_155:
[----:B------:R-:W-:Y:S05]  /*1f50*/  BSYNC.RECONVERGENT B1 ;  /* 0x0000000000017941 */ /* 0x000fea0003800200 */
.L_x_154:
[----:B------:R-:W-:Y:S05]  /*1f60*/  @!P1 BRA `(.L_x_147) ;  /* 0x0000000000689947 */ /* 0x000fea0003800000 */
[----:B------:R-:W0:Y:S01]  /*1f70*/  LDC.64 R20, c[0x0][0x3b0] ;  /* 0x0000ec00ff147b82 */ /* 0x000e220000000a00 */
[----:B------:R-:W1:Y:S01]  /*1f80*/  LDCU.64 UR18, c[0x0][0x3d8] ;  /* 0x00007b00ff1277ac */ /* 0x000e620008000a00 */
[C---:B------:R-:W-:Y:S02]  /*1f90*/  IADD3 R0, P0, PT, R7.reuse, R14, RZ ;  /* 0x0000000e07007210 */ /* 0x040fe40007f1e0ff */
[----:B------:R-:W-:Y:S01]  /*1fa0*/  IADD3 R22, P1, PT, R7, R16, RZ ;  /* 0x0000001007167210 */ /* 0x000fe20007f3e0ff */
[----:B------:R-:W2:Y:S01]  /*1fb0*/  LDCU.64 UR20, c[0x0][0x3e0] ;  /* 0x00007c00ff1477ac */ /* 0x000ea20008000a00 */
[C---:B------:R-:W-:Y:S01]  /*1fc0*/  IADD3.X R23, PT, PT, R5.reuse, R4, RZ, P0, !PT ;  /* 0x0000000405177210 */ /* 0x040fe200007fe4ff */
[----:B------:R-:W-:Y:S01]  /*1fd0*/  IMAD.MOV.U32 R7, RZ, RZ, R19 ;  /* 0x000000ffff077224 */ /* 0x000fe200078e0013 */
[----:B------:R-:W-:Y:S01]  /*1fe0*/  MOV R6, R18 ;  /* 0x0000001200067202 */ /* 0x000fe20000000f00 */
[----:B------:R-:W-:Y:S02]  /*1ff0*/  IMAD.X R5, R5, 0x1, R2, P1 ;  /* 0x0000000105057824 */ /* 0x000fe400008e0602 */
[----:B------:R-:W-:-:S02]  /*2000*/  IMAD R23, R23, UR16, RZ ;  /* 0x0000001017177c24 */ /* 0x000fc4000f8e02ff */
[----:B------:R-:W-:-:S04]  /*2010*/  IMAD.WIDE.U32 R6, R0, UR16, R6 ;  /* 0x0000001000067c25 */ /* 0x000fc8000f8e0006 */
[----:B------:R-:W-:-:S05]  /*2020*/  IMAD R23, R0, UR17, R23 ;  /* 0x0000001100177c24 */ /* 0x000fca000f8e0217 */
[----:B------:R-:W-:Y:S01]  /*2030*/  IADD3 R7, PT, PT, R7, R23, RZ ;  /* 0x0000001707077210 */ /* 0x000fe20007ffe0ff */
[-C--:B0-----:R-:W-:Y:S02]  /*2040*/  IMAD R5, R5, R20.reuse, RZ ;  /* 0x0000001405057224 */ /* 0x081fe400078e02ff */
[----:B------:R-:W-:-:S04]  /*2050*/  IMAD.WIDE.U32 R18, R22, R20, UR4 ;  /* 0x0000000416127e25 */ /* 0x000fc8000f8e0014 */
[----:B------:R-:W-:Y:S01]  /*2060*/  IMAD R5, R22, R21, R5 ;  /* 0x0000001516057224 */ /* 0x000fe200078e0205 */
[----:B-1----:R-:W-:Y:S02]  /*2070*/  LEA R22, P0, R6, UR18, 0x1 ;  /* 0x0000001206167c11 */ /* 0x002fe4000f8008ff */
[----:B--2---:R-:W-:Y:S01]  /*2080*/  LEA R20, P1, R18, UR20, 0x1 ;  /* 0x0000001412147c11 */ /* 0x004fe2000f8208ff */
[----:B------:R-:W-:Y:S01]  /*2090*/  IMAD.IADD R5, R19, 0x1, R5 ;  /* 0x0000000113057824 */ /* 0x000fe200078e0205 */
[----:B------:R-:W-:-:S04]  /*20a0*/  LEA.HI.X R23, R6, UR19, R7, 0x1, P0 ;  /* 0x0000001306177c11 */ /* 0x000fc800080f0c07 */
[----:B------:R-:W-:Y:S01]  /*20b0*/  LEA.HI.X R21, R18, UR21, R5, 0x1, P1 ;  /* 0x0000001512157c11 */ /* 0x000fe200088f0c05 */
[----:B------:R-:W2:Y:S04]  /*20c0*/  LDG.E.U16 R22, desc[UR10][R22.64] ;  /* 0x0000000a16167981 */ /* 0x000ea8000c1e1500 */
[----:B------:R-:W3:Y:S01]  /*20d0*/  LDG.E.U16 R20, desc[UR10][R20.64] ;  /* 0x0000000a14147981 */ /* 0x000ee2000c1e1500 */
[----:B--2---:R-:W-:Y:S02]  /*20e0*/  HADD2.F32 R5, -RZ, R22.H0_H0 ;  /* 0x20000016ff057230 */ /* 0x004fe40000004100 */
[----:B---3--:R-:W-:-:S05]  /*20f0*/  HADD2.F32 R0, -RZ, R20.H0_H0 ;  /* 0x20000014ff007230 */ /* 0x008fca0000004100 */
[----:B------:R-:W-:-:S07]  /*2100*/  FFMA R26, R5, R0, R26 ;  /* 0x00000000051a7223 */ /* 0x000fce000000001a */
.L_x_147:
[----:B------:R-:W-:Y:S05]  /*2110*/  BSYNC.RECONVERGENT B0 ;  /* 0x0000000000007941 */ /* 0x000fea0003800200 */
.L_x_146:
[----:B------:R-:W0:Y:S01]  /*2120*/  LDCU.64 UR12, c[0x0][0x3b0] ;  /* 0x00007600ff0c77ac */ /* 0x000e220008000a00 */
[----:B------:R-:W-:-:S04]  /*2130*/  UIADD3 UR4, UP0, UPT, UR4, 0x1, URZ ;  /* 0x0000000104047890 */ /* 0x000fc8000ff1e0ff */
[----:B------:R-:W-:Y:S02]  /*2140*/  UIADD3.X UR5, UPT, UPT, URZ, UR5, URZ, UP0, !UPT ;  /* 0x00000005ff057290 */ /* 0x000fe400087fe4ff */
[----:B0-----:R-:W-:-:S04]  /*2150*/  UISETP.NE.U32.AND UP0, UPT, UR4, UR12, UPT ;  /* 0x0000000c0400728c */ /* 0x001fc8000bf05070 */
[----:B------:R-:W-:-:S09]  /*2160*/  UISETP.NE.AND.EX UP0, UPT, UR5, UR13, UPT, UP0 ;  /* 0x0000000d0500728c */ /* 0x000fd2000bf05300 */
[----:B------:R-:W-:Y:S05]  /*2170*/  BRA.U UP0, `(.L_x_156) ;  /* 0xffffffed00907547 */ /* 0x000fea000b83ffff */
.L_x_145:
[----:B------:R-:W0:Y:S01]  /*2180*/  LDCU.64 UR12, c[0x0][0x3e8] ;  /* 0x00007d00ff0c77ac */ /* 0x000e220008000a00 */
[----:B------:R-:W-:Y:S02]  /*2190*/  F2FP.F16.F32.PACK_AB R26, RZ, R26 ;  /* 0x0000001aff1a723e */ /* 0x000fe400000000ff */
[----:B0-----:R-:W-:-:S04]  /*21a0*/  LEA R2, P0, R8, UR12, 0x1 ;  /* 0x0000000c08027c11 */ /* 0x001fc8000f8008ff */
[----:B------:R-:W-:-:S05]  /*21b0*/  LEA.HI.X R3, R8, UR13, RZ, 0x1, P0 ;  /* 0x0000000d08037c11 */ /* 0x000fca00080f0cff */
[----:B------:R-:W-:Y:S01]  /*21c0*/  STG.E.U16 desc[UR10][R2.64], R26 ;  /* 0x0000001a02007986 */ /* 0x000fe2000c10150a */
[----:B------:R-:W-:Y:S05]  /*21d0*/  EXIT ;  /* 0x000000000000794d */ /* 0x000fea0003800000 */
        .weak           $__internal_18_$__cuda_sm20_div_u64
        .type           $__internal_18_$__cuda_sm20_div_u64,@function
        .size           $__internal_18_$__cuda_sm20_div_u64,($__internal_19_$__cuda_sm20_rem_u64 - $__internal_18_$__cuda_sm20_div_u64)
$__internal_18_$__cuda_sm20_div_u64:
        /* <DEDUP_REMOVED lines=29> */
[----:B------:R-:W-:Y:S02]  /*23b0*/  HFMA2 R13, -RZ, RZ, 0, 0 ;  /* 0x00000000ff0d7431 */ /* 0x000fe400000001ff */
        /* <DEDUP_REMOVED lines=8> */
[----:B------:R-:W-:Y:S01]  /*2440*/  IMAD.X R19, RZ, RZ, R19, P0 ;  /* 0x000000ffff137224 */ /* 0x000fe200000e0613 */
[C---:B------:R-:W-:Y:S01]  /*2450*/  IADD3 R18, P2, PT, R21.reuse, 0x1, RZ ;  /* 0x0000000115127810 */ /* 0x040fe20007f5e0ff */
[----:B------:R-:W-:-:S03]  /*2460*/  IMAD.WIDE.U32 R12, R21, R6, RZ ;  /* 0x00000006150c7225 */ /* 0x000fc600078e00ff */
[----:B------:R-:W-:Y:S01]  /*2470*/  IADD3.X R19, PT, PT, RZ, R19, RZ, P1, !PT ;  /* 0x00000013ff137210 */ /* 0x000fe20000ffe4ff */
[----:B------:R-:W-:Y:S01]  /*2480*/  IMAD R13, R21, R7, R13 ;  /* 0x00000007150d7224 */ /* 0x000fe200078e020d */
[----:B------:R-:W-:-:S03]  /*2490*/  IADD3 R23, P1, PT, -R12, R5, RZ ;  /* 0x000000050c177210 */ /* 0x000fc60007f3e1ff */
[-C--:B------:R-:W-:Y:S01]  /*24a0*/  IMAD R12, R19, R6.reuse, R13 ;  /* 0x00000006130c7224 */ /* 0x080fe200078e020d */
[----:B------:R-:W-:-:S03]  /*24b0*/  ISETP.GE.U32.AND P0, PT, R23, R6, PT ;  /* 0x000000061700720c */ /* 0x000fc60003f06070 */
[----:B------:R-:W-:Y:S01]  /*24c0*/  IMAD.X R22, R15, 0x1, ~R12, P1 ;  /* 0x000000010f167824 */ /* 0x000fe200008e0e0c */
[----:B------:R-:W-:Y:S01]  /*24d0*/  IADD3 R5, P1, PT, -R6, R23, RZ ;  /* 0x0000001706057210 */ /* 0x000fe20007f3e1ff */
[----:B------:R-:W-:Y:S02]  /*24e0*/  IMAD.X R12, RZ, RZ, R19, P2 ;  /* 0x000000ffff0c7224 */ /* 0x000fe400010e0613 */
[----:B------:R-:W-:Y:S01]  /*24f0*/  IMAD.MOV.U32 R15, RZ, RZ, 0x0 ;  /* 0x00000000ff0f7424 */ /* 0x000fe200078e00ff */
        /* <DEDUP_REMOVED lines=16> */
[----:B------:R-:W-:Y:S06]  /*2600*/  RET.REL.NODEC R14 `(conv1d_direct_f16) ;  /* 0xffffffd80e7c7950 */ /* 0x000fec0003c3ffff */
        .weak           $__internal_19_$__cuda_sm20_rem_u64
        .type           $__internal_19_$__cuda_sm20_rem_u64,@function
        .size           $__internal_19_$__cuda_sm20_rem_u64,(.L_x_295 - $__internal_19_$__cuda_sm20_rem_u64)
$__internal_19_$__cuda_sm20_rem_u64:
        /* <DEDUP_REMOVED lines=64> */
[----:B------:R-:W-:Y:S06]  /*2a10*/  RET.REL.NODEC R10 `(conv1d_direct_f16) ;  /* 0xffffffd40a787950 */ /* 0x000fec0003c3ffff */
.L_x_157:
        /* <DEDUP_REMOVED lines=14> */
.L_x_295:


//--------------------- .text.col2im1d_f16        --------------------------
	.section	.text.col2im1d_f16,"ax",@progbits
	.align	128
        .global         col2im1d_f16
        .type           col2im1d_f16,@function
        .size           col2im1d_f16,(.L_x_297 - col2im1d_f16)
        .other          col2im1d_f16,@"STO_CUDA_ENTRY STV_DEFAULT"
col2im1d_f16:
.text.col2im1d_f16:
        /* <DEDUP_REMOVED lines=36> */
.L_x_158:
[----:B------:R-:W0:Y:S01]  /*0240*/  LDCU.64 UR4, c[0x0][0x3a0] ;  /* 0x00007400ff0477ac */ /* 0x000e220008000a00 */
[----:B------:R-:W-:Y:S01]  /*0250*/  MOV R15, R2 ;  /* 0x00000002000f7202 */ /* 0x000fe20000000f00 */
[----:B------:R-:W-:Y:S01]  /*0260*/  IMAD.MOV.U32 R16, RZ, RZ, RZ ;  /* 0x000000ffff107224 */ /* 0x000fe200078e00ff */
[----:B------:R-:W-:Y:S01]  /*0270*/  MOV R12, 0x2b0 ;  /* 0x000002b0000c7802 */ /* 0x000fe20000000f00 */
[----:B0-----:R-:W-:Y:S01]  /*0280*/  IMAD.U32 R14, RZ, RZ, UR4 ;  /* 0x00000004ff0e7e24 */ /* 0x001fe2000f8e00ff */
[----:B------:R-:W-:-:S07]  /*0290*/  MOV R13, UR5 ;  /* 0x00000005000d7c02 */ /* 0x000fce0008000f00 */
[----:B------:R-:W-:Y:S05]  /*02a0*/  CALL.REL.NOINC `($__internal_20_$__cuda_sm20_div_u64) ;  /* 0x0000000800907944 */ /* 0x000fea0003c00000 */
        /* <DEDUP_REMOVED lines=10> */
.L_x_159:
        /* <DEDUP_REMOVED lines=24> */
.L_x_160:
[----:B------:R-:W-:-:S07]  /*04d0*/  MOV R10, 0x4f0 ;  /* 0x000004f0000a7802 */ /* 0x000fce0000000f00 */
[----:B------:R-:W-:Y:S05]  /*04e0*/  CALL.REL.NOINC `($__internal_21_$__cuda_sm20_rem_u64) ;  /* 0x0000000c00147944 */ /* 0x000fea0003c00000 */
.L_x_161:
        /* <DEDUP_REMOVED lines=23> */
[----:B------:R-:W-:Y:S02]  /*0660*/  ISETP.GE.U32.AND P1, PT, R7, UR4, PT ;  /* 0x0000000407007c0c */ /* 0x000fe4000bf26070 */
[----:B------:R-:W-:-:S11]  /*0670*/  MOV R7, RZ ;  /* 0x000000ff00077202 */ /* 0x000fd60000000f00 */
[----:B------:R-:W-:Y:S01]  /*0680*/  @P1 VIADD R6, R6, 0x1 ;  /* 0x0000000106061836 */ /* 0x000fe20000000000 */
[----:B------:R-:W-:Y:S01]  /*0690*/  @!P2 LOP3.LUT R6, RZ, UR4, RZ, 0x33, !PT ;  /* 0x00000004ff06ac12 */ /* 0x000fe2000f8e33ff */
[----:B------:R-:W-:Y:S06]  /*06a0*/  BRA `(.L_x_163) ;  /* 0x0000000000247947 */ /* 0x000fec0003800000 */
.L_x_162:
[----:B------:R-:W-:Y:S01]  /*06b0*/  HFMA2 R16, -RZ, RZ, 0, 0 ;  /* 0x00000000ff107431 */ /* 0x000fe200000001ff */
[----:B------:R-:W-:Y:S01]  /*06c0*/  MOV R15, UR5 ;  /* 0x00000005000f7c02 */ /* 0x000fe20008000f00 */
[----:B------:R-:W-:Y:S01]  /*06d0*/  IMAD.U32 R14, RZ, RZ, UR4 ;  /* 0x00000004ff0e7e24 */ /* 0x000fe2000f8e00ff */
[----:B------:R-:W-:Y:S01]  /*06e0*/  MOV R12, 0x720 ;  /* 0x00000720000c7802 */ /* 0x000fe20000000f00 */
[----:B------:R-:W-:Y:S02]  /*06f0*/  IMAD.MOV.U32 R15, RZ, RZ, R2 ;  /* 0x000000ffff0f7224 */ /* 0x000fe400078e0002 */
[----:B------:R-:W-:-:S07]  /*0700*/  IMAD.U32 R13, RZ, RZ, UR6 ;  /* 0x00000006ff0d7e24 */ /* 0x000fce000f8e00ff */
[----:B------:R-:W-:Y:S05]  /*0710*/  CALL.REL.NOINC `($__internal_20_$__cuda_sm20_div_u64) ;  /* 0x0000000400747944 */ /* 0x000fea0003c00000 */
[----:B------:R-:W-:Y:S01]  /*0720*/  MOV R6, R10 ;  /* 0x0000000a00067202 */ /* 0x000fe20000000f00 */
[----:B------:R-:W-:-:S07]  /*0730*/  IMAD.MOV.U32 R7, RZ, RZ, R11 ;  /* 0x000000ffff077224 */ /* 0x000fce00078e000b */
.L_x_163:
[----:B------:R-:W0:Y:S01]  /*0740*/  LDCU UR4, c[0x0][0x3b4] ;  /* 0x00007680ff0477ac */ /* 0x000e220008000800 */
[----:B------:R-:W-:Y:S01]  /*0750*/  BSSY.RECONVERGENT B0, `(.L_x_164) ;  /* 0x0000022000007945 */ /* 0x000fe20003800200 */
[----:B0-----:R-:W-:-:S04]  /*0760*/  LOP3.LUT R9, R0, UR4, RZ, 0xfc, !PT ;  /* 0x0000000400097c12 */ /* 0x001fc8000f8efcff */
[----:B------:R-:W-:Y:S02]  /*0770*/  ISETP.NE.U32.AND P0, PT, R9, RZ, PT ;  /* 0x000000ff0900720c */ /* 0x000fe40003f05070 */
[----:B------:R-:W-:-:S11]  /*0780*/  PRMT R9, RZ, 0x7610, R9 ;  /* 0x00007610ff097816 */ /* 0x000fd60000000009 */
[----:B------:R-:W-:Y:S05]  /*0790*/  @P0 BRA `(.L_x_165) ;  /* 0x0000000000540947 */ /* 0x000fea0003800000 */
        /* <DEDUP_REMOVED lines=19> */
[----:B------:R-:W-:Y:S01]  /*08d0*/  IMAD.MOV.U32 R0, RZ, RZ, R11 ;  /* 0x000000ffff007224 */ /* 0x000fe200078e000b */
[----:B------:R-:W-:Y:S06]  /*08e0*/  BRA `(.L_x_166) ;  /* 0x0000000000207947 */ /* 0x000fec0003800000 */
.L_x_165:
[----:B------:R-:W0:Y:S01]  /*08f0*/  LDCU.64 UR4, c[0x0][0x3b0] ;  /* 0x00007600ff0477ac */ /* 0x000e220008000a00 */
[----:B------:R-:W-:Y:S01]  /*0900*/  MOV R16, R0 ;  /* 0x0000000000107202 */ /* 0x000fe20000000f00 */
[----:B------:R-:W-:Y:S01]  /*0910*/  IMAD.MOV.U32 R15, RZ, RZ, R8 ;  /* 0x000000ffff0f7224 */ /* 0x000fe200078e0008 */
[----:B------:R-:W-:Y:S01]  /*0920*/  MOV R12, 0x960 ;  /* 0x00000960000c7802 */ /* 0x000fe20000000f00 */
[----:B0-----:R-:W-:Y:S01]  /*0930*/  IMAD.U32 R14, RZ, RZ, UR4 ;  /* 0x00000004ff0e7e24 */ /* 0x001fe2000f8e00ff */
[----:B------:R-:W-:-:S07]  /*0940*/  MOV R13, UR5 ;  /* 0x00000005000d7c02 */ /* 0x000fce0008000f00 */
[----:B------:R-:W-:Y:S05]  /*0950*/  CALL.REL.NOINC `($__internal_20_$__cuda_sm20_div_u64) ;  /* 0x0000000000e47944 */ /* 0x000fea0003c00000 */
[----:B------:R-:W-:-:S07]  /*0960*/  MOV R0, R10 ;  /* 0x0000000a00007202 */ /* 0x000fce0000000f00 */
.L_x_166:
[----:B------:R-:W-:Y:S05]  /*0970*/  BSYNC.RECONVERGENT B0 ;  /* 0x0000000000007941 */ /* 0x000fea0003800200 */
.L_x_164:
[----:B------:R-:W0:Y:S01]  /*0980*/  LDCU UR8, c[0x0][0x3b0] ;  /* 0x00007600ff0877ac */ /* 0x000e220008000800 */
[----:B------:R-:W-:Y:S01]  /*0990*/  IMAD.MOV R11, RZ, RZ, -R0 ;  /* 0x000000ffff0b7224 */ /* 0x000fe200078e0a00 */
[----:B------:R-:W-:Y:S01]  /*09a0*/  ISETP.GE.AND P0, PT, R0, RZ, PT ;  /* 0x000000ff0000720c */ /* 0x000fe20003f06270 */
[----:B------:R-:W-:Y:S01]  /*09b0*/  BSSY.RECONVERGENT B0, `(.L_x_167) ;  /* 0x000002e000007945 */ /* 0x000fe20003800200 */
[----:B------:R-:W1:Y:S01]  /*09c0*/  LDCU UR6, c[0x0][0x3a8] ;  /* 0x00007500ff0677ac */ /* 0x000e620008000800 */
        /* <DEDUP_REMOVED lines=11> */
[----:B------:R-:W-:Y:S01]  /*0a80*/  MOV R8, R0 ;  /* 0x0000000000087202 */ /* 0x000fe20000000f00 */
[----:B------:R-:W-:-:S07]  /*0a90*/  IMAD.MOV.U32 R0, RZ, RZ, R10 ;  /* 0x000000ffff007224 */ /* 0x000fce00078e000a */
.L_x_171:
[----:B--2---:R-:W-:Y:S01]  /*0aa0*/  ISETP.GE.AND P0, PT, R8, R11, PT ;  /* 0x0000000b0800720c */ /* 0x004fe20003f06270 */
[----:B------:R-:W-:-:S12]  /*0ab0*/  BSSY.RECONVERGENT B1, `(.L_x_169) ;  /* 0x0000018000017945 */ /* 0x000fd80003800200 */
[----:B------:R-:W-:Y:S05]  /*0ac0*/  @P0 BRA `(.L_x_170) ;  /* 0x0000000000580947 */ /* 0x000fea0003800000 */
[----:B------:R-:W-:Y:S01]  /*0ad0*/  MOV R12, R8 ;  /* 0x00000008000c7202 */ /* 0x000fe20000000f00 */
[-C--:B------:R-:W-:Y:S02]  /*0ae0*/  IMAD R17, R7, R11.reuse, RZ ;  /* 0x0000000b07117224 */ /* 0x080fe400078e02ff */
[----:B------:R-:W-:Y:S02]  /*0af0*/  IMAD.MOV.U32 R13, RZ, RZ, RZ ;  /* 0x000000ffff0d7224 */ /* 0x000fe400078e00ff */
[C---:B0-----:R-:W-:Y:S02]  /*0b00*/  IMAD R17, R6.reuse, UR7, R17 ;  /* 0x0000000706117c24 */ /* 0x041fe4000f8e0211 */
[----:B------:R-:W-:Y:S01]  /*0b10*/  IMAD.WIDE.U32 R14, R6, R11, R12 ;  /* 0x0000000b060e7225 */ /* 0x000fe200078e000c */
[----:B------:R-:W-:-:S03]  /*0b20*/  MOV R13, R5 ;  /* 0x00000005000d7202 */ /* 0x000fc60000000f00 */
[----:B------:R-:W-:Y:S01]  /*0b30*/  IMAD.MOV.U32 R12, RZ, RZ, R4 ;  /* 0x000000ffff0c7224 */ /* 0x000fe200078e0004 */
[----:B------:R-:W-:-:S03]  /*0b40*/  IADD3 R10, PT, PT, R15, R17, RZ ;  /* 0x000000110f0a7210 */ /* 0x000fc60007ffe0ff */
[----:B-1----:R-:W-:-:S04]  /*0b50*/  IMAD.WIDE.U32 R12, R14, UR12, R12 ;  /* 0x0000000c0e0c7c25 */ /* 0x002fc8000f8e000c */
[----:B------:R-:W-:-:S04]  /*0b60*/  IMAD R15, R10, UR12, RZ ;  /* 0x0000000c0a0f7c24 */ /* 0x000fc8000f8e02ff */
[----:B------:R-:W-:Y:S01]  /*0b70*/  IMAD R15, R14, UR13, R15 ;  /* 0x0000000d0e0f7c24 */ /* 0x000fe2000f8e020f */
[----:B------:R-:W-:-:S03]  /*0b80*/  MOV R14, R0 ;  /* 0x00000000000e7202 */ /* 0x000fc60000000f00 */
[----:B------:R-:W-:Y:S01]  /*0b90*/  IMAD.IADD R10, R13, 0x1, R15 ;  /* 0x000000010d0a7824 */ /* 0x000fe200078e020f */
[----:B------:R-:W-:-:S03]  /*0ba0*/  SHF.R.S32.HI R15, RZ, 0x1f, R0 ;  /* 0x0000001fff0f7819 */ /* 0x000fc60000011400 */
[----:B------:R-:W-:Y:S02]  /*0bb0*/  IMAD R13, R10, UR14, RZ ;  /* 0x0000000e0a0d7c24 */ /* 0x000fe4000f8e02ff */
[----:B------:R-:W-:-:S04]  /*0bc0*/  IMAD.WIDE.U32 R14, R12, UR14, R14 ;  /* 0x0000000e0c0e7c25 */ /* 0x000fc8000f8e000e */
[----:B------:R-:W-:Y:S01]  /*0bd0*/  IMAD R13, R12, UR15, R13 ;  /* 0x0000000f0c0d7c24 */ /* 0x000fe2000f8e020d */
[----:B------:R-:W-:-:S03]  /*0be0*/  LEA R12, P0, R14, UR8, 0x1 ;  /* 0x000000080e0c7c11 */ /* 0x000fc6000f8008ff */
[----:B------:R-:W-:-:S05]  /*0bf0*/  IMAD.IADD R13, R15, 0x1, R13 ;  /* 0x000000010f0d7824 */ /* 0x000fca00078e020d */
[----:B------:R-:W-:-:S05]  /*0c00*/  LEA.HI.X R13, R14, UR9, R13, 0x1, P0 ;  /* 0x000000090e0d7c11 */ /* 0x000fca00080f0c0d */
[----:B------:R-:W2:Y:S02]  /*0c10*/  LDG.E.U16 R12, desc[UR4][R12.64] ;  /* 0x000000040c0c7981 */ /* 0x000ea4000c1e1500 */
[----:B--2---:R-:W-:-:S07]  /*0c20*/  HADD2 R9, R9.H0_H0, R12.H0_H0 ;  /* 0x2000000c09097230 */ /* 0x004fce0000000800 */
.L_x_170:
[----:B01----:R-:W-:Y:S05]  /*0c30*/  BSYNC.RECONVERGENT B1 ;  /* 0x0000000000017941 */ /* 0x003fea0003800200 */
.L_x_169:
[----:B------:R-:W-:Y:S02]  /*0c40*/  IADD3 R0, PT, PT, R0, UR16, RZ ;  /* 0x0000001000007c10 */ /* 0x000fe4000fffe0ff */
[C---:B------:R-:W-:Y:S01]  /*0c50*/  ISETP.NE.AND P0, PT, R8.reuse, RZ, PT ;  /* 0x000000ff0800720c */ /* 0x040fe20003f05270 */
[----:B------:R-:W-:Y:S01]  /*0c60*/  VIADD R8, R8, 0xffffffff ;  /* 0xffffffff08087836 */ /* 0x000fe20000000000 */
[----:B------:R-:W-:-:S13]  /*0c70*/  ISETP.LT.AND P1, PT, R0, UR17, PT ;  /* 0x0000001100007c0c */ /* 0x000fda000bf21270 */
[----:B------:R-:W-:Y:S05]  /*0c80*/  @P0 BRA P1, `(.L_x_171) ;  /* 0xfffffffc00840947 */ /* 0x000fea000083ffff */
.L_x_168:
[----:B01----:R-:W-:Y:S05]  /*0c90*/  BSYNC.RECONVERGENT B0 ;  /* 0x0000000000007941 */ /* 0x003fea0003800200 */
.L_x_167:
[----:B------:R-:W0:Y:S02]  /*0ca0*/  LDCU.64 UR10, c[0x0][0x3c0] ;  /* 0x00007800ff0a77ac */ /* 0x000e240008000a00 */
[----:B0-----:R-:W-:-:S04]  /*0cb0*/  LEA R4, P0, R2, UR10, 0x1 ;  /* 0x0000000a02047c11 */ /* 0x001fc8000f8008ff */
[----:B------:R-:W-:-:S05]  /*0cc0*/  LEA.HI.X R5, R2, UR11, RZ, 0x1, P0 ;  /* 0x0000000b02057c11 */ /* 0x000fca00080f0cff */
[----:B------:R-:W-:Y:S01]  /*0cd0*/  STG.E.U16 desc[UR4][R4.64], R9 ;  /* 0x0000000904007986 */ /* 0x000fe2000c101504 */
[----:B------:R-:W-:Y:S05]  /*0ce0*/  EXIT ;  /* 0x000000000000794d */ /* 0x000fea0003800000 */
        .weak           $__internal_20_$__cuda_sm20_div_u64
        .type           $__internal_20_$__cuda_sm20_div_u64,@function
        .size           $__internal_20_$__cuda_sm20_div_u64,($__internal_21_$__cuda_sm20_rem_u64 - $__internal_20_$__cuda_sm20_div_u64)
$__internal_20_$__cuda_sm20_div_u64:
[----:B------:R-:W-:Y:S01]  /*0cf0*/  MOV R20, R14 ;  /* 0x0000000e00147202 */ /* 0x000fe20000000f00 */
        /* <DEDUP_REMOVED lines=24> */
[----:B------:R-:W-:Y:S01]  /*0e80*/  IADD3.X R10, PT, PT, RZ, ~R11, RZ, P0, !PT ;  /* 0x8000000bff0a7210 */ /* 0x000fe200007fe4ff */
[----:B------:R-:W-:-:S04]  /*0e90*/  HFMA2 R11, -RZ, RZ, 0, 0 ;  /* 0x00000000ff0b7431 */ /* 0x000fc800000001ff */
        /* <DEDUP_REMOVED lines=35> */
[----:B------:R-:W-:Y:S01]  /*10d0*/  ISETP.NE.AND.EX P1, PT, R13, RZ, PT, P1 ;  /* 0x000000ff0d00720c */ /* 0x000fe20003f25310 */
[----:B------:R-:W-:Y:S01]  /*10e0*/  IMAD.MOV.U32 R13, RZ, RZ, 0x0 ;  /* 0x00000000ff0d7424 */ /* 0x000fe200078e00ff */
[----:B------:R-:W-:Y:S02]  /*10f0*/  SEL R10, R10, R19, P0 ;  /* 0x000000130a0a7207 */ /* 0x000fe40000000000 */
[----:B------:R-:W-:Y:S02]  /*1100*/  SEL R11, R11, R16, P0 ;  /* 0x000000100b0b7207 */ /* 0x000fe40000000000 */
[----:B------:R-:W-:Y:S02]  /*1110*/  SEL R10, R10, 0xffffffff, P1 ;  /* 0xffffffff0a0a7807 */ /* 0x000fe40000800000 */
[----:B------:R-:W-:Y:S01]  /*1120*/  SEL R11, R11, 0xffffffff, P1 ;  /* 0xffffffff0b0b7807 */ /* 0x000fe20000800000 */
[----:B------:R-:W-:Y:S06]  /*1130*/  RET.REL.NODEC R12 `(col2im1d_f16) ;  /* 0xffffffec0cb07950 */ /* 0x000fec0003c3ffff */
        .weak           $__internal_21_$__cuda_sm20_rem_u64
        .type           $__internal_21_$__cuda_sm20_rem_u64,@function
        .size           $__internal_21_$__cuda_sm20_rem_u64,(.L_x_297 - $__internal_21_$__cuda_sm20_rem_u64)
$__internal_21_$__cuda_sm20_rem_u64:
        /* <DEDUP_REMOVED lines=64> */
[----:B------:R-:W-:Y:S06]  /*1540*/  RET.REL.NODEC R10 `(col2im1d_f16) ;  /* 0xffffffe80aac7950 */ /* 0x000fec0003c3ffff */
.L_x_172:
        /* <DEDUP_REMOVED lines=11> */
.L_x_297:


//--------------------- .text.im2col1d_f16        --------------------------
	.section	.text.im2col1d_f16,"ax",@progbits
	.align	128
        .global         im2col1d_f16
        .type           im2col1d_f16,@function
        .size           im2col1d_f16,(.L_x_299 - im2col1d_f16)
        .other          im2col1d_f16,@"STO_CUDA_ENTRY STV_DEFAULT"
im2col1d_f16:
.text.im2col1d_f16:
        /* <DEDUP_REMOVED lines=37> */
.L_x_173:
[----:B------:R-:W-:Y:S01]  /*0250*/  IMAD.MOV.U32 R7, RZ, RZ, R2 ;  /* 0x000000ffff077224 */ /* 0x000fe200078e0002 */
[----:B------:R-:W-:Y:S01]  /*0260*/  MOV R10, 0x290 ;  /* 0x00000290000a7802 */ /* 0x000fe20000000f00 */
[----:B------:R-:W0:Y:S06]  /*0270*/  LDCU.64 UR8, c[0x0][0x3a8] ;  /* 0x00007500ff0877ac */ /* 0x000e2c0008000a00 */
[----:B0-----:R-:W-:Y:S05]  /*0280*/  CALL.REL.NOINC `($__internal_22_$__cuda_sm20_div_u64) ;  /* 0x0000000800c87944 */ /* 0x001fea0003c00000 */
        /* <DEDUP_REMOVED lines=10> */
.L_x_174:
        /* <DEDUP_REMOVED lines=24> */
.L_x_175:
[----:B------:R-:W-:Y:S01]  /*04b0*/  IMAD.MOV.U32 R7, RZ, RZ, R9 ;  /* 0x000000ffff077224 */ /* 0x000fe200078e0009 */
[----:B------:R-:W-:Y:S01]  /*04c0*/  MOV R10, 0x4f0 ;  /* 0x000004f0000a7802 */ /* 0x000fe20000000f00 */
[----:B------:R-:W0:Y:S06]  /*04d0*/  LDCU.64 UR8, c[0x0][0x390] ;  /* 0x00007200ff0877ac */ /* 0x000e2c0008000a00 */
[----:B0-----:R-:W-:Y:S05]  /*04e0*/  CALL.REL.NOINC `($__internal_23_$__cuda_sm20_rem_u64) ;  /* 0x0000000c003c7944 */ /* 0x001fea0003c00000 */
[----:B------:R-:W-:Y:S01]  /*04f0*/  MOV R4, R8 ;  /* 0x0000000800047202 */ /* 0x000fe20000000f00 */
[----:B------:R-:W-:-:S07]  /*0500*/  IMAD.MOV.U32 R5, RZ, RZ, R9 ;  /* 0x000000ffff057224 */ /* 0x000fce00078e0009 */
.L_x_176:
        /* <DEDUP_REMOVED lines=28> */
.L_x_177:
[----:B------:R-:W-:Y:S01]  /*06d0*/  MOV R7, R2 ;  /* 0x0000000200077202 */ /* 0x000fe20000000f00 */
[----:B------:R-:W-:Y:S01]  /*06e0*/  UMOV UR8, UR6 ;  /* 0x0000000600087c82 */ /* 0x000fe20008000000 */
[----:B------:R-:W-:Y:S01]  /*06f0*/  MOV R10, 0x720 ;  /* 0x00000720000a7802 */ /* 0x000fe20000000f00 */
[----:B------:R-:W-:-:S06]  /*0700*/  UMOV UR9, UR5 ;  /* 0x0000000500097c82 */ /* 0x000fcc0008000000 */
[----:B------:R-:W-:Y:S05]  /*0710*/  CALL.REL.NOINC `($__internal_22_$__cuda_sm20_div_u64) ;  /* 0x0000000400a47944 */ /* 0x000fea0003c00000 */
[----:B------:R-:W-:Y:S01]  /*0720*/  IMAD.MOV.U32 R8, RZ, RZ, R12 ;  /* 0x000000ffff087224 */ /* 0x000fe200078e000c */
[----:B------:R-:W-:-:S07]  /*0730*/  MOV R9, R13 ;  /* 0x0000000d00097202 */ /* 0x000fce0000000f00 */
.L_x_178:
        /* <DEDUP_REMOVED lines=23> */
.L_x_179:
[----:B------:R-:W-:Y:S01]  /*08b0*/  MOV R7, R9 ;  /* 0x0000000900077202 */ /* 0x000fe20000000f00 */
[----:B------:R-:W0:Y:S01]  /*08c0*/  LDCU.64 UR8, c[0x0][0x3a0] ;  /* 0x00007400ff0877ac */ /* 0x000e220008000a00 */
[----:B------:R-:W-:-:S07]  /*08d0*/  MOV R10, 0x8f0 ;  /* 0x000008f0000a7802 */ /* 0x000fce0000000f00 */
[----:B0-----:R-:W-:Y:S05]  /*08e0*/  CALL.REL.NOINC `($__internal_23_$__cuda_sm20_rem_u64) ;  /* 0x00000008003c7944 */ /* 0x001fea0003c00000 */
.L_x_180:
        /* <DEDUP_REMOVED lines=27> */
.L_x_181:
[----:B------:R-:W-:Y:S01]  /*0aa0*/  IMAD.MOV.U32 R7, RZ, RZ, R2 ;  /* 0x000000ffff077224 */ /* 0x000fe200078e0002 */
[----:B------:R-:W-:Y:S01]  /*0ab0*/  MOV R10, 0xae0 ;  /* 0x00000ae0000a7802 */ /* 0x000fe20000000f00 */
[----:B------:R-:W-:-:S06]  /*0ac0*/  UMOV UR9, UR5 ;  /* 0x0000000500097c82 */ /* 0x000fcc0008000000 */
[----:B------:R-:W-:Y:S05]  /*0ad0*/  CALL.REL.NOINC `($__internal_22_$__cuda_sm20_div_u64) ;  /* 0x0000000000b47944 */ /* 0x000fea0003c00000 */
[----:B------:R-:W-:Y:S01]  /*0ae0*/  MOV R10, R12 ;  /* 0x0000000c000a7202 */ /* 0x000fe20000000f00 */
[----:B------:R-:W-:-:S07]  /*0af0*/  IMAD.MOV.U32 R11, RZ, RZ, R13 ;  /* 0x000000ffff0b7224 */ /* 0x000fce00078e000d */
.L_x_182:
        /* <DEDUP_REMOVED lines=21> */
[----:B0-----:R0:W-:Y:S01]  /*0c50*/  @!P0 STG.E.U16 desc[UR4][R6.64], RZ ;  /* 0x000000ff06008986 */ /* 0x0011e2000c101504 */
        /* <DEDUP_REMOVED lines=16> */
[----:B------:R-:W2:Y:S01]  /*0d60*/  LDG.E.U16 R5, desc[UR4][R4.64] ;  /* 0x0000000404057981 */ /* 0x000ea2000c1e1500 */
[----:B0-----:R-:W-:-:S04]  /*0d70*/  LEA R6, P0, R2, UR8, 0x1 ;  /* 0x0000000802067c11 */ /* 0x001fc8000f8008ff */
[----:B------:R-:W-:-:S05]  /*0d80*/  LEA.HI.X R7, R2, UR9, RZ, 0x1, P0 ;  /* 0x0000000902077c11 */ /* 0x000fca00080f0cff */
[----:B--2---:R-:W-:Y:S01]  /*0d90*/  STG.E.U16 desc[UR4][R6.64], R5 ;  /* 0x0000000506007986 */ /* 0x004fe2000c101504 */
[----:B------:R-:W-:Y:S05]  /*0da0*/  EXIT ;  /* 0x000000000000794d */ /* 0x000fea0003800000 */
        .weak           $__internal_22_$__cuda_sm20_div_u64
        .type           $__internal_22_$__cuda_sm20_div_u64,@function
        .size           $__internal_22_$__cuda_sm20_div_u64,($__internal_23_$__cuda_sm20_rem_u64 - $__internal_22_$__cuda_sm20_div_u64)
$__internal_22_$__cuda_sm20_div_u64:
        /* <DEDUP_REMOVED lines=66> */
[----:B------:R-:W-:Y:S06]  /*11d0*/  RET.REL.NODEC R10 `(im2col1d_f16) ;  /* 0xffffffec0a887950 */ /* 0x000fec0003c3ffff */
        .weak           $__internal_23_$__cuda_sm20_rem_u64
        .type           $__internal_23_$__cuda_sm20_rem_u64,@function
        .size           $__internal_23_$__cuda_sm20_rem_u64,(.L_x_299 - $__internal_23_$__cuda_sm20_rem_u64)
$__internal_23_$__cuda_sm20_rem_u64:
        /* <DEDUP_REMOVED lines=62> */
[----:B------:R-:W-:Y:S06]  /*15c0*/  RET.REL.NODEC R10 `(im2col1d_f16) ;  /* 0xffffffe80a8c7950 */ /* 0x000fec0003c3ffff */
.L_x_183:
        /* <DEDUP_REMOVED lines=11> */
.L_x_299:


//--------------------- .text.transpose_bcl_blc_bf16 --------------------------
	.section	.text.transpose_bcl_blc_bf16,"ax",@progbits
	.align	128
        .global         transpose_bcl_blc_bf16
        .type           transpose_bcl_blc_bf16,@function
        .size           transpose_bcl_blc_bf16,(.L_x_301 - transpose_bcl_blc_bf16)
        .other          transpose_bcl_blc_bf16,@"STO_CUDA_ENTRY STV_DEFAULT"
transpose_bcl_blc_bf16:
.text.transpose_bcl_blc_bf16:
        /* <DEDUP_REMOVED lines=37> */
.L_x_184:
[----:B------:R-:W-:Y:S01]  /*0250*/  IMAD.MOV.U32 R0, RZ, RZ, R2 ;  /* 0x000000ffff007224 */ /* 0x000fe200078e0002 */
[----:B------:R-:W-:Y:S01]  /*0260*/  MOV R8, 0x290 ;  /* 0x0000029000087802 */ /* 0x000fe20000000f00 */
[----:B------:R-:W0:Y:S06]  /*0270*/  LDCU.64 UR6, c[0x0][0x398] ;  /* 0x00007300ff0677ac */ /* 0x000e2c0008000a00 */
[----:B0-----:R-:W-:Y:S05]  /*0280*/  CALL.REL.NOINC `($__internal_24_$__cuda_sm20_div_u64) ;  /* 0x0000000400687944 */ /* 0x001fea0003c00000 */
        /* <DEDUP_REMOVED lines=10> */
.L_x_185:
        /* <DEDUP_REMOVED lines=24> */
.L_x_186:
[----:B------:R-:W-:Y:S01]  /*04b0*/  IMAD.MOV.U32 R0, RZ, RZ, R8 ;  /* 0x000000ffff007224 */ /* 0x000fe200078e0008 */
[----:B------:R-:W-:-:S07]  /*04c0*/  MOV R8, 0x4e0 ;  /* 0x000004e000087802 */ /* 0x000fce0000000f00 */
[----:B------:R-:W-:Y:S05]  /*04d0*/  CALL.REL.NOINC `($__internal_25_$__cuda_sm20_rem_u64) ;  /* 0x0000000400e07944 */ /* 0x000fea0003c00000 */
.L_x_187:
        /* <DEDUP_REMOVED lines=28> */
.L_x_188:
[----:B------:R-:W-:Y:S01]  /*06a0*/  MOV R0, R2 ;  /* 0x0000000200007202 */ /* 0x000fe20000000f00 */
[----:B------:R-:W-:Y:S01]  /*06b0*/  UMOV UR7, UR5 ;  /* 0x0000000500077c82 */ /* 0x000fe20008000000 */
[----:B------:R-:W-:-:S07]  /*06c0*/  MOV R8, 0x6e0 ;  /* 0x000006e000087802 */ /* 0x000fce0000000f00 */
[----:B0-----:R-:W-:Y:S05]  /*06d0*/  CALL.REL.NOINC `($__internal_24_$__cuda_sm20_div_u64) ;  /* 0x0000000000547944 */ /* 0x001fea0003c00000 */
[----:B------:R-:W-:Y:S01]  /*06e0*/  IMAD.MOV.U32 R8, RZ, RZ, R0 ;  /* 0x000000ffff087224 */ /* 0x000fe200078e0000 */
[----:B------:R-:W-:-:S07]  /*06f0*/  MOV R9, R11 ;  /* 0x0000000b00097202 */ /* 0x000fce0000000f00 */
.L_x_189:
        /* <DEDUP_REMOVED lines=19> */
        .weak           $__internal_24_$__cuda_sm20_div_u64
        .type           $__internal_24_$__cuda_sm20_div_u64,@function
        .size           $__internal_24_$__cuda_sm20_div_u64,($__internal_25_$__cuda_sm20_rem_u64 - $__internal_24_$__cuda_sm20_div_u64)
$__internal_24_$__cuda_sm20_div_u64:
        /* <DEDUP_REMOVED lines=66> */
[----:B------:R-:W-:Y:S06]  /*0c50*/  RET.REL.NODEC R8 `(transpose_bcl_blc_bf16) ;  /* 0xfffffff008e87950 */ /* 0x000fec0003c3ffff */
        .weak           $__internal_25_$__cuda_sm20_rem_u64
        .type           $__internal_25_$__cuda_sm20_rem_u64,@function
        .size           $__internal_25_$__cuda_sm20_rem_u64,(.L_x_301 - $__internal_25_$__cuda_sm20_rem_u64)
$__internal_25_$__cuda_sm20_rem_u64:
        /* <DEDUP_REMOVED lines=64> */
[----:B------:R-:W-:Y:S06]  /*1060*/  RET.REL.NODEC R8 `(transpose_bcl_blc_bf16) ;  /* 0xffffffec08e47950 */ /* 0x000fec0003c3ffff */
.L_x_190:
        /* <DEDUP_REMOVED lines=9> */
.L_x_301:


//--------------------- .text.transpose_blc_bcl_bf16 --------------------------
	.section	.text.transpose_blc_bcl_bf16,"ax",@progbits
	.align	128
        .global         transpose_blc_bcl_bf16
        .type           transpose_blc_bcl_bf16,@function
        .size           transpose_blc_bcl_bf16,(.L_x_303 - transpose_blc_bcl_bf16)
        .other          transpose_blc_bcl_bf16,@"STO_CUDA_ENTRY STV_DEFAULT"
transpose_blc_bcl_bf16:
.text.transpose_blc_bcl_bf16:
        /* <DEDUP_REMOVED lines=37> */
.L_x_191:
[----:B------:R-:W-:Y:S01]  /*0250*/  IMAD.MOV.U32 R0, RZ, RZ, R2 ;  /* 0x000000ffff007224 */ /* 0x000fe200078e0002 */
[----:B------:R-:W-:Y:S01]  /*0260*/  MOV R8, 0x290 ;  /* 0x0000029000087802 */ /* 0x000fe20000000f00 */
[----:B------:R-:W0:Y:S06]  /*0270*/  LDCU.64 UR6, c[0x0][0x398] ;  /* 0x00007300ff0677ac */ /* 0x000e2c0008000a00 */
[----:B0-----:R-:W-:Y:S05]  /*0280*/  CALL.REL.NOINC `($__internal_26_$__cuda_sm20_div_u64) ;  /* 0x0000000400687944 */ /* 0x001fea0003c00000 */
        /* <DEDUP_REMOVED lines=10> */
.L_x_192:
        /* <DEDUP_REMOVED lines=24> */
.L_x_193:
[----:B------:R-:W-:Y:S01]  /*04b0*/  IMAD.MOV.U32 R0, RZ, RZ, R8 ;  /* 0x000000ffff007224 */ /* 0x000fe200078e0008 */
[----:B------:R-:W-:-:S07]  /*04c0*/  MOV R8, 0x4e0 ;  /* 0x000004e000087802 */ /* 0x000fce0000000f00 */
[----:B------:R-:W-:Y:S05]  /*04d0*/  CALL.REL.NOINC `($__internal_27_$__cuda_sm20_rem_u64) ;  /* 0x0000000400e07944 */ /* 0x000fea0003c00000 */
.L_x_194:
        /* <DEDUP_REMOVED lines=28> */
.L_x_195:
[----:B------:R-:W-:Y:S01]  /*06a0*/  MOV R0, R2 ;  /* 0x0000000200007202 */ /* 0x000fe20000000f00 */
[----:B------:R-:W-:Y:S01]  /*06b0*/  UMOV UR7, UR5 ;  /* 0x0000000500077c82 */ /* 0x000fe20008000000 */
[----:B------:R-:W-:-:S07]  /*06c0*/  MOV R8, 0x6e0 ;  /* 0x000006e000087802 */ /* 0x000fce0000000f00 */
[----:B0-----:R-:W-:Y:S05]  /*06d0*/  CALL.REL.NOINC `($__internal_26_$__cuda_sm20_div_u64) ;  /* 0x0000000000547944 */ /* 0x001fea0003c00000 */
[----:B------:R-:W-:Y:S01]  /*06e0*/  IMAD.MOV.U32 R8, RZ, RZ, R0 ;  /* 0x000000ffff087224 */ /* 0x000fe200078e0000 */
[----:B------:R-:W-:-:S07]  /*06f0*/  MOV R9, R11 ;  /* 0x0000000b00097202 */ /* 0x000fce0000000f00 */
.L_x_196:
        /* <DEDUP_REMOVED lines=19> */
        .weak           $__internal_26_$__cuda_sm20_div_u64
        .type           $__internal_26_$__cuda_sm20_div_u64,@function
        .size           $__internal_26_$__cuda_sm20_div_u64,($__internal_27_$__cuda_sm20_rem_u64 - $__internal_26_$__cuda_sm20_div_u64)
$__internal_26_$__cuda_sm20_div_u64:
        /* <DEDUP_REMOVED lines=66> */
[----:B------:R-:W-:Y:S06]  /*0c50*/  RET.REL.NODEC R8 `(transpose_blc_bcl_bf16) ;  /* 0xfffffff008e87950 */ /* 0x000fec0003c3ffff */
        .weak           $__internal_27_$__cuda_sm20_rem_u64
        .type           $__internal_27_$__cuda_sm20_rem_u64,@function
        .size           $__internal_27_$__cuda_sm20_rem_u64,(.L_x_303 - $__internal_27_$__cuda_sm20_rem_u64)
$__internal_27_$__cuda_sm20_rem_u64:
        /* <DEDUP_REMOVED lines=64> */
[----:B------:R-:W-:Y:S06]  /*1060*/  RET.REL.NODEC R8 `(transpose_blc_bcl_bf16) ;  /* 0xffffffec08e47950 */ /* 0x000fec0003c3ffff */
.L_x_197:
        /* <DEDUP_REMOVED lines=9> */
.L_x_303:


//--------------------- .text.conv_transpose1d_direct_bf16 --------------------------
	.section	.text.conv_transpose1d_direct_bf16,"ax",@progbits
	.align	128
        .global         conv_transpose1d_direct_bf16
        .type           conv_transpose1d_direct_bf16,@function
        .size           conv_transpose1d_direct_bf16,(.L_x_305 - conv_transpose1d_direct_bf16)
        .other          conv_transpose1d_direct_bf16,@"STO_CUDA_ENTRY STV_DEFAULT"
conv_transpose1d_direct_bf16:
.text.conv_transpose1d_direct_bf16:
        /* <DEDUP_REMOVED lines=36> */
.L_x_198:
[----:B------:R-:W0:Y:S01]  /*0240*/  LDCU.64 UR4, c[0x0][0x3a8] ;  /* 0x00007500ff0477ac */ /* 0x000e220008000a00 */
[----:B------:R-:W-:Y:S01]  /*0250*/  IMAD.MOV.U32 R5, RZ, RZ, R0 ;  /* 0x000000ffff057224 */ /* 0x000fe200078e0000 */
[----:B------:R-:W-:Y:S01]  /*0260*/  MOV R8, 0x2b0 ;  /* 0x000002b000087802 */ /* 0x000fe20000000f00 */
[----:B------:R-:W-:Y:S01]  /*0270*/  IMAD.MOV.U32 R4, RZ, RZ, RZ ;  /* 0x000000ffff047224 */ /* 0x000fe200078e00ff */
[----:B0-----:R-:W-:Y:S01]  /*0280*/  MOV R10, UR4 ;  /* 0x00000004000a7c02 */ /* 0x001fe20008000f00 */
[----:B------:R-:W-:-:S07]  /*0290*/  IMAD.U32 R7, RZ, RZ, UR5 ;  /* 0x00000005ff077e24 */ /* 0x000fce000f8e00ff */
[----:B------:R-:W-:Y:S05]  /*02a0*/  CALL.REL.NOINC `($__internal_28_$__cuda_sm20_div_u64) ;  /* 0x0000002400807944 */ /* 0x000fea0003c00000 */
[----:B------:R-:W0:Y:S01]  /*02b0*/  LDCU UR4, c[0x0][0x3a8] ;  /* 0x00007500ff0477ac */ /* 0x000e220008000800 */
[----:B------:R-:W-:-:S05]  /*02c0*/  IADD3 R3, PT, PT, -R4, RZ, RZ ;  /* 0x000000ff04037210 */ /* 0x000fca0007ffe1ff */
[----:B0-----:R-:W-:-:S07]  /*02d0*/  IMAD R6, R3, UR4, R0 ;  /* 0x0000000403067c24 */ /* 0x001fce000f8e0200 */
.L_x_199:
        /* <DEDUP_REMOVED lines=24> */
.L_x_200:
[----:B------:R-:W-:-:S07]  /*0460*/  MOV R8, 0x480 ;  /* 0x0000048000087802 */ /* 0x000fce0000000f00 */
[----:B------:R-:W-:Y:S05]  /*0470*/  CALL.REL.NOINC `($__internal_29_$__cuda_sm20_rem_u64) ;  /* 0x00000028001c7944 */ /* 0x000fea0003c00000 */
.L_x_201:
        /* <DEDUP_REMOVED lines=27> */
.L_x_202:
[----:B------:R-:W-:Y:S01]  /*0630*/  IMAD.U32 R10, RZ, RZ, UR4 ;  /* 0x00000004ff0a7e24 */ /* 0x000fe2000f8e00ff */
[----:B------:R-:W-:Y:S01]  /*0640*/  MOV R11, UR5 ;  /* 0x00000005000b7c02 */ /* 0x000fe20008000f00 */
[----:B------:R-:W-:Y:S01]  /*0650*/  IMAD.MOV.U32 R5, RZ, RZ, R0 ;  /* 0x000000ffff057224 */ /* 0x000fe200078e0000 */
[----:B------:R-:W-:Y:S01]  /*0660*/  MOV R7, UR6 ;  /* 0x0000000600077c02 */ /* 0x000fe20008000f00 */
[----:B------:R-:W-:Y:S01]  /*0670*/  IMAD.MOV.U32 R4, RZ, RZ, RZ ;  /* 0x000000ffff047224 */ /* 0x000fe200078e00ff */
[----:B------:R-:W-:-:S07]  /*0680*/  MOV R8, 0x6a0 ;  /* 0x000006a000087802 */ /* 0x000fce0000000f00 */
[----:B------:R-:W-:Y:S05]  /*0690*/  CALL.REL.NOINC `($__internal_28_$__cuda_sm20_div_u64) ;  /* 0x0000002000847944 */ /* 0x000fea0003c00000 */
[----:B------:R-:W-:Y:S02]  /*06a0*/  IMAD.MOV.U32 R20, RZ, RZ, R4 ;  /* 0x000000ffff147224 */ /* 0x000fe400078e0004 */
[----:B------:R-:W-:-:S07]  /*06b0*/  IMAD.MOV.U32 R21, RZ, RZ, R5 ;  /* 0x000000ffff157224 */ /* 0x000fce00078e0005 */
.L_x_203:
        /* <DEDUP_REMOVED lines=27> */
.L_x_204:
[----:B------:R-:W0:Y:S01]  /*0870*/  LDCU.64 UR4, c[0x0][0x390] ;  /* 0x00007200ff0477ac */ /* 0x000e220008000a00 */
[----:B------:R-:W-:Y:S01]  /*0880*/  MOV R8, 0x8f0 ;  /* 0x000008f000087802 */ /* 0x000fe20000000f00 */
[----:B------:R-:W1:Y:S01]  /*0890*/  LDCU.64 UR6, c[0x0][0x3d8] ;  /* 0x00007b00ff0677ac */ /* 0x000e620008000a00 */
[----:B0-----:R-:W-:Y:S01]  /*08a0*/  IMAD.U32 R5, RZ, RZ, UR4 ;  /* 0x00000004ff057e24 */ /* 0x001fe2000f8e00ff */
[----:B------:R-:W-:Y:S01]  /*08b0*/  MOV R4, UR5 ;  /* 0x0000000500047c02 */ /* 0x000fe20008000f00 */
[----:B-1----:R-:W-:Y:S02]  /*08c0*/  IMAD.U32 R10, RZ, RZ, UR6 ;  /* 0x00000006ff0a7e24 */ /* 0x002fe4000f8e00ff */
[----:B------:R-:W-:-:S07]  /*08d0*/  IMAD.U32 R7, RZ, RZ, UR7 ;  /* 0x00000007ff077e24 */ /* 0x000fce000f8e00ff */
[----:B------:R-:W-:Y:S05]  /*08e0*/  CALL.REL.NOINC `($__internal_28_$__cuda_sm20_div_u64) ;  /* 0x0000001c00f07944 */ /* 0x000fea0003c00000 */
[----:B------:R-:W-:Y:S01]  /*08f0*/  MOV R18, R4 ;  /* 0x0000000400127202 */ /* 0x000fe20000000f00 */
[----:B------:R-:W-:-:S07]  /*0900*/  IMAD.MOV.U32 R19, RZ, RZ, R5 ;  /* 0x000000ffff137224 */ /* 0x000fce00078e0005 */
.L_x_205:
        /* <DEDUP_REMOVED lines=8> */
[----:B------:R-:W-:Y:S01]  /*0990*/  HFMA2 R17, -RZ, RZ, 0, 0 ;  /* 0x00000000ff117431 */ /* 0x000fe200000001ff */
        /* <DEDUP_REMOVED lines=18> */
.L_x_206:
[----:B------:R-:W0:Y:S01]  /*0ac0*/  LDCU.64 UR4, c[0x0][0x3a0] ;  /* 0x00007400ff0477ac */ /* 0x000e220008000a00 */
[----:B------:R-:W-:Y:S01]  /*0ad0*/  MOV R8, 0xb40 ;  /* 0x00000b4000087802 */ /* 0x000fe20000000f00 */
[----:B------:R-:W1:Y:S01]  /*0ae0*/  LDCU.64 UR6, c[0x0][0x3d8] ;  /* 0x00007b00ff0677ac */ /* 0x000e620008000a00 */
[----:B0-----:R-:W-:Y:S01]  /*0af0*/  IMAD.U32 R5, RZ, RZ, UR4 ;  /* 0x00000004ff057e24 */ /* 0x001fe2000f8e00ff */
[----:B------:R-:W-:Y:S01]  /*0b00*/  MOV R4, UR5 ;  /* 0x0000000500047c02 */ /* 0x000fe20008000f00 */
[----:B-1----:R-:W-:Y:S01]  /*0b10*/  IMAD.U32 R10, RZ, RZ, UR6 ;  /* 0x00000006ff0a7e24 */ /* 0x002fe2000f8e00ff */
[----:B------:R-:W-:-:S07]  /*0b20*/  MOV R7, UR7 ;  /* 0x0000000700077c02 */ /* 0x000fce0008000f00 */
[----:B------:R-:W-:Y:S05]  /*0b30*/  CALL.REL.NOINC `($__internal_28_$__cuda_sm20_div_u64) ;  /* 0x0000001c005c7944 */ /* 0x000fea0003c00000 */
[----:B------:R-:W-:Y:S01]  /*0b40*/  IMAD.MOV.U32 R16, RZ, RZ, R4 ;  /* 0x000000ffff107224 */ /* 0x000fe200078e0004 */
[----:B------:R-:W-:-:S07]  /*0b50*/  MOV R17, R5 ;  /* 0x0000000500117202 */ /* 0x000fce0000000f00 */
.L_x_207:
[----:B------:R-:W-:Y:S01]  /*0b60*/  ISETP.NE.U32.AND P0, PT, R17, RZ, PT ;  /* 0x000000ff1100720c */ /* 0x000fe20003f05070 */
[----:B------:R-:W-:-:S12]  /*0b70*/  BSSY.RECONVERGENT B0, `(.L_x_208) ;  /* 0x0000027000007945 */ /* 0x000fd80003800200 */
[----:B------:R-:W-:Y:S05]  /*0b80*/  @P0 BRA `(.L_x_209) ;  /* 0x00000000005c0947 */ /* 0x000fea0003800000 */
[----:B------:R-:W0:Y:S01]  /*0b90*/  I2F.U32.RP R3, R16 ;  /* 0x0000001000037306 */ /* 0x000e220000209000 */
[----:B------:R-:W-:Y:S01]  /*0ba0*/  ISETP.NE.U32.AND P2, PT, R16, RZ, PT ;  /* 0x000000ff1000720c */ /* 0x000fe20003f45070 */
[----:B------:R-:W-:-:S06]  /*0bb0*/  HFMA2 R15, -RZ, RZ, 0, 0 ;  /* 0x00000000ff0f7431 */ /* 0x000fcc00000001ff */
[----:B0-----:R-:W0:Y:S02]  /*0bc0*/  MUFU.RCP R3, R3 ;  /* 0x0000000300037308 */ /* 0x001e240000001000 */
[----:B0-----:R-:W-:Y:S02]  /*0bd0*/  VIADD R4, R3, 0xffffffe ;  /* 0x0ffffffe03047836 */ /* 0x001fe40000000000 */
[----:B------:R-:W-:-:S04]  /*0be0*/  IMAD.MOV.U32 R3, RZ, RZ, RZ ;  /* 0x000000ffff037224 */ /* 0x000fc800078e00ff */
[----:B------:R0:W1:Y:S02]  /*0bf0*/  F2I.FTZ.U32.TRUNC.NTZ R5, R4 ;  /* 0x0000000400057305 */ /* 0x000064000021f000 */
[----:B0-----:R-:W-:Y:S01]  /*0c00*/  IMAD.MOV.U32 R4, RZ, RZ, RZ ;  /* 0x000000ffff047224 */ /* 0x001fe200078e00ff */
[----:B-1----:R-:W-:-:S05]  /*0c10*/  IADD3 R7, PT, PT, RZ, -R5, RZ ;  /* 0x80000005ff077210 */ /* 0x002fca0007ffe0ff */
[----:B------:R-:W-:-:S04]  /*0c20*/  IMAD R7, R7, R16, RZ ;  /* 0x0000001007077224 */ /* 0x000fc800078e02ff */
[----:B------:R-:W-:-:S06]  /*0c30*/  IMAD.HI.U32 R5, R5, R7, R4 ;  /* 0x0000000705057227 */ /* 0x000fcc00078e0004 */
[----:B------:R-:W-:-:S05]  /*0c40*/  IMAD.HI.U32 R14, R5, R2, RZ ;  /* 0x00000002050e7227 */ /* 0x000fca00078e00ff */
[----:B------:R-:W-:-:S05]  /*0c50*/  IADD3 R5, PT, PT, -R14, RZ, RZ ;  /* 0x000000ff0e057210 */ /* 0x000fca0007ffe1ff */
[----:B------:R-:W-:-:S05]  /*0c60*/  IMAD R5, R16, R5, R2 ;  /* 0x0000000510057224 */ /* 0x000fca00078e0202 */
[----:B------:R-:W-:-:S13]  /*0c70*/  ISETP.GE.U32.AND P0, PT, R5, R16, PT ;  /* 0x000000100500720c */ /* 0x000fda0003f06070 */
[----:B------:R-:W-:Y:S01]  /*0c80*/  @P0 IMAD.IADD R5, R5, 0x1, -R16 ;  /* 0x0000000105050824 */ /* 0x000fe200078e0a10 */
[----:B------:R-:W-:-:S04]  /*0c90*/  @P0 IADD3 R14, PT, PT, R14, 0x1, RZ ;  /* 0x000000010e0e0810 */ /* 0x000fc80007ffe0ff */
[----:B------:R-:W-:-:S13]  /*0ca0*/  ISETP.GE.U32.AND P1, PT, R5, R16, PT ;  /* 0x000000100500720c */ /* 0x000fda0003f26070 */
[----:B------:R-:W-:Y:S01]  /*0cb0*/  @P1 VIADD R14, R14, 0x1 ;  /* 0x000000010e0e1836 */ /* 0x000fe20000000000 */
[----:B------:R-:W-:-:S04]  /*0cc0*/  @!P2 LOP3.LUT R14, RZ, R16, RZ, 0x33, !PT ;  /* 0x00000010ff0ea212 */ /* 0x000fc800078e33ff */
[----:B------:R-:W-:-:S05]  /*0cd0*/  IADD3 R5, PT, PT, -R14, RZ, RZ ;  /* 0x000000ff0e057210 */ /* 0x000fca0007ffe1ff */
[----:B------:R-:W-:Y:S01]  /*0ce0*/  IMAD R2, R16, R5, R2 ;  /* 0x0000000510027224 */ /* 0x000fe200078e0202 */
[----:B------:R-:W-:Y:S06]  /*0cf0*/  BRA `(.L_x_210) ;  /* 0x0000000000387947 */ /* 0x000fec0003800000 */
.L_x_209:
[----:B------:R-:W-:Y:S01]  /*0d00*/  IMAD.MOV.U32 R5, RZ, RZ, R2 ;  /* 0x000000ffff057224 */ /* 0x000fe200078e0002 */
[----:B------:R-:W-:Y:S01]  /*0d10*/  MOV R4, R3 ;  /* 0x0000000300047202 */ /* 0x000fe20000000f00 */
[----:B------:R-:W-:Y:S01]  /*0d20*/  IMAD.MOV.U32 R10, RZ, RZ, R16 ;  /* 0x000000ffff0a7224 */ /* 0x000fe200078e0010 */
[----:B------:R-:W-:Y:S02]  /*0d30*/  MOV R7, R17 ;  /* 0x0000001100077202 */ /* 0x000fe40000000f00 */
[----:B------:R-:W-:-:S07]  /*0d40*/  MOV R8, 0xd60 ;  /* 0x00000d6000087802 */ /* 0x000fce0000000f00 */
[----:B------:R-:W-:Y:S05]  /*0d50*/  CALL.REL.NOINC `($__internal_28_$__cuda_sm20_div_u64) ;  /* 0x0000001800d47944 */ /* 0x000fea0003c00000 */
[----:B------:R-:W-:Y:S01]  /*0d60*/  IADD3 R9, P0, PT, RZ, -R4, RZ ;  /* 0x80000004ff097210 */ /* 0x000fe20007f1e0ff */
[----:B------:R-:W-:Y:S01]  /*0d70*/  IMAD.MOV.U32 R14, RZ, RZ, R4 ;  /* 0x000000ffff0e7224 */ /* 0x000fe200078e0004 */
[----:B------:R-:W-:-:S03]  /*0d80*/  MOV R15, R5 ;  /* 0x00000005000f7202 */ /* 0x000fc60000000f00 */
[----:B------:R-:W-:Y:S02]  /*0d90*/  IMAD.X R7, RZ, RZ, ~R5, P0 ;  /* 0x000000ffff077224 */ /* 0x000fe400000e0e05 */
[----:B------:R-:W-:-:S04]  /*0da0*/  IMAD.WIDE.U32 R2, R16, R9, R2 ;  /* 0x0000000910027225 */ /* 0x000fc800078e0002 */
[----:B------:R-:W-:-:S04]  /*0db0*/  IMAD R7, R7, R16, RZ ;  /* 0x0000001007077224 */ /* 0x000fc800078e02ff */
[----:B------:R-:W-:-:S05]  /*0dc0*/  IMAD R7, R17, R9, R7 ;  /* 0x0000000911077224 */ /* 0x000fca00078e0207 */
[----:B------:R-:W-:-:S07]  /*0dd0*/  IADD3 R3, PT, PT, R3, R7, RZ ;  /* 0x0000000703037210 */ /* 0x000fce0007ffe0ff */
.L_x_210:
[----:B------:R-:W-:Y:S05]  /*0de0*/  BSYNC.RECONVERGENT B0 ;  /* 0x0000000000007941 */ /* 0x000fea0003800200 */
.L_x_208:
[----:B------:R-:W0:Y:S01]  /*0df0*/  LDCU UR4, c[0x0][0x3b0] ;  /* 0x00007600ff0477ac */ /* 0x000e220008000800 */
[----:B------:R-:W-:Y:S02]  /*0e00*/  IMAD R5, R15, R18, RZ ;  /* 0x000000120f057224 */ /* 0x000fe400078e02ff */
[----:B------:R-:W-:Y:S01]  /*0e10*/  IMAD.MOV.U32 R32, RZ, RZ, RZ ;  /* 0x000000ffff207224 */ /* 0x000fe200078e00ff */
[----:B------:R-:W1:Y:S01]  /*0e20*/  LDCU.64 UR6, c[0x0][0x358] ;  /* 0x00006b00ff0677ac */ /* 0x000e620008000a00 */
[----:B------:R-:W-:Y:S01]  /*0e30*/  IMAD R5, R19, R14, R5 ;  /* 0x0000000e13057224 */ /* 0x000fe200078e0205 */
[----:B0-----:R-:W-:-:S09]  /*0e40*/  UISETP.GE.AND UP0, UPT, UR4, 0x1, UPT ;  /* 0x000000010400788c */ /* 0x001fd2000bf06270 */
[----:B-1----:R-:W-:Y:S05]  /*0e50*/  BRA.U !UP0, `(.L_x_211) ;  /* 0x00000019087c7547 */ /* 0x002fea000b800000 */
[----:B------:R-:W0:Y:S01]  /*0e60*/  LDCU UR4, c[0x0][0x3c0] ;  /* 0x00007800ff0477ac */ /* 0x000e220008000800 */
[----:B------:R-:W-:-:S04]  /*0e70*/  IMAD.WIDE.U32 R14, R14, R18, RZ ;  /* 0x000000120e0e7225 */ /* 0x000fc800078e00ff */
[----:B------:R-:W-:Y:S02]  /*0e80*/  HFMA2 R32, -RZ, RZ, 0, 0 ;  /* 0x00000000ff207431 */ /* 0x000fe400000001ff */
[----:B------:R-:W-:Y:S01]  /*0e90*/  IMAD.IADD R5, R15, 0x1, R5 ;  /* 0x000000010f057824 */ /* 0x000fe200078e0205 */
[----:B0-----:R-:W-:Y:S01]  /*0ea0*/  IADD3 R6, PT, PT, R6, UR4, RZ ;  /* 0x0000000406067c10 */ /* 0x001fe2000fffe0ff */
[----:B------:R-:W-:-:S06]  /*0eb0*/  UMOV UR4, URZ ;  /* 0x000000ff00047c82 */ /* 0x000fcc0008000000 */
.L_x_222:
        /* <DEDUP_REMOVED lines=13> */
[----:B0-----:R-:W-:-:S06]  /*0f90*/  VIADD R8, R10, 0xffffffe ;  /* 0x0ffffffe0a087836 */ /* 0x001fcc0000000000 */
[----:B------:R0:W1:Y:S02]  /*0fa0*/  F2I.FTZ.U32.TRUNC.NTZ R9, R8 ;  /* 0x0000000800097305 */ /* 0x000064000021f000 */
[----:B0-----:R-:W-:Y:S01]  /*0fb0*/  IMAD.MOV.U32 R8, RZ, RZ, RZ ;  /* 0x000000ffff087224 */ /* 0x001fe200078e00ff */
[----:B-1----:R-:W-:-:S05]  /*0fc0*/  IADD3 R12, PT, PT, RZ, -R9, RZ ;  /* 0x80000009ff0c7210 */ /* 0x002fca0007ffe0ff */
[----:B------:R-:W-:Y:S01]  /*0fd0*/  IMAD R11, R12, R23, RZ ;  /* 0x000000170c0b7224 */ /* 0x000fe200078e02ff */
[----:B------:R-:W-:-:S03]  /*0fe0*/  IABS R12, R4 ;  /* 0x00000004000c7213 */ /* 0x000fc60000000000 */
[----:B------:R-:W-:Y:S01]  /*0ff0*/  IMAD.HI.U32 R9, R9, R11, R8 ;  /* 0x0000000b09097227 */ /* 0x000fe200078e0008 */
[----:B------:R-:W-:-:S05]  /*1000*/  LOP3.LUT R8, RZ, R7, RZ, 0x33, !PT ;  /* 0x00000007ff087212 */ /* 0x000fca00078e33ff */
[----:B------:R-:W-:-:S05]  /*1010*/  IMAD.HI.U32 R9, R9, R12, RZ ;  /* 0x0000000c09097227 */ /* 0x000fca00078e00ff */
[----:B------:R-:W-:-:S05]  /*1020*/  IADD3 R10, PT, PT, -R9, RZ, RZ ;  /* 0x000000ff090a7210 */ /* 0x000fca0007ffe1ff */
[----:B------:R-:W-:-:S05]  /*1030*/  IMAD R10, R23, R10, R12 ;  /* 0x0000000a170a7224 */ /* 0x000fca00078e020c */
[----:B------:R-:W-:-:S13]  /*1040*/  ISETP.GT.U32.AND P0, PT, R23, R10, PT ;  /* 0x0000000a1700720c */ /* 0x000fda0003f04070 */
[----:B------:R-:W-:-:S05]  /*1050*/  @!P0 IMAD.IADD R10, R10, 0x1, -R23 ;  /* 0x000000010a0a8824 */ /* 0x000fca00078e0a17 */
[----:B------:R-:W-:Y:S02]  /*1060*/  ISETP.GT.U32.AND P1, PT, R23, R10, PT ;  /* 0x0000000a1700720c */ /* 0x000fe40003f24070 */
[----:B------:R-:W-:-:S04]  /*1070*/  IADD3 R11, PT, PT, R10, -R23, RZ ;  /* 0x800000170a0b7210 */ /* 0x000fc80007ffe0ff */
[----:B------:R-:W-:Y:S02]  /*1080*/  SEL R11, R11, R10, !P1 ;  /* 0x0000000a0b0b7207 */ /* 0x000fe40004800000 */
[----:B------:R-:W-:-:S03]  /*1090*/  ISETP.NE.AND P1, PT, R7, RZ, PT ;  /* 0x000000ff0700720c */ /* 0x000fc60003f25270 */
[----:B------:R-:W-:-:S05]  /*10a0*/  @!P2 IMAD.MOV R11, RZ, RZ, -R11 ;  /* 0x000000ffff0ba224 */ /* 0x000fca00078e0a0b */
[----:B------:R-:W-:-:S04]  /*10b0*/  SEL R11, R8, R11, !P1 ;  /* 0x0000000b080b7207 */ /* 0x000fc80004800000 */
[----:B------:R-:W-:-:S13]  /*10c0*/  ISETP.NE.AND P2, PT, R11, RZ, PT ;  /* 0x000000ff0b00720c */ /* 0x000fda0003f45270 */
[----:B------:R-:W-:Y:S05]  /*10d0*/  @P2 BRA `(.L_x_213) ;  /* 0x0000001400c82947 */ /* 0x000fea0003800000 */
[----:B------:R-:W0:Y:S01]  /*10e0*/  LDC.64 R12, c[0x0][0x390] ;  /* 0x0000e400ff0c7b82 */ /* 0x000e220000000a00 */
[----:B------:R-:W-:Y:S01]  /*10f0*/  ISETP.GE.U32.AND P3, PT, R10, R23, PT ;  /* 0x000000170a00720c */ /* 0x000fe20003f66070 */
[----:B------:R-:W1:Y:S01]  /*1100*/  LDCU.64 UR12, c[0x0][0x3d8] ;  /* 0x00007b00ff0c77ac */ /* 0x000e620008000a00 */
[----:B------:R-:W-:Y:S02]  /*1110*/  LOP3.LUT R4, R4, R7, RZ, 0x3c, !PT ;  /* 0x0000000704047212 */ /* 0x000fe400078e3cff */
[----:B------:R-:W-:Y:S02]  /*1120*/  @!P0 IADD3 R9, PT, PT, R9, 0x1, RZ ;  /* 0x0000000109098810 */ /* 0x000fe40007ffe0ff */
[----:B------:R-:W-:Y:S01]  /*1130*/  ISETP.GE.AND P2, PT, R4, RZ, PT ;  /* 0x000000ff0400720c */ /* 0x000fe20003f46270 */
[----:B------:R-:W2:Y:S06]  /*1140*/  LDC R7, c[0x0][0x398] ;  /* 0x0000e600ff077b82 */ /* 0x000eac0000000800 */
[----:B------:R-:W-:-:S06]  /*1150*/  @P3 VIADD R9, R9, 0x1 ;  /* 0x0000000109093836 */ /* 0x000fcc0000000000 */
[----:B------:R-:W-:Y:S01]  /*1160*/  @!P2 IMAD.MOV R9, RZ, RZ, -R9 ;  /* 0x000000ffff09a224 */ /* 0x000fe200078e0a09 */
[----:B-1----:R-:W-:Y:S02]  /*1170*/  MOV R4, UR13 ;  /* 0x0000000d00047c02 */ /* 0x002fe40008000f00 */
        /* <DEDUP_REMOVED lines=12> */
[C---:B------:R-:W-:Y:S01]  /*1240*/  ISETP.GT.U32.AND P0, PT, R18.reuse, 0x1, PT ;  /* 0x000000011200780c */ /* 0x040fe20003f04070 */
[----:B------:R-:W-:Y:S01]  /*1250*/  BSSY.RECONVERGENT B2, `(.L_x_216) ;  /* 0x0000098000027945 */ /* 0x000fe20003800200 */
[----:B------:R-:W-:Y:S01]  /*1260*/  MOV R33, RZ ;  /* 0x000000ff00217202 */ /* 0x000fe20000000f00 */
[----:B------:R-:W-:Y:S01]  /*1270*/  IMAD.MOV.U32 R30, RZ, RZ, RZ ;  /* 0x000000ffff1e7224 */ /* 0x000fe200078e00ff */
[----:B------:R-:W-:Y:S02]  /*1280*/  ISETP.GT.U32.AND.EX P0, PT, R19, RZ, PT, P0 ;  /* 0x000000ff1300720c */ /* 0x000fe40003f04100 */
[----:B------:R-:W-:Y:S02]  /*1290*/  SHF.L.U32 R9, R7, 0x1, RZ ;  /* 0x0000000107097819 */ /* 0x000fe400000006ff */
[----:B------:R-:W-:Y:S02]  /*12a0*/  SEL R31, R18, 0x1, P0 ;  /* 0x00000001121f7807 */ /* 0x000fe40000000000 */
[----:B------:R-:W-:-:S02]  /*12b0*/  SEL R4, R19, RZ, P0 ;  /* 0x000000ff13047207 */ /* 0x000fc40000000000 */
[----:B------:R-:W-:-:S07]  /*12c0*/  LOP3.LUT R31, R31, 0xfffffff8, RZ, 0xc0, !PT ;  /* 0xfffffff81f1f7812 */ /* 0x000fce00078ec0ff */
.L_x_217:
[----:B------:R-:W-:Y:S01]  /*12d0*/  IADD3 R26, P0, PT, R33, R14, RZ ;  /* 0x0000000e211a7210 */ /* 0x000fe20007f1e0ff */
[----:B------:R-:W-:Y:S01]  /*12e0*/  IMAD R11, R21, R12, RZ ;  /* 0x0000000c150b7224 */ /* 0x000fe200078e02ff */
[----:B------:R-:W-:-:S03]  /*12f0*/  UMOV UR5, URZ ;  /* 0x000000ff00057c82 */ /* 0x000fc60008000000 */
[----:B------:R-:W-:Y:S02]  /*1300*/  IMAD.X R27, R30, 0x1, R5, P0 ;  /* 0x000000011e1b7824 */ /* 0x000fe400000e0605 */
[C---:B------:R-:W-:Y:S02]  /*1310*/  IMAD R11, R20.reuse, R13, R11 ;  /* 0x0000000d140b7224 */ /* 0x040fe400078e020b */
[----:B------:R-:W-:-:S04]  /*1320*/  IMAD.WIDE.U32 R24, R20, R12, R26 ;  /* 0x0000000c14187225 */ /* 0x000fc800078e001a */
[----:B------:R-:W-:Y:S01]  /*1330*/  IMAD R35, R27, R16, RZ ;  /* 0x000000101b237224 */ /* 0x000fe200078e02ff */
[----:B------:R-:W-:Y:S02]  /*1340*/  IADD3 R22, PT, PT, R25, R11, RZ ;  /* 0x0000000b19167210 */ /* 0x000fe40007ffe0ff */
[--C-:B------:R-:W-:Y:S01]  /*1350*/  SHF.R.S32.HI R11, RZ, 0x1f, R10.reuse ;  /* 0x0000001fff0b7819 */ /* 0x100fe2000001140a */
[----:B------:R-:W-:Y:S02]  /*1360*/  IMAD R35, R17, R26, R35 ;  /* 0x0000001a11237224 */ /* 0x000fe400078e0223 */
[-C--:B------:R-:W-:Y:S02]  /*1370*/  IMAD R25, R22, R7.reuse, RZ ;  /* 0x0000000716197224 */ /* 0x080fe400078e02ff */
[----:B------:R-:W-:-:S04]  /*1380*/  IMAD.WIDE.U32 R22, R24, R7, R10 ;  /* 0x0000000718167225 */ /* 0x000fc800078e000a */
[----:B0-----:R-:W-:Y:S01]  /*1390*/  IMAD R25, R24, R8, R25 ;  /* 0x0000000818197224 */ /* 0x001fe200078e0219 */
[----:B------:R-:W-:Y:S01]  /*13a0*/  LEA R24, P0, R22, UR8, 0x1 ;  /* 0x0000000816187c11 */ /* 0x000fe2000f8008ff */
[----:B------:R-:W-:-:S04]  /*13b0*/  IMAD.WIDE.U32 R26, R16, R26, R2 ;  /* 0x0000001a101a7225 */ /* 0x000fc800078e0002 */
[----:B------:R-:W-:Y:S01]  /*13c0*/  IMAD.IADD R23, R23, 0x1, R25 ;  /* 0x0000000117177824 */ /* 0x000fe200078e0219 */
[----:B------:R-:W-:-:S04]  /*13d0*/  IADD3 R35, PT, PT, R27, R35, RZ ;  /* 0x000000231b237210 */ /* 0x000fc80007ffe0ff */
[----:B------:R-:W-:Y:S01]  /*13e0*/  LEA.HI.X R25, R22, UR9, R23, 0x1, P0 ;  /* 0x0000000916197c11 */ /* 0x000fe200080f0c17 */
[----:B------:R-:W-:Y:S01]  /*13f0*/  IMAD R27, R35, UR14, RZ ;  /* 0x0000000e231b7c24 */ /* 0x000fe2000f8e02ff */
[----:B------:R-:W-:Y:S01]  /*1400*/  MOV R23, UR5 ;  /* 0x0000000500177c02 */ /* 0x000fe20008000f00 */
[----:B------:R-:W-:Y:S02]  /*1410*/  IMAD.U32 R22, RZ, RZ, UR4 ;  /* 0x00000004ff167e24 */ /* 0x000fe4000f8e00ff */
[----:B------:R-:W-:Y:S01]  /*1420*/  IMAD R27, R26, UR15, R27 ;  /* 0x0000000f1a1b7c24 */ /* 0x000fe2000f8e021b */
[----:B------:R-:W-:Y:S01]  /*1430*/  IADD3 R37, P1, PT, R16, R26, RZ ;  /* 0x0000001a10257210 */ /* 0x000fe20007f3e0ff */
[----:B------:R-:W-:Y:S01]  /*1440*/  IMAD.WIDE.U32 R28, R26, UR14, R22 ;  /* 0x0000000e1a1c7c25 */ /* 0x000fe2000f8e0016 */
[----:B------:R-:W2:Y:S03]  /*1450*/  LDG.E.U16 R34, desc[UR6][R24.64] ;  /* 0x0000000618227981 */ /* 0x000ea6000c1e1500 */
[----:B------:R-:W-:Y:S01]  /*1460*/  IMAD.IADD R27, R29, 0x1, R27 ;  /* 0x000000011d1b7824 */ /* 0x000fe200078e021b */
[----:B------:R-:W-:-:S04]  /*1470*/  LEA R26, P0, R28, UR10, 0x1 ;  /* 0x0000000a1c1a7c11 */ /* 0x000fc8000f8008ff */
[----:B------:R-:W-:-:S05]  /*1480*/  LEA.HI.X R27, R28, UR11, R27, 0x1, P0 ;  /* 0x0000000b1c1b7c11 */ /* 0x000fca00080f0c1b */
[----:B------:R0:W3:Y:S02]  /*1490*/  LDG.E.U16 R26, desc[UR6][R26.64] ;  /* 0x000000061a1a7981 */ /* 0x0000e4000c1e1500 */
[----:B0-----:R-:W-:Y:S02]  /*14a0*/  IADD3.X R27, PT, PT, R17, R35, RZ, P1, !PT ;  /* 0x00000023111b7210 */ /* 0x001fe40000ffe4ff */
[----:B--2---:R-:W-:Y:S01]  /*14b0*/  SHF.L.U32 R29, R34, 0x10, RZ ;  /* 0x00000010221d7819 */ /* 0x004fe200000006ff */
[----:B------:R-:W-:-:S04]  /*14c0*/  IMAD.WIDE.U32 R34, R37, UR14, R22 ;  /* 0x0000000e25227c25 */ /* 0x000fc8000f8e0016 */
[----:B---3--:R-:W-:-:S04]  /*14d0*/  IMAD.U32 R28, R26, 0x10000, RZ ;  /* 0x000100001a1c7824 */ /* 0x008fc800078e00ff */
[----:B------:R-:W-:Y:S01]  /*14e0*/  FFMA R32, R29, R28, R32 ;  /* 0x0000001c1d207223 */ /* 0x000fe20000000020 */
[----:B------:R-:W-:-:S04]  /*14f0*/  IMAD R28, R27, UR14, RZ ;  /* 0x0000000e1b1c7c24 */ /* 0x000fc8000f8e02ff */
[----:B------:R-:W-:Y:S01]  /*1500*/  IMAD R29, R37, UR15, R28 ;  /* 0x0000000f251d7c24 */ /* 0x000fe2000f8e021c */
[----:B------:R-:W-:-:S03]  /*1510*/  LEA R28, P0, R34, UR10, 0x1 ;  /* 0x0000000a221c7c11 */ /* 0x000fc6000f8008ff */
[----:B------:R-:W-:Y:S01]  /*1520*/  IMAD.IADD R29, R35, 0x1, R29 ;  /* 0x00000001231d7824 */ /* 0x000fe200078e021d */
[----:B------:R-:W-:-:S04]  /*1530*/  SHF.L.U64.HI R35, R7, 0x1, R8 ;  /* 0x0000000107237819 */ /* 0x000fc80000010208 */
[----:B------:R-:W-:Y:S02]  /*1540*/  LEA.HI.X R29, R34, UR11, R29, 0x1, P0 ;  /* 0x0000000b221d7c11 */ /* 0x000fe400080f0c1d */
[----:B------:R-:W-:-:S03]  /*1550*/  IADD3 R24, P0, PT, R9, R24, RZ ;  /* 0x0000001809187210 */ /* 0x000fc60007f1e0ff */
[----:B------:R-:W2:Y:S01]  /*1560*/  LDG.E.U16 R28, desc[UR6][R28.64] ;  /* 0x000000061c1c7981 */ /* 0x000ea2000c1e1500 */
[----:B------:R-:W-:-:S05]  /*1570*/  IADD3.X R25, PT, PT, R35, R25, RZ, P0, !PT ;  /* 0x0000001923197210 */ /* 0x000fca00007fe4ff */
[----:B------:R-:W3:Y:S01]  /*1580*/  LDG.E.U16 R26, desc[UR6][R24.64] ;  /* 0x00000006181a7981 */ /* 0x000ee2000c1e1500 */
[----:B------:R-:W-:-:S05]  /*1590*/  IADD3 R37, P0, PT, R16, R37, RZ ;  /* 0x0000002510257210 */ /* 0x000fca0007f1e0ff */
[----:B------:R-:W-:Y:S02]  /*15a0*/  IMAD.X R34, R17, 0x1, R27, P0 ;  /* 0x0000000111227824 */ /* 0x000fe400000e061b */
[----:B--2---:R-:W-:Y:S01]  /*15b0*/  IMAD.U32 R36, R28, 0x10000, RZ ;  /* 0x000100001c247824 */ /* 0x004fe200078e00ff */
[----:B---3--:R-:W-:-:S05]  /*15c0*/  SHF.L.U32 R26, R26, 0x10, RZ ;  /* 0x000000101a1a7819 */ /* 0x008fca00000006ff */
[----:B------:R-:W-:Y:S01]  /*15d0*/  FFMA R32, R26, R36, R32 ;  /* 0x000000241a207223 */ /* 0x000fe20000000020 */
[----:B------:R-:W-:-:S04]  /*15e0*/  IMAD R26, R34, UR14, RZ ;  /* 0x0000000e221a7c24 */ /* 0x000fc8000f8e02ff */
[C---:B------:R-:W-:Y:S02]  /*15f0*/  IMAD R36, R37.reuse, UR15, R26 ;  /* 0x0000000f25247c24 */ /* 0x040fe4000f8e021a */
[----:B------:R-:W-:-:S05]  /*1600*/  IMAD.WIDE.U32 R26, R37, UR14, R22 ;  /* 0x0000000e251a7c25 */ /* 0x000fca000f8e0016 */
[----:B------:R-:W-:Y:S02]  /*1610*/  IADD3 R27, PT, PT, R27, R36, RZ ;  /* 0x000000241b1b7210 */ /* 0x000fe40007ffe0ff */
[----:B------:R-:W-:-:S04]  /*1620*/  LEA R28, P0, R26, UR10, 0x1 ;  /* 0x0000000a1a1c7c11 */ /* 0x000fc8000f8008ff */
[----:B------:R-:W-:Y:S02]  /*1630*/  LEA.HI.X R29, R26, UR11, R27, 0x1, P0 ;  /* 0x0000000b1a1d7c11 */ /* 0x000fe400080f0c1b */
[----:B------:R-:W-:-:S03]  /*1640*/  IADD3 R24, P0, PT, R24, R9, RZ ;  /* 0x0000000918187210 */ /* 0x000fc60007f1e0ff */
[----:B------:R0:W2:Y:S02]  /*1650*/  LDG.E.U16 R28, desc[UR6][R28.64] ;  /* 0x000000061c1c7981 */ /* 0x0000a4000c1e1500 */
[----:B------:R-:W-:-:S05]  /*1660*/  IMAD.X R25, R25, 0x1, R35, P0 ;  /* 0x0000000119197824 */ /* 0x000fca00000e0623 */
[----:B------:R-:W3:Y:S01]  /*1670*/  LDG.E.U16 R26, desc[UR6][R24.64] ;  /* 0x00000006181a7981 */ /* 0x000ee2000c1e1500 */
[----:B0-----:R-:W-:-:S04]  /*1680*/  IADD3 R29, P0, PT, R16, R37, RZ ;  /* 0x00000025101d7210 */ /* 0x001fc80007f1e0ff */
[----:B------:R-:W-:Y:S02]  /*1690*/  IADD3.X R34, PT, PT, R17, R34, RZ, P0, !PT ;  /* 0x0000002211227210 */ /* 0x000fe400007fe4ff */
[----:B--2---:R-:W-:Y:S01]  /*16a0*/  SHF.L.U32 R36, R28, 0x10, RZ ;  /* 0x000000101c247819 */ /* 0x004fe200000006ff */
[----:B---3--:R-:W-:Y:S02]  /*16b0*/  IMAD.U32 R27, R26, 0x10000, RZ ;  /* 0x000100001a1b7824 */ /* 0x008fe400078e00ff */
[----:B------:R-:W-:Y:S02]  /*16c0*/  IMAD R26, R34, UR14, RZ ;  /* 0x0000000e221a7c24 */ /* 0x000fe4000f8e02ff */
[----:B------:R-:W-:Y:S01]  /*16d0*/  FFMA R32, R27, R36, R32 ;  /* 0x000000241b207223 */ /* 0x000fe20000000020 */
[----:B------:R-:W-:-:S04]  /*16e0*/  IMAD.WIDE.U32 R36, R29, UR14, R22 ;  /* 0x0000000e1d247c25 */ /* 0x000fc8000f8e0016 */
[----:B------:R-:W-:Y:S01]  /*16f0*/  IMAD R27, R29, UR15, R26 ;  /* 0x0000000f1d1b7c24 */ /* 0x000fe2000f8e021a */
[----:B------:R-:W-:-:S03]  /*1700*/  LEA R26, P0, R36, UR10, 0x1 ;  /* 0x0000000a241a7c11 */ /* 0x000fc6000f8008ff */
[----:B------:R-:W-:-:S05]  /*1710*/  IMAD.IADD R27, R37, 0x1, R27 ;  /* 0x00000001251b7824 */ /* 0x000fca00078e021b */
        /* <DEDUP_REMOVED lines=8> */
[----:B---3--:R-:W-:Y:S01]  /*17a0*/  SHF.L.U32 R29, R28, 0x10, RZ ;  /* 0x000000101c1d7819 */ /* 0x008fe200000006ff */
[----:B------:R-:W-:-:S04]  /*17b0*/  IMAD R28, R34, UR14, RZ ;  /* 0x0000000e221c7c24 */ /* 0x000fc8000f8e02ff */
        /* <DEDUP_REMOVED lines=11> */
[----:B------:R-:W-:Y:S02]  /*1870*/  IADD3.X R34, PT, PT, R17, R34, RZ, P0, !PT ;  /* 0x0000002211227210 */ /* 0x000fe400007fe4ff */
[----:B--2---:R-:W-:Y:S01]  /*1880*/  SHF.L.U32 R36, R26, 0x10, RZ ;  /* 0x000000101a247819 */ /* 0x004fe200000006ff */
[----:B---3--:R-:W-:Y:S02]  /*1890*/  IMAD.U32 R29, R28, 0x10000, RZ ;  /* 0x000100001c1d7824 */ /* 0x008fe400078e00ff */
[----:B------:R-:W-:Y:S02]  /*18a0*/  IMAD R28, R34, UR14, RZ ;  /* 0x0000000e221c7c24 */ /* 0x000fe4000f8e02ff */
[----:B------:R-:W-:Y:S02]  /*18b0*/  FFMA R32, R29, R36, R32 ;  /* 0x000000241d207223 */ /* 0x000fe40000000020 */
        /* <DEDUP_REMOVED lines=22> */
[----:B------:R-:W-:-:S04]  /*1a20*/  IMAD.X R34, R17, 0x1, R34, P0 ;  /* 0x0000000111227824 */ /* 0x000fc800000e0622 */
[----:B------:R-:W-:Y:S02]  /*1a30*/  IMAD R34, R34, UR14, RZ ;  /* 0x0000000e22227c24 */ /* 0x000fe4000f8e02ff */
[----:B------:R-:W-:-:S04]  /*1a40*/  IMAD.WIDE.U32 R28, R37, UR14, R22 ;  /* 0x0000000e251c7c25 */ /* 0x000fc8000f8e0016 */
[----:B------:R-:W-:Y:S01]  /*1a50*/  IMAD R23, R37, UR15, R34 ;  /* 0x0000000f25177c24 */ /* 0x000fe2000f8e0222 */
[----:B------:R-:W-:-:S04]  /*1a60*/  LEA R22, P0, R28, UR10, 0x1 ;  /* 0x0000000a1c167c11 */ /* 0x000fc8000f8008ff */
[----:B------:R-:W-:-:S04]  /*1a70*/  IADD3 R23, PT, PT, R29, R23, RZ ;  /* 0x000000171d177210 */ /* 0x000fc80007ffe0ff */
[----:B------:R-:W-:Y:S02]  /*1a80*/  LEA.HI.X R23, R28, UR11, R23, 0x1, P0 ;  /* 0x0000000b1c177c11 */ /* 0x000fe400080f0c17 */
[----:B------:R-:W-:-:S03]  /*1a90*/  IADD3 R28, P0, PT, R24, R9, RZ ;  /* 0x00000009181c7210 */ /* 0x000fc60007f1e0ff */
[----:B------:R-:W3:Y:S02]  /*1aa0*/  LDG.E.U16 R22, desc[UR6][R22.64] ;  /* 0x0000000616167981 */ /* 0x000ee4000c1e1500 */
[----:B------:R-:W-:Y:S01]  /*1ab0*/  IMAD.X R29, R25, 0x1, R35, P0 ;  /* 0x00000001191d7824 */ /* 0x000fe200000e0623 */
[----:B------:R-:W-:-:S04]  /*1ac0*/  IADD3 R24, P0, PT, R28, R9, RZ ;  /* 0x000000091c187210 */ /* 0x000fc80007f1e0ff */
[----:B------:R-:W-:Y:S01]  /*1ad0*/  IADD3.X R25, PT, PT, R29, R35, RZ, P0, !PT ;  /* 0x000000231d197210 */ /* 0x000fe200007fe4ff */
[----:B------:R-:W4:Y:S04]  /*1ae0*/  LDG.E.U16 R28, desc[UR6][R28.64] ;  /* 0x000000061c1c7981 */ /* 0x000f28000c1e1500 */
[----:B------:R-:W5:Y:S01]  /*1af0*/  LDG.E.U16 R24, desc[UR6][R24.64] ;  /* 0x0000000618187981 */ /* 0x000f62000c1e1500 */
[----:B------:R-:W-:-:S04]  /*1b00*/  IADD3 R31, P0, PT, R31, -0x8, RZ ;  /* 0xfffffff81f1f7810 */ /* 0x000fc80007f1e0ff */
[----:B------:R-:W-:Y:S02]  /*1b10*/  IADD3.X R4, PT, PT, R4, -0x1, RZ, P0, !PT ;  /* 0xffffffff04047810 */ /* 0x000fe400007fe4ff */
[----:B------:R-:W-:-:S04]  /*1b20*/  ISETP.NE.U32.AND P0, PT, R31, RZ, PT ;  /* 0x000000ff1f00720c */ /* 0x000fc80003f05070 */
[----:B------:R-:W-:Y:S02]  /*1b30*/  ISETP.NE.AND.EX P0, PT, R4, RZ, PT, P0 ;  /* 0x000000ff0400720c */ /* 0x000fe40003f05300 */
[----:B------:R-:W-:-:S05]  /*1b40*/  IADD3 R33, P1, PT, R33, 0x8, RZ ;  /* 0x0000000821217810 */ /* 0x000fca0007f3e0ff */
[----:B------:R-:W-:Y:S02]  /*1b50*/  IMAD.X R30, RZ, RZ, R30, P1 ;  /* 0x000000ffff1e7224 */ /* 0x000fe400008e061e */
[----:B--2---:R-:W-:Y:S01]  /*1b60*/  IMAD.U32 R34, R26, 0x10000, RZ ;  /* 0x000100001a227824 */ /* 0x004fe200078e00ff */
[----:B---3--:R-:W-:Y:S02]  /*1b70*/  SHF.L.U32 R26, R22, 0x10, RZ ;  /* 0x00000010161a7819 */ /* 0x008fe400000006ff */
[----:B----4-:R-:W-:Y:S01]  /*1b80*/  SHF.L.U32 R35, R28, 0x10, RZ ;  /* 0x000000101c237819 */ /* 0x010fe200000006ff */
[----:B-----5:R-:W-:-:S04]  /*1b90*/  IMAD.U32 R27, R24, 0x10000, RZ ;  /* 0x00010000181b7824 */ /* 0x020fc800078e00ff */
[----:B------:R-:W-:-:S04]  /*1ba0*/  FFMA R32, R35, R34, R32 ;  /* 0x0000002223207223 */ /* 0x000fc80000000020 */
[----:B------:R-:W-:Y:S01]  /*1bb0*/  FFMA R32, R27, R26, R32 ;  /* 0x0000001a1b207223 */ /* 0x000fe20000000020 */
[----:B------:R-:W-:Y:S06]  /*1bc0*/  @P0 BRA `(.L_x_217) ;  /* 0xfffffff400c00947 */ /* 0x000fec000383ffff */
[----:B------:R-:W-:Y:S05]  /*1bd0*/  BSYNC.RECONVERGENT B2 ;  /* 0x0000000000027941 */ /* 0x000fea0003800200 */
.L_x_216:
[----:B------:R-:W-:-:S04]  /*1be0*/  ISETP.GT.U32.AND P0, PT, R18, 0x1, PT ;  /* 0x000000011200780c */ /* 0x000fc80003f04070 */
[----:B------:R-:W-:-:S04]  /*1bf0*/  ISETP.GT.U32.AND.EX P0, PT, R19, RZ, PT, P0 ;  /* 0x000000ff1300720c */ /* 0x000fc80003f04100 */
[----:B------:R-:W-:Y:S02]  /*1c00*/  SEL R9, R18, 0x1, P0 ;  /* 0x0000000112097807 */ /* 0x000fe40000000000 */
[----:B------:R-:W-:Y:S02]  /*1c10*/  SEL R30, R19, RZ, P0 ;  /* 0x000000ff131e7207 */ /* 0x000fe40000000000 */
[----:B------:R-:W-:-:S07]  /*1c20*/  LOP3.LUT R9, R9, 0xfffffff8, RZ, 0xc0, !PT ;  /* 0xfffffff809097812 */ /* 0x000fce00078ec0ff */
.L_x_215:
[----:B------:R-:W-:Y:S05]  /*1c30*/  BSYNC.RECONVERGENT B1 ;  /* 0x0000000000017941 */ /* 0x000fea0003800200 */
.L_x_214:
        /* <DEDUP_REMOVED lines=14> */
[----:B------:R-:W-:Y:S01]  /*1d20*/  IMAD R8, R21, R12, RZ ;  /* 0x0000000c15087224 */ /* 0x000fe200078e02ff */
[----:B------:R-:W2:Y:S02]  /*1d30*/  LDCU.128 UR16, c[0x0][0x3e0] ;  /* 0x00007c00ff1077ac */ /* 0x000ea40008000c00 */
[----:B------:R-:W-:Y:S01]  /*1d40*/  IADD3.X R25, PT, PT, R30, R5, RZ, P1, !PT ;  /* 0x000000051e197210 */ /* 0x000fe20000ffe4ff */
[----:B------:R-:W-:Y:S01]  /*1d50*/  IMAD R33, R20, R13, R8 ;  /* 0x0000000d14217224 */ /* 0x000fe200078e0208 */
[----:B------:R-:W-:Y:S01]  /*1d60*/  UMOV UR5, URZ ;  /* 0x000000ff00057c82 */ /* 0x000fe20008000000 */
[----:B------:R-:W-:-:S04]  /*1d70*/  IMAD.WIDE.U32 R22, R16, R24, R2 ;  /* 0x0000001810167225 */ /* 0x000fc800078e0002 */
[----:B------:R-:W-:Y:S01]  /*1d80*/  IMAD R31, R25, R16, RZ ;  /* 0x00000010191f7224 */ /* 0x000fe200078e02ff */
[----:B------:R-:W-:Y:S01]  /*1d90*/  IADD3 R35, P2, PT, R16, R22, RZ ;  /* 0x0000001610237210 */ /* 0x000fe20007f5e0ff */
[----:B------:R-:W-:Y:S01]  /*1da0*/  IMAD.WIDE.U32 R26, R20, R12, R24 ;  /* 0x0000000c141a7225 */ /* 0x000fe200078e0018 */
[----:B------:R-:W-:-:S03]  /*1db0*/  SHF.R.S32.HI R25, RZ, 0x1f, R10 ;  /* 0x0000001fff197819 */ /* 0x000fc6000001140a */
[----:B------:R-:W-:Y:S02]  /*1dc0*/  IMAD R31, R17, R24, R31 ;  /* 0x00000018111f7224 */ /* 0x000fe400078e021f */
[----:B------:R-:W-:Y:S02]  /*1dd0*/  IMAD.IADD R8, R33, 0x1, R27 ;  /* 0x0000000121087824 */ /* 0x000fe400078e021b */
[----:B------:R-:W-:Y:S01]  /*1de0*/  IMAD.MOV.U32 R24, RZ, RZ, R10 ;  /* 0x000000ffff187224 */ /* 0x000fe200078e000a */
[----:B------:R-:W-:Y:S01]  /*1df0*/  IADD3 R33, PT, PT, R23, R31, RZ ;  /* 0x0000001f17217210 */ /* 0x000fe20007ffe0ff */
[-C--:B------:R-:W-:Y:S02]  /*1e00*/  IMAD R23, R8, R7.reuse, RZ ;  /* 0x0000000708177224 */ /* 0x080fe400078e02ff */
[----:B------:R-:W-:-:S04]  /*1e10*/  IMAD.WIDE.U32 R24, R26, R7, R24 ;  /* 0x000000071a187225 */ /* 0x000fc800078e0018 */
[----:B0-----:R-:W-:Y:S01]  /*1e20*/  IMAD R27, R26, R4, R23 ;  /* 0x000000041a1b7224 */ /* 0x001fe200078e0217 */
[----:B--2---:R-:W-:Y:S01]  /*1e30*/  LEA R26, P1, R24, UR16, 0x1 ;  /* 0x00000010181a7c11 */ /* 0x004fe2000f8208ff */
[-C--:B-1----:R-:W-:Y:S02]  /*1e40*/  IMAD R31, R33, R28.reuse, RZ ;  /* 0x0000001c211f7224 */ /* 0x082fe400078e02ff */
[----:B------:R-:W-:Y:S01]  /*1e50*/  IMAD.X R33, R17, 0x1, R33, P2 ;  /* 0x0000000111217824 */ /* 0x000fe200010e0621 */
[----:B------:R-:W-:Y:S01]  /*1e60*/  IADD3 R25, PT, PT, R25, R27, RZ ;  /* 0x0000001b19197210 */ /* 0x000fe20007ffe0ff */
[C---:B------:R-:W-:Y:S02]  /*1e70*/  IMAD R31, R22.reuse, R29, R31 ;  /* 0x0000001d161f7224 */ /* 0x040fe400078e021f */
[----:B------:R-:W-:Y:S01]  /*1e80*/  IMAD.WIDE.U32 R22, R22, R28, UR4 ;  /* 0x0000000416167e25 */ /* 0x000fe2000f8e001c */
[----:B------:R-:W-:-:S03]  /*1e90*/  LEA.HI.X R27, R24, UR17, R25, 0x1, P1 ;  /* 0x00000011181b7c11 */ /* 0x000fc600088f0c19 */
[-C--:B------:R-:W-:Y:S01]  /*1ea0*/  IMAD R8, R33, R28.reuse, RZ ;  /* 0x0000001c21087224 */ /* 0x080fe200078e02ff */
[----:B------:R-:W-:Y:S01]  /*1eb0*/  LEA R36, P1, R22, UR18, 0x1 ;  /* 0x0000001216247c11 */ /* 0x000fe2000f8208ff */
[----:B------:R0:W2:Y:S01]  /*1ec0*/  LDG.E.U16 R34, desc[UR6][R26.64] ;  /* 0x000000061a227981 */ /* 0x0000a2000c1e1500 */
[----:B------:R-:W-:Y:S01]  /*1ed0*/  IADD3 R31, PT, PT, R23, R31, RZ ;  /* 0x0000001f171f7210 */ /* 0x000fe20007ffe0ff */
[C---:B------:R-:W-:Y:S01]  /*1ee0*/  IMAD R25, R35.reuse, R29, R8 ;  /* 0x0000001d23197224 */ /* 0x040fe200078e0208 */
[----:B------:R-:W-:Y:S02]  /*1ef0*/  SHF.L.U32 R8, R4, 0x1, RZ ;  /* 0x0000000104087819 */ /* 0x000fe400000006ff */
[----:B------:R-:W-:Y:S01]  /*1f00*/  LEA.HI.X R37, R22, UR19, R31, 0x1, P1 ;  /* 0x0000001316257c11 */ /* 0x000fe200088f0c1f */
[----:B------:R-:W-:-:S04]  /*1f10*/  IMAD.WIDE.U32 R22, R35, R28, UR4 ;  /* 0x0000000423167e25 */ /* 0x000fc8000f8e001c */
[----:B------:R-:W-:Y:S01]  /*1f20*/  IMAD.HI.U32 R31, R7, 0x2, RZ ;  /* 0x00000002071f7827 */ /* 0x000fe200078e00ff */
[C---:B------:R-:W-:Y:S01]  /*1f30*/  LEA R24, P1, R22.reuse, UR18, 0x1 ;  /* 0x0000001216187c11 */ /* 0x040fe2000f8208ff */
[----:B------:R-:W3:Y:S02]  /*1f40*/  LDG.E.U16 R36, desc[UR6][R36.64] ;  /* 0x0000000624247981 */ /* 0x000ee4000c1e1500 */
[----:B------:R-:W-:Y:S02]  /*1f50*/  IMAD.IADD R23, R23, 0x1, R25 ;  /* 0x0000000117177824 */ /* 0x000fe400078e0219 */
[----:B------:R-:W-:Y:S01]  /*1f60*/  IMAD.IADD R31, R31, 0x1, R8 ;  /* 0x000000011f1f7824 */ /* 0x000fe200078e0208 */
[----:B------:R-:W-:Y:S02]  /*1f70*/  SHF.L.U32 R8, R7, 0x1, RZ ;  /* 0x0000000107087819 */ /* 0x000fe400000006ff */
[----:B------:R-:W-:Y:S02]  /*1f80*/  LEA.HI.X R25, R22, UR19, R23, 0x1, P1 ;  /* 0x0000001316197c11 */ /* 0x000fe400088f0c17 */
[----:B------:R-:W-:-:S03]  /*1f90*/  IADD3 R22, P1, PT, R26, R8, RZ ;  /* 0x000000081a167210 */ /* 0x000fc60007f3e0ff */
[----:B------:R-:W4:Y:S02]  /*1fa0*/  LDG.E.U16 R24, desc[UR6][R24.64] ;  /* 0x0000000618187981 */ /* 0x000f24000c1e1500 */
[----:B------:R-:W-:-:S05]  /*1fb0*/  IMAD.X R23, R31, 0x1, R27, P1 ;  /* 0x000000011f177824 */ /* 0x000fca00008e061b */
[----:B------:R-:W5:Y:S01]  /*1fc0*/  LDG.E.U16 R25, desc[UR6][R22.64] ;  /* 0x0000000616197981 */ /* 0x000f62000c1e1500 */
[----:B------:R-:W-:-:S04]  /*1fd0*/  IADD3 R35, P1, PT, R16, R35, RZ ;  /* 0x0000002310237210 */ /* 0x000fc80007f3e0ff */
[----:B------:R-:W-:Y:S02]  /*1fe0*/  IADD3.X R33, PT, PT, R17, R33, RZ, P1, !PT ;  /* 0x0000002111217210 */ /* 0x000fe40000ffe4ff */
[----:B0-----:R-:W-:Y:S02]  /*1ff0*/  IADD3 R26, P1, PT, R16, R35, RZ ;  /* 0x00000023101a7210 */ /* 0x001fe40007f3e0ff */
[----:B--2---:R-:W-:Y:S01]  /*2000*/  SHF.L.U32 R34, R34, 0x10, RZ ;  /* 0x0000001022227819 */ /* 0x004fe200000006ff */
[----:B---3--:R-:W-:-:S04]  /*2010*/  IMAD.U32 R37, R36, 0x10000, RZ ;  /* 0x0001000024257824 */ /* 0x008fc800078e00ff */
[----:B------:R-:W-:Y:S01]  /*2020*/  FFMA R32, R34, R37, R32 ;  /* 0x0000002522207223 */ /* 0x000fe20000000020 */
[----:B----4-:R-:W-:Y:S01]  /*2030*/  SHF.L.U32 R34, R24, 0x10, RZ ;  /* 0x0000001018227819 */ /* 0x010fe200000006ff */
[----:B------:R-:W-:Y:S02]  /*2040*/  IMAD R24, R33, R28, RZ ;  /* 0x0000001c21187224 */ /* 0x000fe400078e02ff */
[----:B-----5:R-:W-:Y:S02]  /*2050*/  IMAD.U32 R27, R25, 0x10000, RZ ;  /* 0x00010000191b7824 */ /* 0x020fe400078e00ff */
[----:B------:R-:W-:Y:S02]  /*2060*/  IMAD.X R25, R17, 0x1, R33, P1 ;  /* 0x0000000111197824 */ /* 0x000fe400008e0621 */
[----:B------:R-:W-:Y:S01]  /*2070*/  FFMA R32, R27, R34, R32 ;  /* 0x000000221b207223 */ /* 0x000fe20000000020 */
[----:B------:R-:W-:Y:S02]  /*2080*/  IMAD R27, R35, R29, R24 ;  /* 0x0000001d231b7224 */ /* 0x000fe400078e0218 */
[----:B------:R-:W-:-:S02]  /*2090*/  IMAD R33, R25, R28, RZ ;  /* 0x0000001c19217224 */ /* 0x000fc400078e02ff */
[----:B------:R-:W-:Y:S01]  /*20a0*/  IMAD.WIDE.U32 R24, R35, R28, UR4 ;  /* 0x0000000423187e25 */ /* 0x000fe2000f8e001c */
[----:B------:R-:W-:-:S03]  /*20b0*/  IADD3 R22, P1, PT, R22, R8, RZ ;  /* 0x0000000816167210 */ /* 0x000fc60007f3e0ff */
[C---:B------:R-:W-:Y:S01]  /*20c0*/  IMAD R33, R26.reuse, R29, R33 ;  /* 0x0000001d1a217224 */ /* 0x040fe200078e0221 */
[----:B------:R-:W-:Y:S01]  /*20d0*/  IADD3 R27, PT, PT, R25, R27, RZ ;  /* 0x0000001b191b7210 */ /* 0x000fe20007ffe0ff */
[----:B------:R-:W-:Y:S01]  /*20e0*/  IMAD.WIDE.U32 R28, R26, R28, UR4 ;  /* 0x000000041a1c7e25 */ /* 0x000fe2000f8e001c */
[C---:B------:R-:W-:Y:S02]  /*20f0*/  LEA R26, P2, R24.reuse, UR18, 0x1 ;  /* 0x00000012181a7c11 */ /* 0x040fe4000f8408ff */
[----:B------:R-:W-:Y:S02]  /*2100*/  IADD3.X R23, PT, PT, R23, R31, RZ, P1, !PT ;  /* 0x0000001f17177210 */ /* 0x000fe40000ffe4ff */
[----:B------:R-:W-:Y:S01]  /*2110*/  LEA.HI.X R27, R24, UR19, R27, 0x1, P2 ;  /* 0x00000013181b7c11 */ /* 0x000fe200090f0c1b */
[----:B------:R-:W-:Y:S01]  /*2120*/  IMAD.IADD R33, R29, 0x1, R33 ;  /* 0x000000011d217824 */ /* 0x000fe200078e0221 */
[----:B------:R-:W-:Y:S02]  /*2130*/  IADD3 R34, P2, PT, R22, R8, RZ ;  /* 0x0000000816227210 */ /* 0x000fe40007f5e0ff */
[C---:B------:R-:W-:Y:S01]  /*2140*/  LEA R24, P3, R28.reuse, UR18, 0x1 ;  /* 0x000000121c187c11 */ /* 0x040fe2000f8608ff */
[----:B------:R-:W2:Y:S02]  /*2150*/  LDG.E.U16 R26, desc[UR6][R26.64] ;  /* 0x000000061a1a7981 */ /* 0x000ea4000c1e1500 */
[----:B------:R-:W-:Y:S01]  /*2160*/  IMAD.X R35, R23, 0x1, R31, P2 ;  /* 0x0000000117237824 */ /* 0x000fe200010e061f */
[----:B------:R-:W-:Y:S01]  /*2170*/  LEA.HI.X R25, R28, UR19, R33, 0x1, P3 ;  /* 0x000000131c197c11 */ /* 0x000fe200098f0c21 */
[----:B------:R-:W3:Y:S04]  /*2180*/  LDG.E.U16 R22, desc[UR6][R22.64] ;  /* 0x0000000616167981 */ /* 0x000ee8000c1e1500 */
[----:B------:R-:W4:Y:S04]  /*2190*/  LDG.E.U16 R34, desc[UR6][R34.64] ;  /* 0x0000000622227981 */ /* 0x000f28000c1e1500 */
[----:B------:R-:W5:Y:S01]  /*21a0*/  LDG.E.U16 R24, desc[UR6][R24.64] ;  /* 0x0000000618187981 */ /* 0x000f62000c1e1500 */
[----:B------:R-:W-:-:S04]  /*21b0*/  IADD3 R9, P1, PT, R9, 0x4, RZ ;  /* 0x0000000409097810 */ /* 0x000fc80007f3e0ff */
[----:B------:R-:W-:Y:S02]  /*21c0*/  IADD3.X R30, PT, PT, RZ, R30, RZ, P1, !PT ;  /* 0x0000001eff1e7210 */ /* 0x000fe40000ffe4ff */
[----:B--2---:R-:W-:Y:S01]  /*21d0*/  SHF.L.U32 R8, R26, 0x10, RZ ;  /* 0x000000101a087819 */ /* 0x004fe200000006ff */
[----:B---3--:R-:W-:Y:S01]  /*21e0*/  IMAD.U32 R29, R22, 0x10000, RZ ;  /* 0x00010000161d7824 */ /* 0x008fe200078e00ff */
[----:B----4-:R-:W-:-:S03]  /*21f0*/  SHF.L.U32 R31, R34, 0x10, RZ ;  /* 0x00000010221f7819 */ /* 0x010fc600000006ff */
[----:B------:R-:W-:Y:S01]  /*2200*/  FFMA R32, R29, R8, R32 ;  /* 0x000000081d207223 */ /* 0x000fe20000000020 */
[----:B-----5:R-:W-:-:S04]  /*2210*/  IMAD.U32 R28, R24, 0x10000, RZ ;  /* 0x00010000181c7824 */ /* 0x020fc800078e00ff */
[----:B------:R-:W-:-:S07]  /*2220*/  FFMA R32, R31, R28, R32 ;  /* 0x0000001c1f207223 */ /* 0x000fce0000000020 */
.L_x_219:
[----:B------:R-:W-:Y:S05]  /*2230*/  BSYNC.RECONVERGENT B1 ;  /* 0x0000000000017941 */ /* 0x000fea0003800200 */
.L_x_218:
        /* <DEDUP_REMOVED lines=14> */
[----:B------:R-:W-:Y:S02]  /*2320*/  SHF.R.S32.HI R35, RZ, 0x1f, R10 ;  /* 0x0000001fff237819 */ /* 0x000fe4000001140a */
[----:B------:R-:W-:Y:S01]  /*2330*/  IMAD.X R27, R30, 0x1, R5, P0 ;  /* 0x000000011e1b7824 */ /* 0x000fe200000e0605 */
[----:B------:R-:W-:Y:S01]  /*2340*/  MOV R34, R10 ;  /* 0x0000000a00227202 */ /* 0x000fe20000000f00 */
[----:B------:R-:W-:Y:S01]  /*2350*/  IMAD R31, R20, R13, R8 ;  /* 0x0000000d141f7224 */ /* 0x000fe200078e0208 */
[----:B------:R-:W-:Y:S01]  /*2360*/  UMOV UR5, URZ ;  /* 0x000000ff00057c82 */ /* 0x000fe20008000000 */
[----:B------:R-:W-:-:S02]  /*2370*/  IMAD R33, R27, R16, RZ ;  /* 0x000000101b217224 */ /* 0x000fc400078e02ff */
[----:B------:R-:W-:-:S04]  /*2380*/  IMAD.WIDE.U32 R24, R20, R12, R26 ;  /* 0x0000000c14187225 */ /* 0x000fc800078e001a */
[----:B------:R-:W-:-:S04]  /*2390*/  IMAD.WIDE.U32 R28, R16, R26, R2 ;  /* 0x0000001a101c7225 */ /* 0x000fc800078e0002 */
[----:B------:R-:W-:Y:S01]  /*23a0*/  IMAD R33, R17, R26, R33 ;  /* 0x0000001a11217224 */ /* 0x000fe200078e0221 */
[----:B------:R-:W-:Y:S01]  /*23b0*/  IADD3 R26, PT, PT, R31, R25, RZ ;  /* 0x000000191f1a7210 */ /* 0x000fe20007ffe0ff */
[----:B------:R-:W-:Y:S01]  /*23c0*/  IMAD.WIDE.U32 R34, R24, R7, R34 ;  /* 0x0000000718227225 */ /* 0x000fe200078e0022 */
[----:B------:R-:W-:-:S03]  /*23d0*/  IADD3 R8, P0, PT, R16, R28, RZ ;  /* 0x0000001c10087210 */ /* 0x000fc60007f1e0ff */
[----:B------:R-:W-:Y:S02]  /*23e0*/  IMAD.IADD R33, R29, 0x1, R33 ;  /* 0x000000011d217824 */ /* 0x000fe400078e0221 */
[----:B------:R-:W-:Y:S02]  /*23f0*/  IMAD R25, R26, R7, RZ ;  /* 0x000000071a197224 */ /* 0x000fe400078e02ff */
[----:B------:R-:W-:Y:S01]  /*2400*/  IMAD.X R29, R17, 0x1, R33, P0 ;  /* 0x00000001111d7824 */ /* 0x000fe200000e0621 */
[----:B--2---:R-:W-:Y:S01]  /*2410*/  LEA R26, P0, R34, UR16, 0x1 ;  /* 0x00000010221a7c11 */ /* 0x004fe2000f8008ff */
[----:B-1----:R-:W-:Y:S02]  /*2420*/  IMAD R27, R33, R22, RZ ;  /* 0x00000016211b7224 */ /* 0x002fe400078e02ff */
[----:B0-----:R-:W-:Y:S02]  /*2430*/  IMAD R25, R24, R4, R25 ;  /* 0x0000000418197224 */ /* 0x001fe400078e0219 */
[----:B------:R-:W-:-:S02]  /*2440*/  IMAD R31, R29, R22, RZ ;  /* 0x000000161d1f7224 */ /* 0x000fc400078e02ff */
[C---:B------:R-:W-:Y:S01]  /*2450*/  IMAD R27, R28.reuse, R23, R27 ;  /* 0x000000171c1b7224 */ /* 0x040fe200078e021b */
[----:B------:R-:W-:Y:S01]  /*2460*/  IADD3 R25, PT, PT, R35, R25, RZ ;  /* 0x0000001923197210 */ /* 0x000fe20007ffe0ff */
[----:B------:R-:W-:-:S04]  /*2470*/  IMAD.WIDE.U32 R28, R28, R22, UR4 ;  /* 0x000000041c1c7e25 */ /* 0x000fc8000f8e0016 */
[----:B------:R-:W-:Y:S01]  /*2480*/  IMAD R31, R8, R23, R31 ;  /* 0x00000017081f7224 */ /* 0x000fe200078e021f */
[----:B------:R-:W-:Y:S01]  /*2490*/  LEA R24, P2, R28, UR18, 0x1 ;  /* 0x000000121c187c11 */ /* 0x000fe2000f8408ff */
[----:B------:R-:W-:Y:S01]  /*24a0*/  IMAD.IADD R29, R29, 0x1, R27 ;  /* 0x000000011d1d7824 */ /* 0x000fe200078e021b */
[----:B------:R-:W-:Y:S01]  /*24b0*/  LEA.HI.X R27, R34, UR17, R25, 0x1, P0 ;  /* 0x00000011221b7c11 */ /* 0x000fe200080f0c19 */
[----:B------:R-:W-:Y:S01]  /*24c0*/  IMAD.WIDE.U32 R22, R8, R22, UR4 ;  /* 0x0000000408167e25 */ /* 0x000fe2000f8e0016 */
[----:B------:R-:W-:Y:S02]  /*24d0*/  LEA R34, P0, R7, R26, 0x1 ;  /* 0x0000001a07227211 */ /* 0x000fe400078008ff */
[----:B------:R-:W-:Y:S01]  /*24e0*/  LEA.HI.X R25, R28, UR19, R29, 0x1, P2 ;  /* 0x000000131c197c11 */ /* 0x000fe200090f0c1d */
[----:B------:R-:W2:Y:S01]  /*24f0*/  LDG.E.U16 R26, desc[UR6][R26.64] ;  /* 0x000000061a1a7981 */ /* 0x000ea2000c1e1500 */
[----:B------:R-:W-:Y:S02]  /*2500*/  LEA R28, P2, R22, UR18, 0x1 ;  /* 0x00000012161c7c11 */ /* 0x000fe4000f8408ff */
[----:B------:R-:W-:Y:S01]  /*2510*/  IADD3 R31, PT, PT, R23, R31, RZ ;  /* 0x0000001f171f7210 */ /* 0x000fe20007ffe0ff */
[----:B------:R-:W3:Y:S01]  /*2520*/  LDG.E.U16 R24, desc[UR6][R24.64] ;  /* 0x0000000618187981 */ /* 0x000ee2000c1e1500 */
[----:B------:R-:W-:-:S02]  /*2530*/  LEA.HI.X R35, R7, R27, R4, 0x1, P0 ;  /* 0x0000001b07237211 */ /* 0x000fc400000f0c04 */
[----:B------:R-:W-:-:S03]  /*2540*/  LEA.HI.X R29, R22, UR19, R31, 0x1, P2 ;  /* 0x00000013161d7c11 */ /* 0x000fc600090f0c1f */
[----:B------:R-:W4:Y:S04]  /*2550*/  LDG.E.U16 R34, desc[UR6][R34.64] ;  /* 0x0000000622227981 */ /* 0x000f28000c1e1500 */
[----:B------:R-:W5:Y:S01]  /*2560*/  LDG.E.U16 R28, desc[UR6][R28.64] ;  /* 0x000000061c1c7981 */ /* 0x000f62000c1e1500 */
[----:B------:R-:W-:-:S05]  /*2570*/  IADD3 R9, P0, PT, R9, 0x2, RZ ;  /* 0x0000000209097810 */ /* 0x000fca0007f1e0ff */
[----:B------:R-:W-:Y:S02]  /*2580*/  IMAD.X R30, RZ, RZ, R30, P0 ;  /* 0x000000ffff1e7224 */ /* 0x000fe400000e061e */
[----:B--2---:R-:W-:Y:S01]  /*2590*/  IMAD.U32 R23, R26, 0x10000, RZ ;  /* 0x000100001a177824 */ /* 0x004fe200078e00ff */
[----:B---3--:R-:W-:-:S05]  /*25a0*/  SHF.L.U32 R22, R24, 0x10, RZ ;  /* 0x0000001018167819 */ /* 0x008fca00000006ff */
[----:B------:R-:W-:Y:S01]  /*25b0*/  FFMA R23, R23, R22, R32 ;  /* 0x0000001617177223 */ /* 0x000fe20000000020 */
[----:B----4-:R-:W-:Y:S01]  /*25c0*/  IMAD.U32 R8, R34, 0x10000, RZ ;  /* 0x0001000022087824 */ /* 0x010fe200078e00ff */
[----:B-----5:R-:W-:-:S05]  /*25d0*/  SHF.L.U32 R36, R28, 0x10, RZ ;  /* 0x000000101c247819 */ /* 0x020fca00000006ff */
[----:B------:R-:W-:-:S07]  /*25e0*/  FFMA R32, R36, R8, R23 ;  /* 0x0000000824207223 */ /* 0x000fce0000000017 */
.L_x_221:
[----:B------:R-:W-:Y:S05]  /*25f0*/  BSYNC.RECONVERGENT B1 ;  /* 0x0000000000017941 */ /* 0x000fea0003800200 */
.L_x_220:
[----:B------:R-:W-:Y:S05]  /*2600*/  @!P1 BRA `(.L_x_213) ;  /* 0x00000000007c9947 */ /* 0x000fea0003800000 */
[----:B------:R-:W-:Y:S01]  /*2610*/  IADD3 R8, P0, PT, R9, R14, RZ ;  /* 0x0000000e09087210 */ /* 0x000fe20007f1e0ff */
[----:B------:R-:W1:Y:S01]  /*2620*/  LDC.64 R22, c[0x0][0x3b0] ;  /* 0x0000ec00ff167b82 */ /* 0x000e620000000a00 */
[-C--:B------:R-:W-:Y:S01]  /*2630*/  IMAD R11, R21, R12.reuse, RZ ;  /* 0x0000000c150b7224 */ /* 0x080fe200078e02ff */
[----:B------:R-:W2:Y:S01]  /*2640*/  LDCU.128 UR16, c[0x0][0x3e0] ;  /* 0x00007c00ff1077ac */ /* 0x000ea20008000c00 */
[----:B------:R-:W-:Y:S02]  /*2650*/  IADD3.X R9, PT, PT, R30, R5, RZ, P0, !PT ;  /* 0x000000051e097210 */ /* 0x000fe400007fe4ff */
[C---:B------:R-:W-:Y:S01]  /*2660*/  IMAD R27, R20.reuse, R13, R11 ;  /* 0x0000000d141b7224 */ /* 0x040fe200078e020b */
[----:B------:R-:W-:Y:S01]  /*2670*/  SHF.R.S32.HI R11, RZ, 0x1f, R10 ;  /* 0x0000001fff0b7819 */ /* 0x000fe2000001140a */
[----:B------:R-:W-:Y:S01]  /*2680*/  UMOV UR5, URZ ;  /* 0x000000ff00057c82 */ /* 0x000fe20008000000 */
[----:B------:R-:W-:-:S04]  /*2690*/  IMAD.WIDE.U32 R24, R20, R12, R8 ;  /* 0x0000000c14187225 */ /* 0x000fc800078e0008 */
[----:B------:R-:W-:Y:S02]  /*26a0*/  IMAD R9, R9, R16, RZ ;  /* 0x0000001009097224 */ /* 0x000fe400078e02ff */
[----:B------:R-:W-:-:S04]  /*26b0*/  IMAD.WIDE.U32 R12, R16, R8, R2 ;  /* 0x00000008100c7225 */ /* 0x000fc800078e0002 */
[----:B------:R-:W-:Y:S02]  /*26c0*/  IMAD R9, R17, R8, R9 ;  /* 0x0000000811097224 */ /* 0x000fe400078e0209 */
[----:B------:R-:W-:Y:S02]  /*26d0*/  IMAD.IADD R8, R27, 0x1, R25 ;  /* 0x000000011b087824 */ /* 0x000fe400078e0219 */
[----:B------:R-:W-:Y:S01]  /*26e0*/  IMAD.WIDE.U32 R10, R24, R7, R10 ;  /* 0x00000007180a7225 */ /* 0x000fe200078e000a */
[----:B------:R-:W-:-:S03]  /*26f0*/  IADD3 R9, PT, PT, R13, R9, RZ ;  /* 0x000000090d097210 */ /* 0x000fc60007ffe0ff */
[----:B------:R-:W-:Y:S02]  /*2700*/  IMAD R13, R8, R7, RZ ;  /* 0x00000007080d7224 */ /* 0x000fe400078e02ff */
[-C--:B-1----:R-:W-:Y:S02]  /*2710*/  IMAD R25, R9, R22.reuse, RZ ;  /* 0x0000001609197224 */ /* 0x082fe400078e02ff */
[----:B------:R-:W-:Y:S01]  /*2720*/  IMAD.WIDE.U32 R8, R12, R22, UR4 ;  /* 0x000000040c087e25 */ /* 0x000fe2000f8e0016 */
[----:B--2---:R-:W-:-:S03]  /*2730*/  LEA R22, P0, R10, UR16, 0x1 ;  /* 0x000000100a167c11 */ /* 0x004fc6000f8008ff */
[----:B------:R-:W-:Y:S01]  /*2740*/  IMAD R7, R12, R23, R25 ;  /* 0x000000170c077224 */ /* 0x000fe200078e0219 */
[----:B------:R-:W-:Y:S01]  /*2750*/  LEA R12, P1, R8, UR18, 0x1 ;  /* 0x00000012080c7c11 */ /* 0x000fe2000f8208ff */
[----:B0-----:R-:W-:-:S03]  /*2760*/  IMAD R13, R24, R4, R13 ;  /* 0x00000004180d7224 */ /* 0x001fc600078e020d */
[----:B------:R-:W-:Y:S01]  /*2770*/  IADD3 R7, PT, PT, R9, R7, RZ ;  /* 0x0000000709077210 */ /* 0x000fe20007ffe0ff */
[----:B------:R-:W-:-:S03]  /*2780*/  IMAD.IADD R11, R11, 0x1, R13 ;  /* 0x000000010b0b7824 */ /* 0x000fc600078e020d */
[----:B------:R-:W-:Y:S02]  /*2790*/  LEA.HI.X R13, R8, UR19, R7, 0x1, P1 ;  /* 0x00000013080d7c11 */ /* 0x000fe400088f0c07 */
[----:B------:R-:W-:-:S03]  /*27a0*/  LEA.HI.X R23, R10, UR17, R11, 0x1, P0 ;  /* 0x000000110a177c11 */ /* 0x000fc600080f0c0b */
[----:B------:R-:W2:Y:S04]  /*27b0*/  LDG.E.U16 R12, desc[UR6][R12.64] ;  /* 0x000000060c0c7981 */ /* 0x000ea8000c1e1500 */
[----:B------:R-:W3:Y:S01]  /*27c0*/  LDG.E.U16 R22, desc[UR6][R22.64] ;  /* 0x0000000616167981 */ /* 0x000ee2000c1e1500 */
[----:B--2---:R-:W-:Y:S01]  /*27d0*/  SHF.L.U32 R4, R12, 0x10, RZ ;  /* 0x000000100c047819 */ /* 0x004fe200000006ff */
[----:B---3--:R-:W-:-:S04]  /*27e0*/  IMAD.U32 R7, R22, 0x10000, RZ ;  /* 0x0001000016077824 */ /* 0x008fc800078e00ff */
[----:B------:R-:W-:-:S07]  /*27f0*/  FFMA R32, R7, R4, R32 ;  /* 0x0000000407207223 */ /* 0x000fce0000000020 */
.L_x_213:
[----:B------:R-:W-:Y:S05]  /*2800*/  BSYNC.RECONVERGENT B0 ;  /* 0x0000000000007941 */ /* 0x000fea0003800200 */
.L_x_212:
[----:B------:R-:W1:Y:S01]  /*2810*/  LDCU UR5, c[0x0][0x3b0] ;  /* 0x00007600ff0577ac */ /* 0x000e620008000800 */
[----:B------:R-:W-:-:S04]  /*2820*/  UIADD3 UR4, UPT, UPT, UR4, 0x1, URZ ;  /* 0x0000000104047890 */ /* 0x000fc8000fffe0ff */
[----:B-1----:R-:W-:-:S09]  /*2830*/  UISETP.NE.AND UP0, UPT, UR4, UR5, UPT ;  /* 0x000000050400728c */ /* 0x002fd2000bf05270 */
[----:B------:R-:W-:Y:S05]  /*2840*/  BRA.U UP0, `(.L_x_222) ;  /* 0xffffffe5009c7547 */ /* 0x000fea000b83ffff */
.L_x_211:
[----:B------:R-:W1:Y:S01]  /*2850*/  LDCU.64 UR8, c[0x0][0x3f0] ;  /* 0x00007e00ff0877ac */ /* 0x000e620008000a00 */
[----:B------:R-:W-:Y:S02]  /*2860*/  F2FP.BF16.F32.PACK_AB R32, RZ, R32 ;  /* 0x00000020ff20723e */ /* 0x000fe400000010ff */
[----:B-1----:R-:W-:-:S04]  /*2870*/  LEA R2, P0, R0, UR8, 0x1 ;  /* 0x0000000800027c11 */ /* 0x002fc8000f8008ff */
[----:B------:R-:W-:-:S05]  /*2880*/  LEA.HI.X R3, R0, UR9, RZ, 0x1, P0 ;  /* 0x0000000900037c11 */ /* 0x000fca00080f0cff */
[----:B------:R-:W-:Y:S01]  /*2890*/  STG.E.U16 desc[UR6][R2.64], R32 ;  /* 0x0000002002007986 */ /* 0x000fe2000c101506 */
[----:B------:R-:W-:Y:S05]  /*28a0*/  EXIT ;  /* 0x000000000000794d */ /* 0x000fea0003800000 */
        .weak           $__internal_28_$__cuda_sm20_div_u64
        .type           $__internal_28_$__cuda_sm20_div_u64,@function
        .size           $__internal_28_$__cuda_sm20_div_u64,($__internal_29_$__cuda_sm20_rem_u64 - $__internal_28_$__cuda_sm20_div_u64)
$__internal_28_$__cuda_sm20_div_u64:
        /* <DEDUP_REMOVED lines=67> */
[----:B------:R-:W-:Y:S06]  /*2ce0*/  RET.REL.NODEC R8 `(conv_transpose1d_direct_bf16) ;  /* 0xffffffd008c47950 */ /* 0x000fec0003c3ffff */
        .weak           $__internal_29_$__cuda_sm20_rem_u64
        .type           $__internal_29_$__cuda_sm20_rem_u64,@function
        .size           $__internal_29_$__cuda_sm20_rem_u64,(.L_x_305 - $__internal_29_$__cuda_sm20_rem_u64)
$__internal_29_$__cuda_sm20_rem_u64:
        /* <DEDUP_REMOVED lines=64> */
[----:B------:R-:W-:Y:S06]  /*30f0*/  RET.REL.NODEC R8 `(conv_transpose1d_direct_bf16) ;  /* 0xffffffcc08c07950 */ /* 0x000fec0003c3ffff */
.L_x_223:
        /* <DEDUP_REMOVED lines=16> */
.L_x_305:


//--------------------- .text.conv1d_direct_bf16  --------------------------
	.section	.text.conv1d_direct_bf16,"ax",@progbits
	.align	128
        .global         conv1d_direct_bf16
        .type           conv1d_direct_bf16,@function
        .size           conv1d_direct_bf16,(.L_x_307 - conv1d_direct_bf16)
        .other          conv1d_direct_bf16,@"STO_CUDA_ENTRY STV_DEFAULT"
conv1d_direct_bf16:
.text.conv1d_direct_bf16:
        /* <DEDUP_REMOVED lines=36> */
.L_x_224:
[----:B------:R-:W0:Y:S01]  /*0240*/  LDCU.64 UR4, c[0x0][0x3a8] ;  /* 0x00007500ff0477ac */ /* 0x000e220008000a00 */
[----:B------:R-:W-:Y:S01]  /*0250*/  IMAD.MOV.U32 R5, RZ, RZ, R8 ;  /* 0x000000ffff057224 */ /* 0x000fe200078e0008 */
[----:B------:R-:W-:Y:S01]  /*0260*/  MOV R14, 0x2b0 ;  /* 0x000002b0000e7802 */ /* 0x000fe20000000f00 */
[----:B------:R-:W-:Y:S01]  /*0270*/  IMAD.MOV.U32 R15, RZ, RZ, RZ ;  /* 0x000000ffff0f7224 */ /* 0x000fe200078e00ff */
[----:B0-----:R-:W-:Y:S01]  /*0280*/  MOV R6, UR4 ;  /* 0x0000000400067c02 */ /* 0x001fe20008000f00 */
[----:B------:R-:W-:-:S07]  /*0290*/  IMAD.U32 R7, RZ, RZ, UR5 ;  /* 0x00000005ff077e24 */ /* 0x000fce000f8e00ff */
[----:B------:R-:W-:Y:S05]  /*02a0*/  CALL.REL.NOINC `($__internal_30_$__cuda_sm20_div_u64) ;  /* 0x0000001c00cc7944 */ /* 0x000fea0003c00000 */
        /* <DEDUP_REMOVED lines=9> */
.L_x_225:
        /* <DEDUP_REMOVED lines=23> */
.L_x_226:
[----:B------:R-:W-:Y:S01]  /*04b0*/  IMAD.MOV.U32 R5, RZ, RZ, R7 ;  /* 0x000000ffff057224 */ /* 0x000fe200078e0007 */
[----:B------:R-:W-:-:S07]  /*04c0*/  MOV R10, 0x4e0 ;  /* 0x000004e0000a7802 */ /* 0x000fce0000000f00 */
[----:B------:R-:W-:Y:S05]  /*04d0*/  CALL.REL.NOINC `($__internal_31_$__cuda_sm20_rem_u64) ;  /* 0x00000020004c7944 */ /* 0x000fea0003c00000 */
.L_x_227:
        /* <DEDUP_REMOVED lines=27> */
.L_x_228:
[----:B------:R-:W-:Y:S01]  /*0690*/  MOV R7, UR5 ;  /* 0x0000000500077c02 */ /* 0x000fe20008000f00 */
[----:B------:R-:W-:Y:S01]  /*06a0*/  IMAD.U32 R6, RZ, RZ, UR4 ;  /* 0x00000004ff067e24 */ /* 0x000fe2000f8e00ff */
[----:B------:R-:W-:Y:S01]  /*06b0*/  MOV R7, UR6 ;  /* 0x0000000600077c02 */ /* 0x000fe20008000f00 */
[----:B------:R-:W-:Y:S01]  /*06c0*/  IMAD.MOV.U32 R5, RZ, RZ, R8 ;  /* 0x000000ffff057224 */ /* 0x000fe200078e0008 */
[----:B------:R-:W-:Y:S01]  /*06d0*/  MOV R14, 0x700 ;  /* 0x00000700000e7802 */ /* 0x000fe20000000f00 */
[----:B------:R-:W-:-:S07]  /*06e0*/  IMAD.MOV.U32 R15, RZ, RZ, RZ ;  /* 0x000000ffff0f7224 */ /* 0x000fce00078e00ff */
[----:B------:R-:W-:Y:S05]  /*06f0*/  CALL.REL.NOINC `($__internal_30_$__cuda_sm20_div_u64) ;  /* 0x0000001800b87944 */ /* 0x000fea0003c00000 */
[----:B------:R-:W-:Y:S02]  /*0700*/  IMAD.MOV.U32 R2, RZ, RZ, R6 ;  /* 0x000000ffff027224 */ /* 0x000fe400078e0006 */
[----:B------:R-:W-:-:S07]  /*0710*/  IMAD.MOV.U32 R3, RZ, RZ, R7 ;  /* 0x000000ffff037224 */ /* 0x000fce00078e0007 */
.L_x_229:
        /* <DEDUP_REMOVED lines=27> */
.L_x_230:
[----:B------:R-:W0:Y:S01]  /*08d0*/  LDCU.64 UR4, c[0x0][0x390] ;  /* 0x00007200ff0477ac */ /* 0x000e220008000a00 */
[----:B------:R-:W-:Y:S01]  /*08e0*/  MOV R14, 0x950 ;  /* 0x00000950000e7802 */ /* 0x000fe20000000f00 */
[----:B------:R-:W1:Y:S01]  /*08f0*/  LDCU.64 UR6, c[0x0][0x3d0] ;  /* 0x00007a00ff0677ac */ /* 0x000e620008000a00 */
[----:B0-----:R-:W-:Y:S01]  /*0900*/  IMAD.U32 R5, RZ, RZ, UR4 ;  /* 0x00000004ff057e24 */ /* 0x001fe2000f8e00ff */
[----:B------:R-:W-:Y:S01]  /*0910*/  MOV R15, UR5 ;  /* 0x00000005000f7c02 */ /* 0x000fe20008000f00 */
[----:B-1----:R-:W-:Y:S02]  /*0920*/  IMAD.U32 R6, RZ, RZ, UR6 ;  /* 0x00000006ff067e24 */ /* 0x002fe4000f8e00ff */
[----:B------:R-:W-:-:S07]  /*0930*/  IMAD.U32 R7, RZ, RZ, UR7 ;  /* 0x00000007ff077e24 */ /* 0x000fce000f8e00ff */
[----:B------:R-:W-:Y:S05]  /*0940*/  CALL.REL.NOINC `($__internal_30_$__cuda_sm20_div_u64) ;  /* 0x0000001800247944 */ /* 0x000fea0003c00000 */
[----:B------:R-:W-:Y:S01]  /*0950*/  MOV R10, R6 ;  /* 0x00000006000a7202 */ /* 0x000fe20000000f00 */
[----:B------:R-:W-:-:S07]  /*0960*/  IMAD.MOV.U32 R11, RZ, RZ, R7 ;  /* 0x000000ffff0b7224 */ /* 0x000fce00078e0007 */
.L_x_231:
        /* <DEDUP_REMOVED lines=27> */
.L_x_232:
[----:B------:R-:W0:Y:S01]  /*0b20*/  LDCU.64 UR4, c[0x0][0x3a0] ;  /* 0x00007400ff0477ac */ /* 0x000e220008000a00 */
[----:B------:R-:W-:Y:S01]  /*0b30*/  MOV R14, 0xba0 ;  /* 0x00000ba0000e7802 */ /* 0x000fe20000000f00 */
[----:B------:R-:W1:Y:S01]  /*0b40*/  LDCU.64 UR6, c[0x0][0x3d0] ;  /* 0x00007a00ff0677ac */ /* 0x000e620008000a00 */
[----:B0-----:R-:W-:Y:S02]  /*0b50*/  IMAD.U32 R5, RZ, RZ, UR4 ;  /* 0x00000004ff057e24 */ /* 0x001fe4000f8e00ff */
[----:B------:R-:W-:Y:S01]  /*0b60*/  IMAD.U32 R15, RZ, RZ, UR5 ;  /* 0x00000005ff0f7e24 */ /* 0x000fe2000f8e00ff */
[----:B-1----:R-:W-:Y:S01]  /*0b70*/  MOV R6, UR6 ;  /* 0x0000000600067c02 */ /* 0x002fe20008000f00 */
[----:B------:R-:W-:-:S07]  /*0b80*/  IMAD.U32 R7, RZ, RZ, UR7 ;  /* 0x00000007ff077e24 */ /* 0x000fce000f8e00ff */
[----:B------:R-:W-:Y:S05]  /*0b90*/  CALL.REL.NOINC `($__internal_30_$__cuda_sm20_div_u64) ;  /* 0x0000001400907944 */ /* 0x000fea0003c00000 */
.L_x_233:
        /* <DEDUP_REMOVED lines=23> */
.L_x_235:
[----:B------:R-:W-:Y:S01]  /*0d10*/  IMAD.MOV.U32 R5, RZ, RZ, R16 ;  /* 0x000000ffff057224 */ /* 0x000fe200078e0010 */
[----:B------:R-:W-:Y:S01]  /*0d20*/  MOV R14, 0xd50 ;  /* 0x00000d50000e7802 */ /* 0x000fe20000000f00 */
[----:B------:R-:W-:-:S07]  /*0d30*/  IMAD.MOV.U32 R15, RZ, RZ, R17 ;  /* 0x000000ffff0f7224 */ /* 0x000fce00078e0011 */
[----:B------:R-:W-:Y:S05]  /*0d40*/  CALL.REL.NOINC `($__internal_30_$__cuda_sm20_div_u64) ;  /* 0x0000001400247944 */ /* 0x000fea0003c00000 */
[----:B------:R-:W-:Y:S01]  /*0d50*/  MOV R14, R6 ;  /* 0x00000006000e7202 */ /* 0x000fe20000000f00 */
[----:B------:R-:W-:-:S07]  /*0d60*/  IMAD.MOV.U32 R15, RZ, RZ, R7 ;  /* 0x000000ffff0f7224 */ /* 0x000fce00078e0007 */
.L_x_236:
[----:B------:R-:W-:Y:S05]  /*0d70*/  BSYNC.RECONVERGENT B0 ;  /* 0x0000000000007941 */ /* 0x000fea0003800200 */
.L_x_234:
        /* <DEDUP_REMOVED lines=36> */
.L_x_248:
        /* <DEDUP_REMOVED lines=35> */
.L_x_243:
[----:B------:R-:W0:Y:S01]  /*11f0*/  LDC.64 R20, c[0x0][0x3b0] ;  /* 0x0000ec00ff147b82 */ /* 0x000e220000000a00 */
[----:B------:R-:W-:-:S05]  /*1200*/  IADD3 R22, P0, PT, R6, R16, RZ ;  /* 0x0000001006167210 */ /* 0x000fca0007f1e0ff */
[----:B------:R-:W-:-:S04]  /*1210*/  IMAD.X R23, R5, 0x1, R2, P0 ;  /* 0x0000000105177824 */ /* 0x000fc800000e0602 */
[----:B0-----:R-:W-:Y:S01]  /*1220*/  IMAD R24, R23, R20, RZ ;  /* 0x0000001417187224 */ /* 0x001fe200078e02ff */
[----:B------:R-:W-:-:S03]  /*1230*/  IADD3 R23, P0, PT, R6, R14, RZ ;  /* 0x0000000e06177210 */ /* 0x000fc60007f1e0ff */
[C---:B------:R-:W-:Y:S02]  /*1240*/  IMAD R25, R22.reuse, R21, R24 ;  /* 0x0000001516197224 */ /* 0x040fe400078e0218 */
[----:B------:R-:W-:-:S04]  /*1250*/  IMAD.WIDE.U32 R20, R22, R20, UR4 ;  /* 0x0000000416147e25 */ /* 0x000fc8000f8e0014 */
[----:B------:R-:W-:Y:S01]  /*1260*/  IMAD.X R22, R5, 0x1, R4, P0 ;  /* 0x0000000105167824 */ /* 0x000fe200000e0604 */
[----:B------:R-:W-:Y:S02]  /*1270*/  IADD3 R21, PT, PT, R21, R25, RZ ;  /* 0x0000001915157210 */ /* 0x000fe40007ffe0ff */
[----:B------:R-:W-:Y:S01]  /*1280*/  LEA R24, P0, R20, UR14, 0x1 ;  /* 0x0000000e14187c11 */ /* 0x000fe2000f8008ff */
[----:B------:R-:W-:-:S03]  /*1290*/  IMAD R22, R22, UR16, RZ ;  /* 0x0000001016167c24 */ /* 0x000fc6000f8e02ff */
[----:B------:R-:W-:Y:S01]  /*12a0*/  LEA.HI.X R25, R20, UR15, R21, 0x1, P0 ;  /* 0x0000000f14197c11 */ /* 0x000fe200080f0c15 */
[C---:B------:R-:W-:Y:S02]  /*12b0*/  IMAD R27, R23.reuse, UR17, R22 ;  /* 0x00000011171b7c24 */ /* 0x040fe4000f8e0216 */
[----:B------:R-:W-:-:S04]  /*12c0*/  IMAD.WIDE.U32 R20, R23, UR16, R18 ;  /* 0x0000001017147c25 */ /* 0x000fc8000f8e0012 */
[----:B------:R-:W-:Y:S01]  /*12d0*/  IMAD.IADD R21, R21, 0x1, R27 ;  /* 0x0000000115157824 */ /* 0x000fe200078e021b */
        /* <DEDUP_REMOVED lines=9> */
[----:B---3--:R-:W-:Y:S01]  /*1370*/  IMAD.U32 R27, R20, 0x10000, RZ ;  /* 0x00010000141b7824 */ /* 0x008fe200078e00ff */
[----:B--2---:R-:W-:Y:S02]  /*1380*/  SHF.L.U32 R20, R21, 0x10, RZ ;  /* 0x0000001015147819 */ /* 0x004fe400000006ff */
[----:B------:R4:W2:Y:S01]  /*1390*/  LDG.E.U16 R21, desc[UR10][R28.64] ;  /* 0x0000000a1c157981 */ /* 0x0008a2000c1e1500 */
[----:B------:R-:W-:Y:S02]  /*13a0*/  IADD3 R24, P1, PT, R22, UR6, RZ ;  /* 0x0000000616187c10 */ /* 0x000fe4000ff3e0ff */
[----:B------:R-:W-:Y:S01]  /*13b0*/  FFMA R20, R27, R20, R26 ;  /* 0x000000141b147223 */ /* 0x000fe2000000001a */
[----:B------:R-:W-:-:S04]  /*13c0*/  IADD3 R26, P0, PT, R28, UR8, RZ ;  /* 0x000000081c1a7c10 */ /* 0x000fc8000ff1e0ff */
[----:B------:R-:W-:Y:S01]  /*13d0*/  IADD3.X R27, PT, PT, R29, UR9, RZ, P0, !PT ;  /* 0x000000091d1b7c10 */ /* 0x000fe200087fe4ff */
[----:B----4-:R-:W-:Y:S01]  /*13e0*/  IMAD.U32 R28, R25, 0x10000, RZ ;  /* 0x00010000191c7824 */ /* 0x010fe200078e00ff */
[----:B------:R-:W-:-:S05]  /*13f0*/  IADD3.X R25, PT, PT, R23, UR7, RZ, P1, !PT ;  /* 0x0000000717197c10 */ /* 0x000fca0008ffe4ff */
[----:B------:R-:W3:Y:S01]  /*1400*/  LDG.E.U16 R22, desc[UR10][R24.64] ;  /* 0x0000000a18167981 */ /* 0x000ee2000c1e1500 */
[----:B--2---:R-:W-:-:S04]  /*1410*/  IMAD.U32 R21, R21, 0x10000, RZ ;  /* 0x0001000015157824 */ /* 0x004fc800078e00ff */
[----:B------:R-:W-:Y:S02]  /*1420*/  FFMA R20, R21, R28, R20 ;  /* 0x0000001c15147223 */ /* 0x000fe40000000014 */
[----:B------:R0:W2:Y:S01]  /*1430*/  LDG.E.U16 R21, desc[UR10][R26.64] ;  /* 0x0000000a1a157981 */ /* 0x0000a2000c1e1500 */
[----:B------:R-:W-:-:S04]  /*1440*/  IADD3 R28, P0, PT, R26, UR8, RZ ;  /* 0x000000081a1c7c10 */ /* 0x000fc8000ff1e0ff */
[----:B------:R-:W-:Y:S02]  /*1450*/  IADD3.X R29, PT, PT, R27, UR9, RZ, P0, !PT ;  /* 0x000000091b1d7c10 */ /* 0x000fe400087fe4ff */
[----:B0-----:R-:W-:-:S04]  /*1460*/  IADD3 R26, P1, PT, R24, UR6, RZ ;  /* 0x00000006181a7c10 */ /* 0x001fc8000ff3e0ff */
[----:B------:R-:W-:Y:S01]  /*1470*/  IADD3.X R27, PT, PT, R25, UR7, RZ, P1, !PT ;  /* 0x00000007191b7c10 */ /* 0x000fe20008ffe4ff */
[----:B---3--:R-:W-:-:S04]  /*1480*/  IMAD.U32 R22, R22, 0x10000, RZ ;  /* 0x0001000016167824 */ /* 0x008fc800078e00ff */
[----:B------:R-:W3:Y:S01]  /*1490*/  LDG.E.U16 R23, desc[UR10][R26.64] ;  /* 0x0000000a1a177981 */ /* 0x000ee2000c1e1500 */
[----:B--2---:R-:W-:-:S05]  /*14a0*/  SHF.L.U32 R21, R21, 0x10, RZ ;  /* 0x0000001015157819 */ /* 0x004fca00000006ff */
[----:B------:R-:W-:Y:S02]  /*14b0*/  FFMA R20, R21, R22, R20 ;  /* 0x0000001615147223 */ /* 0x000fe40000000014 */
[----:B------:R3:W2:Y:S01]  /*14c0*/  LDG.E.U16 R21, desc[UR10][R28.64] ;  /* 0x0000000a1c157981 */ /* 0x0006a2000c1e1500 */
[----:B------:R-:W-:Y:S02]  /*14d0*/  IADD3 R24, P1, PT, R26, UR6, RZ ;  /* 0x000000061a187c10 */ /* 0x000fe4000ff3e0ff */
[----:B------:R-:W-:Y:S02]  /*14e0*/  IADD3 R22, P0, PT, R28, UR8, RZ ;  /* 0x000000081c167c10 */ /* 0x000fe4000ff1e0ff */
[----:B------:R-:W-:Y:S02]  /*14f0*/  IADD3.X R25, PT, PT, R27, UR7, RZ, P1, !PT ;  /* 0x000000071b197c10 */ /* 0x000fe40008ffe4ff */
[----:B---3--:R-:W-:Y:S02]  /*1500*/  SHF.L.U32 R28, R23, 0x10, RZ ;  /* 0x00000010171c7819 */ /* 0x008fe400000006ff */
[----:B------:R-:W-:Y:S01]  /*1510*/  IADD3.X R23, PT, PT, R29, UR9, RZ, P0, !PT ;  /* 0x000000091d177c10 */ /* 0x000fe200087fe4ff */
[----:B--2---:R-:W-:-:S04]  /*1520*/  IMAD.U32 R21, R21, 0x10000, RZ ;  /* 0x0001000015157824 */ /* 0x004fc800078e00ff */
[----:B------:R-:W-:Y:S02]  /*1530*/  FFMA R26, R21, R28, R20 ;  /* 0x0000001c151a7223 */ /* 0x000fe40000000014 */
[----:B------:R-:W2:Y:S04]  /*1540*/  LDG.E.U16 R21, desc[UR10][R24.64] ;  /* 0x0000000a18157981 */ /* 0x000ea8000c1e1500 */
[----:B------:R0:W3:Y:S01]  /*1550*/  LDG.E.U16 R20, desc[UR10][R22.64] ;  /* 0x0000000a16147981 */ /* 0x0000e2000c1e1500 */
[----:B------:R-:W-:-:S04]  /*1560*/  IADD3 R28, P0, PT, R22, UR8, RZ ;  /* 0x00000008161c7c10 */ /* 0x000fc8000ff1e0ff */
[----:B------:R-:W-:Y:S02]  /*1570*/  IADD3.X R29, PT, PT, R23, UR9, RZ, P0, !PT ;  /* 0x00000009171d7c10 */ /* 0x000fe400087fe4ff */
[----:B0-----:R-:W-:-:S04]  /*1580*/  IADD3 R22, P1, PT, R24, UR6, RZ ;  /* 0x0000000618167c10 */ /* 0x001fc8000ff3e0ff */
[----:B------:R-:W-:-:S05]  /*1590*/  IADD3.X R23, PT, PT, R25, UR7, RZ, P1, !PT ;  /* 0x0000000719177c10 */ /* 0x000fca0008ffe4ff */
[----:B------:R-:W4:Y:S01]  /*15a0*/  LDG.E.U16 R25, desc[UR10][R22.64] ;  /* 0x0000000a16197981 */ /* 0x000f22000c1e1500 */
[----:B--2---:R-:W-:Y:S02]  /*15b0*/  IMAD.U32 R21, R21, 0x10000, RZ ;  /* 0x0001000015157824 */ /* 0x004fe400078e00ff */
[----:B---3--:R-:W-:-:S04]  /*15c0*/  IMAD.U32 R27, R20, 0x10000, RZ ;  /* 0x00010000141b7824 */ /* 0x008fc800078e00ff */
[----:B------:R-:W-:Y:S02]  /*15d0*/  FFMA R26, R27, R21, R26 ;  /* 0x000000151b1a7223 */ /* 0x000fe4000000001a */
[----:B------:R4:W2:Y:S01]  /*15e0*/  LDG.E.U16 R21, desc[UR10][R28.64] ;  /* 0x0000000a1c157981 */ /* 0x0008a2000c1e1500 */
[----:B------:R-:W-:Y:S02]  /*15f0*/  IADD3 R20, P0, PT, R28, UR8, RZ ;  /* 0x000000081c147c10 */ /* 0x000fe4000ff1e0ff */
[----:B------:R-:W-:Y:S01]  /*1600*/  IADD3 R24, P1, PT, R22, UR6, RZ ;  /* 0x0000000616187c10 */ /* 0x000fe2000ff3e0ff */
[----:B----4-:R-:W-:-:S03]  /*1610*/  IMAD.U32 R28, R25, 0x10000, RZ ;  /* 0x00010000191c7824 */ /* 0x010fc600078e00ff */
[----:B------:R-:W-:-:S05]  /*1620*/  IADD3.X R25, PT, PT, R23, UR7, RZ, P1, !PT ;  /* 0x0000000717197c10 */ /* 0x000fca0008ffe4ff */
[----:B------:R-:W3:Y:S01]  /*1630*/  LDG.E.U16 R23, desc[UR10][R24.64] ;  /* 0x0000000a18177981 */ /* 0x000ee2000c1e1500 */
[----:B--2---:R-:W-:Y:S02]  /*1640*/  SHF.L.U32 R27, R21, 0x10, RZ ;  /* 0x00000010151b7819 */ /* 0x004fe400000006ff */
[----:B------:R-:W-:-:S03]  /*1650*/  IADD3.X R21, PT, PT, R29, UR9, RZ, P0, !PT ;  /* 0x000000091d157c10 */ /* 0x000fc600087fe4ff */
[----:B------:R-:W-:Y:S01]  /*1660*/  FFMA R28, R27, R28, R26 ;  /* 0x0000001c1b1c7223 */ /* 0x000fe2000000001a */
[----:B------:R-:W-:Y:S01]  /*1670*/  IADD3 R26, P0, PT, R20, UR8, RZ ;  /* 0x00000008141a7c10 */ /* 0x000fe2000ff1e0ff */
[----:B------:R0:W2:Y:S03]  /*1680*/  LDG.E.U16 R22, desc[UR10][R20.64] ;  /* 0x0000000a14167981 */ /* 0x0000a6000c1e1500 */
[----:B------:R-:W-:-:S05]  /*1690*/  IADD3.X R27, PT, PT, R21, UR9, RZ, P0, !PT ;  /* 0x00000009151b7c10 */ /* 0x000fca00087fe4ff */
[----:B------:R-:W4:Y:S01]  /*16a0*/  LDG.E.U16 R26, desc[UR10][R26.64] ;  /* 0x0000000a1a1a7981 */ /* 0x000f22000c1e1500 */
[----:B0-----:R-:W-:-:S04]  /*16b0*/  IADD3 R20, P1, PT, R24, UR6, RZ ;  /* 0x0000000618147c10 */ /* 0x001fc8000ff3e0ff */
[----:B------:R-:W-:-:S05]  /*16c0*/  IADD3.X R21, PT, PT, R25, UR7, RZ, P1, !PT ;  /* 0x0000000719157c10 */ /* 0x000fca0008ffe4ff */
[----:B------:R-:W5:Y:S01]  /*16d0*/  LDG.E.U16 R20, desc[UR10][R20.64] ;  /* 0x0000000a14147981 */ /* 0x000f62000c1e1500 */
[----:B------:R-:W-:-:S04]  /*16e0*/  IADD3 R7, P0, PT, R7, -0x8, RZ ;  /* 0xfffffff807077810 */ /* 0x000fc80007f1e0ff */
[----:B------:R-:W-:Y:S02]  /*16f0*/  IADD3.X R0, PT, PT, R0, -0x1, RZ, P0, !PT ;  /* 0xffffffff00007810 */ /* 0x000fe400007fe4ff */
[----:B------:R-:W-:-:S04]  /*1700*/  ISETP.NE.U32.AND P0, PT, R7, RZ, PT ;  /* 0x000000ff0700720c */ /* 0x000fc80003f05070 */
[----:B------:R-:W-:Y:S02]  /*1710*/  ISETP.NE.AND.EX P0, PT, R0, RZ, PT, P0 ;  /* 0x000000ff0000720c */ /* 0x000fe40003f05300 */
[----:B---3--:R-:W-:Y:S02]  /*1720*/  SHF.L.U32 R23, R23, 0x10, RZ ;  /* 0x0000001017177819 */ /* 0x008fe400000006ff */
[----:B------:R-:W-:-:S04]  /*1730*/  IADD3 R6, P1, PT, R6, 0x8, RZ ;  /* 0x0000000806067810 */ /* 0x000fc80007f3e0ff */
[----:B------:R-:W-:Y:S01]  /*1740*/  IADD3.X R5, PT, PT, RZ, R5, RZ, P1, !PT ;  /* 0x00000005ff057210 */ /* 0x000fe20000ffe4ff */
[----:B--2---:R-:W-:-:S04]  /*1750*/  IMAD.U32 R29, R22, 0x10000, RZ ;  /* 0x00010000161d7824 */ /* 0x004fc800078e00ff */
[----:B------:R-:W-:Y:S01]  /*1760*/  FFMA R23, R29, R23, R28 ;  /* 0x000000171d177223 */ /* 0x000fe2000000001c */
[----:B----4-:R-:W-:Y:S02]  /*1770*/  IMAD.U32 R22, R26, 0x10000, RZ ;  /* 0x000100001a167824 */ /* 0x010fe400078e00ff */
[----:B-----5:R-:W-:-:S04]  /*1780*/  IMAD.U32 R24, R20, 0x10000, RZ ;  /* 0x0001000014187824 */ /* 0x020fc800078e00ff */
[----:B------:R-:W-:Y:S01]  /*1790*/  FFMA R26, R22, R24, R23 ;  /* 0x00000018161a7223 */ /* 0x000fe20000000017 */
[----:B------:R-:W-:Y:S06]  /*17a0*/  @P0 BRA `(.L_x_243) ;  /* 0xfffffff800900947 */ /* 0x000fec000383ffff */
[----:B------:R-:W-:Y:S05]  /*17b0*/  BSYNC.RECONVERGENT B2 ;  /* 0x0000000000027941 */ /* 0x000fea0003800200 */
.L_x_242:
[----:B------:R-:W-:-:S04]  /*17c0*/  ISETP.GT.U32.AND P0, PT, R10, 0x1, PT ;  /* 0x000000010a00780c */ /* 0x000fc80003f04070 */
[----:B------:R-:W-:-:S04]  /*17d0*/  ISETP.GT.U32.AND.EX P0, PT, R11, RZ, PT, P0 ;  /* 0x000000ff0b00720c */ /* 0x000fc80003f04100 */
[----:B------:R-:W-:Y:S02]  /*17e0*/  SEL R7, R10, 0x1, P0 ;  /* 0x000000010a077807 */ /* 0x000fe40000000000 */
[----:B------:R-:W-:Y:S02]  /*17f0*/  SEL R5, R11, RZ, P0 ;  /* 0x000000ff0b057207 */ /* 0x000fe40000000000 */
[----:B------:R-:W-:-:S07]  /*1800*/  LOP3.LUT R7, R7, 0xfffffff8, RZ, 0xc0, !PT ;  /* 0xfffffff807077812 */ /* 0x000fce00078ec0ff */
.L_x_241:
[----:B------:R-:W-:Y:S05]  /*1810*/  BSYNC.RECONVERGENT B1 ;  /* 0x0000000000017941 */ /* 0x000fea0003800200 */
.L_x_240:
        /* <DEDUP_REMOVED lines=15> */
[----:B------:R-:W-:Y:S02]  /*1910*/  IMAD.MOV.U32 R29, RZ, RZ, R19 ;  /* 0x000000ffff1d7224 */ /* 0x000fe400078e0013 */
[----:B------:R-:W-:Y:S01]  /*1920*/  IMAD.X R21, R5, 0x1, R2, P1 ;  /* 0x0000000105157824 */ /* 0x000fe200008e0602 */
[----:B------:R-:W-:Y:S01]  /*1930*/  IADD3 R23, P1, PT, R7, R14, RZ ;  /* 0x0000000e07177210 */ /* 0x000fe20007f3e0ff */
[----:B------:R-:W2:Y:S04]  /*1940*/  LDCU.64 UR20, c[0x0][0x3e0] ;  /* 0x00007c00ff1477ac */ /* 0x000ea80008000a00 */
[----:B------:R-:W-:-:S02]  /*1950*/  IMAD.X R6, R5, 0x1, R4, P1 ;  /* 0x0000000105067824 */ /* 0x000fc400008e0604 */
[----:B------:R-:W-:-:S04]  /*1960*/  IMAD.WIDE.U32 R28, R23, UR16, R28 ;  /* 0x00000010171c7c25 */ /* 0x000fc8000f8e001c */
[----:B------:R-:W-:Y:S01]  /*1970*/  IMAD R6, R6, UR16, RZ ;  /* 0x0000001006067c24 */ /* 0x000fe2000f8e02ff */
[----:B-1----:R-:W-:-:S03]  /*1980*/  LEA R22, P1, R28, UR18, 0x1 ;  /* 0x000000121c167c11 */ /* 0x002fc6000f8208ff */
[----:B------:R-:W-:Y:S02]  /*1990*/  IMAD R23, R23, UR17, R6 ;  /* 0x0000001117177c24 */ /* 0x000fe4000f8e0206 */
[----:B0-----:R-:W-:-:S03]  /*19a0*/  IMAD R21, R21, R24, RZ ;  /* 0x0000001815157224 */ /* 0x001fc600078e02ff */
[----:B------:R-:W-:Y:S01]  /*19b0*/  IADD3 R23, PT, PT, R29, R23, RZ ;  /* 0x000000171d177210 */ /* 0x000fe20007ffe0ff */
[C---:B------:R-:W-:Y:S02]  /*19c0*/  IMAD R21, R0.reuse, R25, R21 ;  /* 0x0000001900157224 */ /* 0x040fe400078e0215 */
[----:B------:R-:W-:Y:S01]  /*19d0*/  IMAD.WIDE.U32 R24, R0, R24, UR4 ;  /* 0x0000000400187e25 */ /* 0x000fe2000f8e0018 */
[----:B------:R-:W-:-:S03]  /*19e0*/  LEA.HI.X R23, R28, UR19, R23, 0x1, P1 ;  /* 0x000000131c177c11 */ /* 0x000fc600088f0c17 */
[----:B------:R-:W-:Y:S01]  /*19f0*/  IMAD.IADD R21, R25, 0x1, R21 ;  /* 0x0000000119157824 */ /* 0x000fe200078e0215 */
[C---:B--2---:R-:W-:Y:S01]  /*1a00*/  LEA R20, P2, R24.reuse, UR20, 0x1 ;  /* 0x0000001418147c11 */ /* 0x044fe2000f8408ff */
[----:B------:R-:W2:Y:S03]  /*1a10*/  LDG.E.U16 R0, desc[UR10][R22.64] ;  /* 0x0000000a16007981 */ /* 0x000ea6000c1e1500 */
        /* <DEDUP_REMOVED lines=10> */
[----:B--2---:R-:W-:Y:S02]  /*1ac0*/  IMAD.U32 R27, R0, 0x10000, RZ ;  /* 0x00010000001b7824 */ /* 0x004fe400078e00ff */
[----:B------:R0:W2:Y:S01]  /*1ad0*/  LDG.E.U16 R0, desc[UR10][R24.64] ;  /* 0x0000000a18007981 */ /* 0x0000a2000c1e1500 */
[----:B---3--:R-:W-:-:S04]  /*1ae0*/  IMAD.U32 R6, R6, 0x10000, RZ ;  /* 0x0001000006067824 */ /* 0x008fc800078e00ff */
[----:B------:R-:W-:Y:S01]  /*1af0*/  FFMA R26, R27, R6, R26 ;  /* 0x000000061b1a7223 */ /* 0x000fe2000000001a */
[----:B0-----:R-:W-:Y:S01]  /*1b00*/  IADD3 R24, P2, PT, R22, UR6, RZ ;  /* 0x0000000616187c10 */ /* 0x001fe2000ff5e0ff */
[----:B------:R0:W3:Y:S04]  /*1b10*/  LDG.E.U16 R27, desc[UR10][R20.64] ;  /* 0x0000000a141b7981 */ /* 0x0000e8000c1e1500 */
[----:B------:R-:W4:Y:S01]  /*1b20*/  LDG.E.U16 R6, desc[UR10][R28.64] ;  /* 0x0000000a1c067981 */ /* 0x000f22000c1e1500 */
[----:B------:R-:W-:Y:S02]  /*1b30*/  IADD3.X R25, PT, PT, R23, UR7, RZ, P2, !PT ;  /* 0x0000000717197c10 */ /* 0x000fe400097fe4ff */
[----:B0-----:R-:W-:-:S03]  /*1b40*/  IADD3 R20, P1, PT, R20, UR8, RZ ;  /* 0x0000000814147c10 */ /* 0x001fc6000ff3e0ff */
[----:B------:R-:W5:Y:S01]  /*1b50*/  LDG.E.U16 R24, desc[UR10][R24.64] ;  /* 0x0000000a18187981 */ /* 0x000f62000c1e1500 */
[----:B------:R-:W-:-:S03]  /*1b60*/  IADD3.X R21, PT, PT, R21, UR9, RZ, P1, !PT ;  /* 0x0000000915157c10 */ /* 0x000fc60008ffe4ff */
[----:B------:R-:W5:Y:S04]  /*1b70*/  LDG.E.U16 R28, desc[UR10][R22.64] ;  /* 0x0000000a161c7981 */ /* 0x000f68000c1e1500 */
[----:B------:R-:W5:Y:S01]  /*1b80*/  LDG.E.U16 R20, desc[UR10][R20.64] ;  /* 0x0000000a14147981 */ /* 0x000f62000c1e1500 */
[----:B------:R-:W-:-:S04]  /*1b90*/  IADD3 R7, P1, PT, R7, 0x4, RZ ;  /* 0x0000000407077810 */ /* 0x000fc80007f3e0ff */
[----:B------:R-:W-:Y:S02]  /*1ba0*/  IADD3.X R5, PT, PT, RZ, R5, RZ, P1, !PT ;  /* 0x00000005ff057210 */ /* 0x000fe40000ffe4ff */
[----:B--2---:R-:W-:Y:S01]  /*1bb0*/  SHF.L.U32 R0, R0, 0x10, RZ ;  /* 0x0000001000007819 */ /* 0x004fe200000006ff */
[----:B---3--:R-:W-:Y:S02]  /*1bc0*/  IMAD.U32 R27, R27, 0x10000, RZ ;  /* 0x000100001b1b7824 */ /* 0x008fe400078e00ff */
[----:B----4-:R-:W-:-:S04]  /*1bd0*/  IMAD.U32 R6, R6, 0x10000, RZ ;  /* 0x0001000006067824 */ /* 0x010fc800078e00ff */
[----:B------:R-:W-:Y:S01]  /*1be0*/  FFMA R0, R0, R6, R26 ;  /* 0x0000000600007223 */ /* 0x000fe2000000001a */
[----:B-----5:R-:W-:Y:S01]  /*1bf0*/  SHF.L.U32 R28, R28, 0x10, RZ ;  /* 0x000000101c1c7819 */ /* 0x020fe200000006ff */
[----:B------:R-:W-:Y:S02]  /*1c00*/  IMAD.U32 R26, R24, 0x10000, RZ ;  /* 0x00010000181a7824 */ /* 0x000fe400078e00ff */
[----:B------:R-:W-:Y:S02]  /*1c10*/  IMAD.U32 R23, R20, 0x10000, RZ ;  /* 0x0001000014177824 */ /* 0x000fe400078e00ff */
[----:B------:R-:W-:-:S04]  /*1c20*/  FFMA R0, R27, R28, R0 ;  /* 0x0000001c1b007223 */ /* 0x000fc80000000000 */
[----:B------:R-:W-:-:S07]  /*1c30*/  FFMA R26, R23, R26, R0 ;  /* 0x0000001a171a7223 */ /* 0x000fce0000000000 */
.L_x_245:
[----:B------:R-:W-:Y:S05]  /*1c40*/  BSYNC.RECONVERGENT B1 ;  /* 0x0000000000017941 */ /* 0x000fea0003800200 */
.L_x_244:
        /* <DEDUP_REMOVED lines=14> */
[----:B------:R-:W-:Y:S02]  /*1d30*/  IADD3 R25, P0, PT, R7, R14, RZ ;  /* 0x0000000e07197210 */ /* 0x000fe40007f1e0ff */
[----:B------:R-:W-:Y:S01]  /*1d40*/  MOV R20, R18 ;  /* 0x0000001200147202 */ /* 0x000fe20000000f00 */
[C---:B------:R-:W-:Y:S01]  /*1d50*/  IMAD.X R21, R5.reuse, 0x1, R2, P2 ;  /* 0x0000000105157824 */ /* 0x040fe200010e0602 */
[----:B------:R-:W2:Y:S01]  /*1d60*/  LDCU.64 UR20, c[0x0][0x3e0] ;  /* 0x00007c00ff1477ac */ /* 0x000ea20008000a00 */
[----:B------:R-:W-:-:S04]  /*1d70*/  IMAD.X R6, R5, 0x1, R4, P0 ;  /* 0x0000000105067824 */ /* 0x000fc800000e0604 */
[----:B------:R-:W-:-:S04]  /*1d80*/  IMAD R6, R6, UR16, RZ ;  /* 0x0000001006067c24 */ /* 0x000fc8000f8e02ff */
[----:B------:R-:W-:Y:S02]  /*1d90*/  IMAD R27, R25, UR17, R6 ;  /* 0x00000011191b7c24 */ /* 0x000fe4000f8e0206 */
[----:B0-----:R-:W-:Y:S02]  /*1da0*/  IMAD R24, R21, R22, RZ ;  /* 0x0000001615187224 */ /* 0x001fe400078e02ff */
[----:B------:R-:W-:Y:S02]  /*1db0*/  IMAD.MOV.U32 R21, RZ, RZ, R19 ;  /* 0x000000ffff157224 */ /* 0x000fe400078e0013 */
        /* <DEDUP_REMOVED lines=19> */
[----:B--2---:R-:W-:Y:S02]  /*1ef0*/  IMAD.U32 R27, R28, 0x10000, RZ ;  /* 0x000100001c1b7824 */ /* 0x004fe400078e00ff */
[----:B---3--:R-:W-:Y:S01]  /*1f00*/  IMAD.U32 R0, R24, 0x10000, RZ ;  /* 0x0001000018007824 */ /* 0x008fe200078e00ff */
[----:B----4-:R-:W-:-:S03]  /*1f10*/  SHF.L.U32 R6, R20, 0x10, RZ ;  /* 0x0000001014067819 */ /* 0x010fc600000006ff */
[----:B------:R-:W-:Y:S01]  /*1f20*/  FFMA R0, R27, R0, R26 ;  /* 0x000000001b007223 */ /* 0x000fe2000000001a */
[----:B-----5:R-:W-:-:S04]  /*1f30*/  IMAD.U32 R21, R22, 0x10000, RZ ;  /* 0x0001000016157824 */ /* 0x020fc800078e00ff */
[----:B------:R-:W-:-:S07]  /*1f40*/  FFMA R26, R6, R21, R0 ;  /* 0x00000015061a7223 */ /* 0x000fce0000000000 */
.L_x_247:
[----:B------:R-:W-:Y:S05]  /*1f50*/  BSYNC.RECONVERGENT B1 ;  /* 0x0000000000017941 */ /* 0x000fea0003800200 */
.L_x_246:
[----:B------:R-:W-:Y:S05]  /*1f60*/  @!P1 BRA `(.L_x_239) ;  /* 0x0000000000689947 */ /* 0x000fea0003800000 */
[----:B------:R-:W0:Y:S01]  /*1f70*/  LDC.64 R20, c[0x0][0x3b0] ;  /* 0x0000ec00ff147b82 */ /* 0x000e220000000a00 */
[----:B------:R-:W1:Y:S01]  /*1f80*/  LDCU.64 UR18, c[0x0][0x3d8] ;  /* 0x00007b00ff1277ac */ /* 0x000e620008000a00 */
[C---:B------:R-:W-:Y:S01]  /*1f90*/  IADD3 R0, P0, PT, R7.reuse, R14, RZ ;  /* 0x0000000e07007210 */ /* 0x040fe20007f1e0ff */
[----:B------:R-:W-:Y:S01]  /*1fa0*/  IMAD.MOV.U32 R6, RZ, RZ, R18 ;  /* 0x000000ffff067224 */ /* 0x000fe200078e0012 */
[----:B------:R-:W-:Y:S01]  /*1fb0*/  IADD3 R22, P1, PT, R7, R16, RZ ;  /* 0x0000001007167210 */ /* 0x000fe20007f3e0ff */
[----:B------:R-:W2:Y:S01]  /*1fc0*/  LDCU.64 UR20, c[0x0][0x3e0] ;  /* 0x00007c00ff1477ac */ /* 0x000ea20008000a00 */
[C---:B------:R-:W-:Y:S02]  /*1fd0*/  IADD3.X R23, PT, PT, R5.reuse, R4, RZ, P0, !PT ;  /* 0x0000000405177210 */ /* 0x040fe400007fe4ff */
[----:B------:R-:W-:Y:S01]  /*1fe0*/  MOV R7, R19 ;  /* 0x0000001300077202 */ /* 0x000fe20000000f00 */
[----:B------:R-:W-:Y:S02]  /*1ff0*/  IMAD.X R5, R5, 0x1, R2, P1 ;  /* 0x0000000105057824 */ /* 0x000fe400008e0602 */
[----:B------:R-:W-:-:S02]  /*2000*/  IMAD R23, R23, UR16, RZ ;  /* 0x0000001017177c24 */ /* 0x000fc4000f8e02ff */
[----:B------:R-:W-:-:S04]  /*2010*/  IMAD.WIDE.U32 R6, R0, UR16, R6 ;  /* 0x0000001000067c25 */ /* 0x000fc8000f8e0006 */
[----:B------:R-:W-:-:S04]  /*2020*/  IMAD R23, R0, UR17, R23 ;  /* 0x0000001100177c24 */ /* 0x000fc8000f8e0217 */
[----:B------:R-:W-:Y:S02]  /*2030*/  IMAD.IADD R7, R7, 0x1, R23 ;  /* 0x0000000107077824 */ /* 0x000fe400078e0217 */
        /* <DEDUP_REMOVED lines=10> */
[----:B--2---:R-:W-:Y:S01]  /*20e0*/  SHF.L.U32 R5, R22, 0x10, RZ ;  /* 0x0000001016057819 */ /* 0x004fe200000006ff */
[----:B---3--:R-:W-:-:S04]  /*20f0*/  IMAD.U32 R0, R20, 0x10000, RZ ;  /* 0x0001000014007824 */ /* 0x008fc800078e00ff */
[----:B------:R-:W-:-:S07]  /*2100*/  FFMA R26, R5, R0, R26 ;  /* 0x00000000051a7223 */ /* 0x000fce000000001a */
.L_x_239:
[----:B------:R-:W-:Y:S05]  /*2110*/  BSYNC.RECONVERGENT B0 ;  /* 0x0000000000007941 */ /* 0x000fea0003800200 */
.L_x_238:
[----:B------:R-:W0:Y:S01]  /*2120*/  LDCU.64 UR12, c[0x0][0x3b0] ;  /* 0x00007600ff0c77ac */ /* 0x000e220008000a00 */
[----:B------:R-:W-:-:S04]  /*2130*/  UIADD3 UR4, UP0, UPT, UR4, 0x1, URZ ;  /* 0x0000000104047890 */ /* 0x000fc8000ff1e0ff */
[----:B------:R-:W-:Y:S02]  /*2140*/  UIADD3.X UR5, UPT, UPT, URZ, UR5, URZ, UP0, !UPT ;  /* 0x00000005ff057290 */ /* 0x000fe400087fe4ff */
[----:B0-----:R-:W-:-:S04]  /*2150*/  UISETP.NE.U32.AND UP0, UPT, UR4, UR12, UPT ;  /* 0x0000000c0400728c */ /* 0x001fc8000bf05070 */
[----:B------:R-:W-:-:S09]  /*2160*/  UISETP.NE.AND.EX UP0, UPT, UR5, UR13, UPT, UP0 ;  /* 0x0000000d0500728c */ /* 0x000fd2000bf05300 */
[----:B------:R-:W-:Y:S05]  /*2170*/  BRA.U UP0, `(.L_x_248) ;  /* 0xffffffed00907547 */ /* 0x000fea000b83ffff */
.L_x_237:
[----:B------:R-:W0:Y:S01]  /*2180*/  LDCU.64 UR12, c[0x0][0x3e8] ;  /* 0x00007d00ff0c77ac */ /* 0x000e220008000a00 */
[----:B------:R-:W-:Y:S02]  /*2190*/  F2FP.BF16.F32.PACK_AB R26, RZ, R26 ;  /* 0x0000001aff1a723e */ /* 0x000fe400000010ff */
[----:B0-----:R-:W-:-:S04]  /*21a0*/  LEA R2, P0, R8, UR12, 0x1 ;  /* 0x0000000c08027c11 */ /* 0x001fc8000f8008ff */
[----:B------:R-:W-:-:S05]  /*21b0*/  LEA.HI.X R3, R8, UR13, RZ, 0x1, P0 ;  /* 0x0000000d08037c11 */ /* 0x000fca00080f0cff */
[----:B------:R-:W-:Y:S01]  /*21c0*/  STG.E.U16 desc[UR10][R2.64], R26 ;  /* 0x0000001a02007986 */ /* 0x000fe2000c10150a */
[----:B------:R-:W-:Y:S05]  /*21d0*/  EXIT ;  /* 0x000000000000794d */ /* 0x000fea0003800000 */
        .weak           $__internal_30_$__cuda_sm20_div_u64
        .type           $__internal_30_$__cuda_sm20_div_u64,@function
        .size           $__internal_30_$__cuda_sm20_div_u64,($__internal_31_$__cuda_sm20_rem_u64 - $__internal_30_$__cuda_sm20_div_u64)
$__internal_30_$__cuda_sm20_div_u64:
        /* <DEDUP_REMOVED lines=66> */
[----:B------:R-:W-:Y:S06]  /*2600*/  RET.REL.NODEC R14 `(conv1d_direct_bf16) ;  /* 0xffffffd80e7c7950 */ /* 0x000fec0003c3ffff */
        .weak           $__internal_31_$__cuda_sm20_rem_u64
        .type           $__internal_31_$__cuda_sm20_rem_u64,@function
        .size           $__internal_31_$__cuda_sm20_rem_u64,(.L_x_307 - $__internal_31_$__cuda_sm20_rem_u64)
$__internal_31_$__cuda_sm20_rem_u64:
        /* <DEDUP_REMOVED lines=64> */
[----:B------:R-:W-:Y:S06]  /*2a10*/  RET.REL.NODEC R10 `(conv1d_direct_bf16) ;  /* 0xffffffd40a787950 */ /* 0x000fec0003c3ffff */
.L_x_249:
        /* <DEDUP_REMOVED lines=14> */
.L_x_307:


//--------------------- .text.col2im1d_bf16       --------------------------
	.section	.text.col2im1d_bf16,"ax",@progbits
	.align	128
        .global         col2im1d_bf16
        .type           col2im1d_bf16,@function
        .size           col2im1d_bf16,(.L_x_309 - col2im1d_bf16)
        .other          col2im1d_bf16,@"STO_CUDA_ENTRY STV_DEFAULT"
col2im1d_bf16:
.text.col2im1d_bf16:
        /* <DEDUP_REMOVED lines=22> */
[----:B------:R-:W-:-:S04]  /*0160*/  IMAD.HI.U32 R5, R5, R7, R4 ;  /* 0x0000000705057227 */ /* 0x000fc800078e0004 */
[----:B------:R-:W-:Y:S02]  /*0170*/  HFMA2 R7, -RZ, RZ, 0, 0 ;  /* 0x00000000ff077431 */ /* 0x000fe400000001ff */
        /* <DEDUP_REMOVED lines=9> */
[----:B------:R-:W-:-:S05]  /*0210*/  IADD3 R5, PT, PT, -R6, RZ, RZ ;  /* 0x000000ff06057210 */ /* 0x000fca0007ffe1ff */
[----:B------:R-:W-:Y:S01]  /*0220*/  IMAD R8, R5, UR4, R2 ;  /* 0x0000000405087c24 */ /* 0x000fe2000f8e0202 */
[----:B------:R-:W-:Y:S06]  /*0230*/  BRA `(.L_x_251) ;  /* 0x0000000000447947 */ /* 0x000fec0003800000 */
.L_x_250:
[----:B------:R-:W0:Y:S01]  /*0240*/  LDCU.64 UR4, c[0x0][0x3a0] ;  /* 0x00007400ff0477ac */ /* 0x000e220008000a00 */
[----:B------:R-:W-:Y:S01]  /*0250*/  IMAD.MOV.U32 R15, RZ, RZ, R2 ;  /* 0x000000ffff0f7224 */ /* 0x000fe200078e0002 */
[----:B------:R-:W-:Y:S02]  /*0260*/  MOV R16, RZ ;  /* 0x000000ff00107202 */ /* 0x000fe40000000f00 */
[----:B------:R-:W-:Y:S02]  /*0270*/  MOV R12, 0x2b0 ;  /* 0x000002b0000c7802 */ /* 0x000fe40000000f00 */
[----:B0-----:R-:W-:Y:S01]  /*0280*/  MOV R14, UR4 ;  /* 0x00000004000e7c02 */ /* 0x001fe20008000f00 */
[----:B------:R-:W-:-:S07]  /*0290*/  IMAD.U32 R13, RZ, RZ, UR5 ;  /* 0x00000005ff0d7e24 */ /* 0x000fce000f8e00ff */
[----:B------:R-:W-:Y:S05]  /*02a0*/  CALL.REL.NOINC `($__internal_32_$__cuda_sm20_div_u64) ;  /* 0x0000000800907944 */ /* 0x000fea0003c00000 */
[----:B------:R-:W0:Y:S01]  /*02b0*/  LDCU.64 UR4, c[0x0][0x3a0] ;  /* 0x00007400ff0477ac */ /* 0x000e220008000a00 */
[-C--:B------:R-:W-:Y:S01]  /*02c0*/  IADD3 R5, P0, PT, RZ, -R10.reuse, RZ ;  /* 0x8000000aff057210 */ /* 0x080fe20007f1e0ff */
[----:B------:R-:W-:Y:S01]  /*02d0*/  HFMA2 R3, -RZ, RZ, 0, 0 ;  /* 0x00000000ff037431 */ /* 0x000fe200000001ff */
[----:B------:R-:W-:Y:S01]  /*02e0*/  MOV R6, R10 ;  /* 0x0000000a00067202 */ /* 0x000fe20000000f00 */
[--C-:B------:R-:W-:Y:S02]  /*02f0*/  IMAD.MOV.U32 R7, RZ, RZ, R11.reuse ;  /* 0x000000ffff077224 */ /* 0x100fe400078e000b */
[----:B------:R-:W-:-:S04]  /*0300*/  IMAD.X R0, RZ, RZ, ~R11, P0 ;  /* 0x000000ffff007224 */ /* 0x000fc800000e0e0b */
[----:B0-----:R-:W-:Y:S02]  /*0310*/  IMAD R0, R0, UR4, RZ ;  /* 0x0000000400007c24 */ /* 0x001fe4000f8e02ff */
[----:B------:R-:W-:-:S04]  /*0320*/  IMAD.WIDE.U32 R8, R5, UR4, R2 ;  /* 0x0000000405087c25 */ /* 0x000fc8000f8e0002 */
[----:B------:R-:W-:-:S04]  /*0330*/  IMAD R5, R5, UR5, R0 ;  /* 0x0000000505057c24 */ /* 0x000fc8000f8e0200 */
[----:B------:R-:W-:-:S07]  /*0340*/  IMAD.IADD R0, R9, 0x1, R5 ;  /* 0x0000000109007824 */ /* 0x000fce00078e0205 */
.L_x_251:
        /* <DEDUP_REMOVED lines=18> */
[----:B------:R-:W-:-:S04]  /*0470*/  @P0 IADD3 R6, PT, PT, R6, -UR4, RZ ;  /* 0x8000000406060c10 */ /* 0x000fc8000fffe0ff */
[----:B------:R-:W-:-:S13]  /*0480*/  ISETP.GE.U32.AND P0, PT, R6, UR4, PT ;  /* 0x0000000406007c0c */ /* 0x000fda000bf06070 */
[----:B------:R-:W-:Y:S01]  /*0490*/  @P0 VIADD R6, R6, -UR4 ;  /* 0x8000000406060c36 */ /* 0x000fe20008000000 */
[----:B------:R-:W-:-:S04]  /*04a0*/  @!P1 LOP3.LUT R6, RZ, UR4, RZ, 0x33, !PT ;  /* 0x00000004ff069c12 */ /* 0x000fc8000f8e33ff */
[----:B------:R-:W-:Y:S01]  /*04b0*/  MOV R4, R6 ;  /* 0x0000000600047202 */ /* 0x000fe20000000f00 */
[----:B------:R-:W-:Y:S06]  /*04c0*/  BRA `(.L_x_253) ;  /* 0x0000000000087947 */ /* 0x000fec0003800000 */
.L_x_252:
[----:B------:R-:W-:-:S07]  /*04d0*/  MOV R10, 0x4f0 ;  /* 0x000004f0000a7802 */ /* 0x000fce0000000f00 */
[----:B------:R-:W-:Y:S05]  /*04e0*/  CALL.REL.NOINC `($__internal_33_$__cuda_sm20_rem_u64) ;  /* 0x0000000c00147944 */ /* 0x000fea0003c00000 */
.L_x_253:
        /* <DEDUP_REMOVED lines=28> */
.L_x_254:
[----:B------:R-:W-:Y:S01]  /*06b0*/  IMAD.U32 R15, RZ, RZ, UR5 ;  /* 0x00000005ff0f7e24 */ /* 0x000fe2000f8e00ff */
[----:B------:R-:W-:Y:S01]  /*06c0*/  MOV R14, UR4 ;  /* 0x00000004000e7c02 */ /* 0x000fe20008000f00 */
[----:B------:R-:W-:Y:S01]  /*06d0*/  IMAD.MOV.U32 R16, RZ, RZ, RZ ;  /* 0x000000ffff107224 */ /* 0x000fe200078e00ff */
[----:B------:R-:W-:Y:S02]  /*06e0*/  MOV R15, R2 ;  /* 0x00000002000f7202 */ /* 0x000fe40000000f00 */
[----:B------:R-:W-:Y:S02]  /*06f0*/  MOV R13, UR6 ;  /* 0x00000006000d7c02 */ /* 0x000fe40008000f00 */
[----:B------:R-:W-:-:S07]  /*0700*/  MOV R12, 0x720 ;  /* 0x00000720000c7802 */ /* 0x000fce0000000f00 */
[----:B------:R-:W-:Y:S05]  /*0710*/  CALL.REL.NOINC `($__internal_32_$__cuda_sm20_div_u64) ;  /* 0x0000000400747944 */ /* 0x000fea0003c00000 */
[----:B------:R-:W-:Y:S01]  /*0720*/  IMAD.MOV.U32 R6, RZ, RZ, R10 ;  /* 0x000000ffff067224 */ /* 0x000fe200078e000a */
[----:B------:R-:W-:-:S07]  /*0730*/  MOV R7, R11 ;  /* 0x0000000b00077202 */ /* 0x000fce0000000f00 */
.L_x_255:
[----:B------:R-:W0:Y:S01]  /*0740*/  LDCU UR4, c[0x0][0x3b4] ;  /* 0x00007680ff0477ac */ /* 0x000e220008000800 */
[----:B------:R-:W1:Y:S01]  /*0750*/  I2F.BF16 R9, RZ ;  /* 0x000000ff00097306 */ /* 0x000e620000202400 */
[----:B------:R-:W-:Y:S01]  /*0760*/  BSSY.RECONVERGENT B0, `(.L_x_256) ;  /* 0x0000021000007945 */ /* 0x000fe20003800200 */
[----:B0-----:R-:W-:-:S04]  /*0770*/  LOP3.LUT R10, R0, UR4, RZ, 0xfc, !PT ;  /* 0x00000004000a7c12 */ /* 0x001fc8000f8efcff */
[----:B------:R-:W-:-:S13]  /*0780*/  ISETP.NE.U32.AND P0, PT, R10, RZ, PT ;  /* 0x000000ff0a00720c */ /* 0x000fda0003f05070 */
[----:B-1----:R-:W-:Y:S05]  /*0790*/  @P0 BRA `(.L_x_257) ;  /* 0x0000000000540947 */ /* 0x002fea0003800000 */
        /* <DEDUP_REMOVED lines=21> */
.L_x_257:
[----:B------:R-:W0:Y:S01]  /*08f0*/  LDCU.64 UR4, c[0x0][0x3b0] ;  /* 0x00007600ff0477ac */ /* 0x000e220008000a00 */
[----:B------:R-:W-:Y:S01]  /*0900*/  IMAD.MOV.U32 R16, RZ, RZ, R0 ;  /* 0x000000ffff107224 */ /* 0x000fe200078e0000 */
[----:B------:R-:W-:Y:S02]  /*0910*/  MOV R15, R8 ;  /* 0x00000008000f7202 */ /* 0x000fe40000000f00 */
[----:B------:R-:W-:Y:S02]  /*0920*/  MOV R12, 0x960 ;  /* 0x00000960000c7802 */ /* 0x000fe40000000f00 */
[----:B0-----:R-:W-:Y:S01]  /*0930*/  MOV R14, UR4 ;  /* 0x00000004000e7c02 */ /* 0x001fe20008000f00 */
[----:B------:R-:W-:-:S07]  /*0940*/  IMAD.U32 R13, RZ, RZ, UR5 ;  /* 0x00000005ff0d7e24 */ /* 0x000fce000f8e00ff */
[----:B------:R-:W-:Y:S05]  /*0950*/  CALL.REL.NOINC `($__internal_32_$__cuda_sm20_div_u64) ;  /* 0x0000000000e47944 */ /* 0x000fea0003c00000 */
[----:B------:R-:W-:-:S07]  /*0960*/  IMAD.MOV.U32 R0, RZ, RZ, R10 ;  /* 0x000000ffff007224 */ /* 0x000fce00078e000a */
.L_x_258:
[----:B------:R-:W-:Y:S05]  /*0970*/  BSYNC.RECONVERGENT B0 ;  /* 0x0000000000007941 */ /* 0x000fea0003800200 */
.L_x_256:
[----:B------:R-:W0:Y:S01]  /*0980*/  LDCU UR8, c[0x0][0x3b0] ;  /* 0x00007600ff0877ac */ /* 0x000e220008000800 */
[C---:B------:R-:W-:Y:S01]  /*0990*/  IADD3 R11, PT, PT, -R0.reuse, RZ, RZ ;  /* 0x000000ff000b7210 */ /* 0x040fe20007ffe1ff */
[----:B------:R-:W-:Y:S01]  /*09a0*/  BSSY.RECONVERGENT B0, `(.L_x_259) ;  /* 0x000002f000007945 */ /* 0x000fe20003800200 */
[----:B------:R-:W-:Y:S01]  /*09b0*/  ISETP.GE.AND P0, PT, R0, RZ, PT ;  /* 0x000000ff0000720c */ /* 0x000fe20003f06270 */
        /* <DEDUP_REMOVED lines=12> */
[----:B------:R-:W-:Y:S01]  /*0a80*/  IMAD.MOV.U32 R8, RZ, RZ, R0 ;  /* 0x000000ffff087224 */ /* 0x000fe200078e0000 */
[----:B------:R-:W-:-:S07]  /*0a90*/  MOV R0, R10 ;  /* 0x0000000a00007202 */ /* 0x000fce0000000f00 */
.L_x_263:
[----:B--2---:R-:W-:Y:S01]  /*0aa0*/  ISETP.GE.AND P0, PT, R8, R11, PT ;  /* 0x0000000b0800720c */ /* 0x004fe20003f06270 */
[----:B------:R-:W-:-:S12]  /*0ab0*/  BSSY.RECONVERGENT B1, `(.L_x_261) ;  /* 0x0000018000017945 */ /* 0x000fd80003800200 */
[----:B------:R-:W-:Y:S05]  /*0ac0*/  @P0 BRA `(.L_x_262) ;  /* 0x0000000000580947 */ /* 0x000fea0003800000 */
[----:B------:R-:W-:Y:S02]  /*0ad0*/  HFMA2 R13, -RZ, RZ, 0, 0 ;  /* 0x00000000ff0d7431 */ /* 0x000fe400000001ff */
[-C--:B------:R-:W-:Y:S02]  /*0ae0*/  IMAD R17, R7, R11.reuse, RZ ;  /* 0x0000000b07117224 */ /* 0x080fe400078e02ff */
[----:B------:R-:W-:Y:S02]  /*0af0*/  IMAD.MOV.U32 R12, RZ, RZ, R8 ;  /* 0x000000ffff0c7224 */ /* 0x000fe400078e0008 */
[C---:B0-----:R-:W-:Y:S02]  /*0b00*/  IMAD R17, R6.reuse, UR7, R17 ;  /* 0x0000000706117c24 */ /* 0x041fe4000f8e0211 */
[----:B------:R-:W-:Y:S01]  /*0b10*/  IMAD.WIDE.U32 R14, R6, R11, R12 ;  /* 0x0000000b060e7225 */ /* 0x000fe200078e000c */
[----:B------:R-:W-:-:S03]  /*0b20*/  MOV R12, R4 ;  /* 0x00000004000c7202 */ /* 0x000fc60000000f00 */
[----:B------:R-:W-:Y:S02]  /*0b30*/  IMAD.IADD R10, R15, 0x1, R17 ;  /* 0x000000010f0a7824 */ /* 0x000fe400078e0211 */
[----:B------:R-:W-:Y:S02]  /*0b40*/  IMAD.MOV.U32 R13, RZ, RZ, R5 ;  /* 0x000000ffff0d7224 */ /* 0x000fe400078e0005 */
[----:B-1----:R-:W-:Y:S02]  /*0b50*/  IMAD R15, R10, UR12, RZ ;  /* 0x0000000c0a0f7c24 */ /* 0x002fe4000f8e02ff */
[----:B------:R-:W-:-:S04]  /*0b60*/  IMAD.WIDE.U32 R12, R14, UR12, R12 ;  /* 0x0000000c0e0c7c25 */ /* 0x000fc8000f8e000c */
[----:B------:R-:W-:Y:S02]  /*0b70*/  IMAD R15, R14, UR13, R15 ;  /* 0x0000000d0e0f7c24 */ /* 0x000fe4000f8e020f */
[----:B------:R-:W-:-:S03]  /*0b80*/  IMAD.MOV.U32 R14, RZ, RZ, R0 ;  /* 0x000000ffff0e7224 */ /* 0x000fc600078e0000 */
[----:B------:R-:W-:Y:S02]  /*0b90*/  IADD3 R10, PT, PT, R13, R15, RZ ;  /* 0x0000000f0d0a7210 */ /* 0x000fe40007ffe0ff */
[----:B------:R-:W-:-:S03]  /*0ba0*/  SHF.R.S32.HI R15, RZ, 0x1f, R0 ;  /* 0x0000001fff0f7819 */ /* 0x000fc60000011400 */
[----:B------:R-:W-:Y:S02]  /*0bb0*/  IMAD R13, R10, UR14, RZ ;  /* 0x0000000e0a0d7c24 */ /* 0x000fe4000f8e02ff */
[----:B------:R-:W-:-:S04]  /*0bc0*/  IMAD.WIDE.U32 R14, R12, UR14, R14 ;  /* 0x0000000e0c0e7c25 */ /* 0x000fc8000f8e000e */
[----:B------:R-:W-:Y:S01]  /*0bd0*/  IMAD R13, R12, UR15, R13 ;  /* 0x0000000f0c0d7c24 */ /* 0x000fe2000f8e020d */
[----:B------:R-:W-:-:S04]  /*0be0*/  LEA R12, P0, R14, UR8, 0x1 ;  /* 0x000000080e0c7c11 */ /* 0x000fc8000f8008ff */
[----:B------:R-:W-:-:S04]  /*0bf0*/  IADD3 R13, PT, PT, R15, R13, RZ ;  /* 0x0000000d0f0d7210 */ /* 0x000fc80007ffe0ff */
[----:B------:R-:W-:-:S05]  /*0c00*/  LEA.HI.X R13, R14, UR9, R13, 0x1, P0 ;  /* 0x000000090e0d7c11 */ /* 0x000fca00080f0c0d */
[----:B------:R-:W2:Y:S02]  /*0c10*/  LDG.E.U16 R12, desc[UR4][R12.64] ;  /* 0x000000040c0c7981 */ /* 0x000ea4000c1e1500 */
[----:B--2---:R-:W-:-:S07]  /*0c20*/  HADD2.BF16_V2 R9, R9.H0_H0, R12.H0_H0 ;  /* 0x2000000c09097230 */ /* 0x004fce0000200800 */
.L_x_262:
[----:B01----:R-:W-:Y:S05]  /*0c30*/  BSYNC.RECONVERGENT B1 ;  /* 0x0000000000017941 */ /* 0x003fea0003800200 */
.L_x_261:
[----:B------:R-:W-:Y:S01]  /*0c40*/  VIADD R0, R0, UR16 ;  /* 0x0000001000007c36 */ /* 0x000fe20008000000 */
[C---:B------:R-:W-:Y:S02]  /*0c50*/  ISETP.NE.AND P0, PT, R8.reuse, RZ, PT ;  /* 0x000000ff0800720c */ /* 0x040fe40003f05270 */
[----:B------:R-:W-:Y:S02]  /*0c60*/  IADD3 R8, PT, PT, R8, -0x1, RZ ;  /* 0xffffffff08087810 */ /* 0x000fe40007ffe0ff */
[----:B------:R-:W-:-:S13]  /*0c70*/  ISETP.LT.AND P1, PT, R0, UR17, PT ;  /* 0x0000001100007c0c */ /* 0x000fda000bf21270 */
[----:B------:R-:W-:Y:S05]  /*0c80*/  @P0 BRA P1, `(.L_x_263) ;  /* 0xfffffffc00840947 */ /* 0x000fea000083ffff */
.L_x_260:
[----:B01----:R-:W-:Y:S05]  /*0c90*/  BSYNC.RECONVERGENT B0 ;  /* 0x0000000000007941 */ /* 0x003fea0003800200 */
.L_x_259:
[----:B------:R-:W0:Y:S02]  /*0ca0*/  LDCU.64 UR10, c[0x0][0x3c0] ;  /* 0x00007800ff0a77ac */ /* 0x000e240008000a00 */
[----:B0-----:R-:W-:-:S04]  /*0cb0*/  LEA R4, P0, R2, UR10, 0x1 ;  /* 0x0000000a02047c11 */ /* 0x001fc8000f8008ff */
[----:B------:R-:W-:-:S05]  /*0cc0*/  LEA.HI.X R5, R2, UR11, RZ, 0x1, P0 ;  /* 0x0000000b02057c11 */ /* 0x000fca00080f0cff */
[----:B------:R-:W-:Y:S01]  /*0cd0*/  STG.E.U16 desc[UR4][R4.64], R9 ;  /* 0x0000000904007986 */ /* 0x000fe2000c101504 */
[----:B------:R-:W-:Y:S05]  /*0ce0*/  EXIT ;  /* 0x000000000000794d */ /* 0x000fea0003800000 */
        .weak           $__internal_32_$__cuda_sm20_div_u64
        .type           $__internal_32_$__cuda_sm20_div_u64,@function
        .size           $__internal_32_$__cuda_sm20_div_u64,($__internal_33_$__cuda_sm20_rem_u64 - $__internal_32_$__cuda_sm20_div_u64)
$__internal_32_$__cuda_sm20_div_u64:
[----:B------:R-:W-:Y:S01]  /*0cf0*/  IMAD.MOV.U32 R20, RZ, RZ, R14 ;  /* 0x000000ffff147224 */ /* 0x000fe200078e000e */
        /* <DEDUP_REMOVED lines=47> */
[----:B------:R-:W-:Y:S02]  /*0ff0*/  IADD3 R11, P2, PT, -R14, R15, RZ ;  /* 0x0000000f0e0b7210 */ /* 0x000fe40007f5e1ff */
[----:B------:R-:W-:Y:S02]  /*1000*/  IADD3 R10, P1, PT, R19, 0x1, RZ ;  /* 0x00000001130a7810 */ /* 0x000fe40007f3e0ff */
[C---:B------:R-:W-:Y:S01]  /*1010*/  ISETP.GE.U32.AND.EX P0, PT, R20.reuse, R13, PT, P0 ;  /* 0x0000000d1400720c */ /* 0x040fe20003f06100 */
[----:B------:R-:W-:Y:S01]  /*1020*/  IMAD.X R18, R20, 0x1, ~R13, P2 ;  /* 0x0000000114127824 */ /* 0x000fe200010e0e0d */
[----:B------:R-:W-:Y:S02]  /*1030*/  IADD3.X R16, PT, PT, RZ, R17, RZ, P1, !PT ;  /* 0x00000011ff107210 */ /* 0x000fe40000ffe4ff */
[----:B------:R-:W-:-:S02]  /*1040*/  SEL R19, R10, R19, P0 ;  /* 0x000000130a137207 */ /* 0x000fc40000000000 */
[----:B------:R-:W-:Y:S02]  /*1050*/  SEL R11, R11, R15, P0 ;  /* 0x0000000f0b0b7207 */ /* 0x000fe40000000000 */
[----:B------:R-:W-:Y:S02]  /*1060*/  SEL R18, R18, R20, P0 ;  /* 0x0000001412127207 */ /* 0x000fe40000000000 */
[----:B------:R-:W-:Y:S02]  /*1070*/  SEL R16, R16, R17, P0 ;  /* 0x0000001110107207 */ /* 0x000fe40000000000 */
[----:B------:R-:W-:Y:S02]  /*1080*/  IADD3 R10, P2, PT, R19, 0x1, RZ ;  /* 0x00000001130a7810 */ /* 0x000fe40007f5e0ff */
[----:B------:R-:W-:Y:S02]  /*1090*/  ISETP.GE.U32.AND P0, PT, R11, R14, PT ;  /* 0x0000000e0b00720c */ /* 0x000fe40003f06070 */
[----:B------:R-:W-:Y:S01]  /*10a0*/  ISETP.NE.U32.AND P1, PT, R14, RZ, PT ;  /* 0x000000ff0e00720c */ /* 0x000fe20003f25070 */
[----:B------:R-:W-:Y:S01]  /*10b0*/  IMAD.X R11, RZ, RZ, R16, P2 ;  /* 0x000000ffff0b7224 */ /* 0x000fe200010e0610 */
[----:B------:R-:W-:-:S02]  /*10c0*/  ISETP.GE.U32.AND.EX P0, PT, R18, R13, PT, P0 ;  /* 0x0000000d1200720c */ /* 0x000fc40003f06100 */
[----:B------:R-:W-:Y:S01]  /*10d0*/  ISETP.NE.AND.EX P1, PT, R13, RZ, PT, P1 ;  /* 0x000000ff0d00720c */ /* 0x000fe20003f25310 */
[----:B------:R-:W-:Y:S01]  /*10e0*/  HFMA2 R13, -RZ, RZ, 0, 0 ;  /* 0x00000000ff0d7431 */ /* 0x000fe200000001ff */
[----:B------:R-:W-:Y:S02]  /*10f0*/  SEL R10, R10, R19, P0 ;  /* 0x000000130a0a7207 */ /* 0x000fe40000000000 */
[----:B------:R-:W-:Y:S02]  /*1100*/  SEL R11, R11, R16, P0 ;  /* 0x000000100b0b7207 */ /* 0x000fe40000000000 */
[----:B------:R-:W-:Y:S02]  /*1110*/  SEL R10, R10, 0xffffffff, P1 ;  /* 0xffffffff0a0a7807 */ /* 0x000fe40000800000 */
[----:B------:R-:W-:Y:S01]  /*1120*/  SEL R11, R11, 0xffffffff, P1 ;  /* 0xffffffff0b0b7807 */ /* 0x000fe20000800000 */
[----:B------:R-:W-:Y:S06]  /*1130*/  RET.REL.NODEC R12 `(col2im1d_bf16) ;  /* 0xffffffec0cb07950 */ /* 0x000fec0003c3ffff */
        .weak           $__internal_33_$__cuda_sm20_rem_u64
        .type           $__internal_33_$__cuda_sm20_rem_u64,@function
        .size           $__internal_33_$__cuda_sm20_rem_u64,(.L_x_309 - $__internal_33_$__cuda_sm20_rem_u64)
$__internal_33_$__cuda_sm20_rem_u64:
        /* <DEDUP_REMOVED lines=64> */
[----:B------:R-:W-:Y:S06]  /*1540*/  RET.REL.NODEC R10 `(col2im1d_bf16) ;  /* 0xffffffe80aac7950 */ /* 0x000fec0003c3ffff */
.L_x_264:
        /* <DEDUP_REMOVED lines=11> */
.L_x_309:


//--------------------- .text.im2col1d_bf16       --------------------------
	.section	.text.im2col1d_bf16,"ax",@progbits
	.align	128
        .global         im2col1d_bf16
        .type           im2col1d_bf16,@function
        .size           im2col1d_bf16,(.L_x_311 - im2col1d_bf16)
        .other          im2col1d_bf16,@"STO_CUDA_ENTRY STV_DEFAULT"
im2col1d_bf16:
.text.im2col1d_bf16:
        /* <DEDUP_REMOVED lines=37> */
.L_x_265:
[----:B------:R-:W-:Y:S01]  /*0250*/  IMAD.MOV.U32 R7, RZ, RZ, R2 ;  /* 0x000000ffff077224 */ /* 0x000fe200078e0002 */
[----:B------:R-:W-:Y:S01]  /*0260*/  MOV R10, 0x290 ;  /* 0x00000290000a7802 */ /* 0x000fe20000000f00 */
[----:B------:R-:W0:Y:S06]  /*0270*/  LDCU.64 UR8, c[0x0][0x3a8] ;  /* 0x00007500ff0877ac */ /* 0x000e2c0008000a00 */
[----:B0-----:R-:W-:Y:S05]  /*0280*/  CALL.REL.NOINC `($__internal_34_$__cuda_sm20_div_u64) ;  /* 0x0000000800cc7944 */ /* 0x001fea0003c00000 */
        /* <DEDUP_REMOVED lines=10> */
.L_x_266:
        /* <DEDUP_REMOVED lines=24> */
.L_x_267:
[----:B------:R-:W-:Y:S01]  /*04b0*/  IMAD.MOV.U32 R7, RZ, RZ, R9 ;  /* 0x000000ffff077224 */ /* 0x000fe200078e0009 */
[----:B------:R-:W-:Y:S01]  /*04c0*/  MOV R10, 0x4f0 ;  /* 0x000004f0000a7802 */ /* 0x000fe20000000f00 */
[----:B------:R-:W0:Y:S06]  /*04d0*/  LDCU.64 UR8, c[0x0][0x390] ;  /* 0x00007200ff0877ac */ /* 0x000e2c0008000a00 */
[----:B0-----:R-:W-:Y:S05]  /*04e0*/  CALL.REL.NOINC `($__internal_35_$__cuda_sm20_rem_u64) ;  /* 0x0000000c00407944 */ /* 0x001fea0003c00000 */
[----:B------:R-:W-:Y:S01]  /*04f0*/  MOV R4, R8 ;  /* 0x0000000800047202 */ /* 0x000fe20000000f00 */
[----:B------:R-:W-:-:S07]  /*0500*/  IMAD.MOV.U32 R5, RZ, RZ, R9 ;  /* 0x000000ffff057224 */ /* 0x000fce00078e0009 */
.L_x_268:
        /* <DEDUP_REMOVED lines=28> */
.L_x_269:
[----:B------:R-:W-:Y:S01]  /*06d0*/  MOV R7, R2 ;  /* 0x0000000200077202 */ /* 0x000fe20000000f00 */
[----:B------:R-:W-:Y:S01]  /*06e0*/  UMOV UR8, UR6 ;  /* 0x0000000600087c82 */ /* 0x000fe20008000000 */
[----:B------:R-:W-:Y:S01]  /*06f0*/  MOV R10, 0x720 ;  /* 0x00000720000a7802 */ /* 0x000fe20000000f00 */
[----:B------:R-:W-:-:S06]  /*0700*/  UMOV UR9, UR5 ;  /* 0x0000000500097c82 */ /* 0x000fcc0008000000 */
[----:B------:R-:W-:Y:S05]  /*0710*/  CALL.REL.NOINC `($__internal_34_$__cuda_sm20_div_u64) ;  /* 0x0000000400a87944 */ /* 0x000fea0003c00000 */
[----:B------:R-:W-:Y:S01]  /*0720*/  IMAD.MOV.U32 R8, RZ, RZ, R12 ;  /* 0x000000ffff087224 */ /* 0x000fe200078e000c */
[----:B------:R-:W-:-:S07]  /*0730*/  MOV R9, R13 ;  /* 0x0000000d00097202 */ /* 0x000fce0000000f00 */
.L_x_270:
        /* <DEDUP_REMOVED lines=23> */
.L_x_271:
[----:B------:R-:W-:Y:S01]  /*08b0*/  MOV R7, R9 ;  /* 0x0000000900077202 */ /* 0x000fe20000000f00 */
[----:B------:R-:W0:Y:S01]  /*08c0*/  LDCU.64 UR8, c[0x0][0x3a0] ;  /* 0x00007400ff0877ac */ /* 0x000e220008000a00 */
[----:B------:R-:W-:-:S07]  /*08d0*/  MOV R10, 0x8f0 ;  /* 0x000008f0000a7802 */ /* 0x000fce0000000f00 */
[----:B0-----:R-:W-:Y:S05]  /*08e0*/  CALL.REL.NOINC `($__internal_35_$__cuda_sm20_rem_u64) ;  /* 0x0000000800407944 */ /* 0x001fea0003c00000 */
.L_x_272:
        /* <DEDUP_REMOVED lines=27> */
.L_x_273:
[----:B------:R-:W-:Y:S01]  /*0aa0*/  IMAD.MOV.U32 R7, RZ, RZ, R2 ;  /* 0x000000ffff077224 */ /* 0x000fe200078e0002 */
[----:B------:R-:W-:Y:S01]  /*0ab0*/  MOV R10, 0xae0 ;  /* 0x00000ae0000a7802 */ /* 0x000fe20000000f00 */
[----:B------:R-:W-:-:S06]  /*0ac0*/  UMOV UR9, UR5 ;  /* 0x0000000500097c82 */ /* 0x000fcc0008000000 */
[----:B------:R-:W-:Y:S05]  /*0ad0*/  CALL.REL.NOINC `($__internal_34_$__cuda_sm20_div_u64) ;  /* 0x0000000000b87944 */ /* 0x000fea0003c00000 */
[----:B------:R-:W-:Y:S01]  /*0ae0*/  MOV R10, R12 ;  /* 0x0000000c000a7202 */ /* 0x000fe20000000f00 */
[----:B------:R-:W-:-:S07]  /*0af0*/  IMAD.MOV.U32 R11, RZ, RZ, R13 ;  /* 0x000000ffff0b7224 */ /* 0x000fce00078e000d */
.L_x_274:
        /* <DEDUP_REMOVED lines=18> */
[----:B------:R-:W1:Y:S01]  /*0c20*/  @!P0 LDC.64 R6, c[0x0][0x3d0] ;  /* 0x0000f400ff068b82 */ /* 0x000e620000000a00 */
[----:B------:R-:W0:Y:S01]  /*0c30*/  @!P0 I2F.BF16 R13, RZ ;  /* 0x000000ff000d8306 */ /* 0x000e220000202400 */
[----:B-1----:R-:W-:-:S04]  /*0c40*/  @!P0 LEA R6, P1, R2, R6, 0x1 ;  /* 0x0000000602068211 */ /* 0x002fc800078208ff */
[----:B------:R-:W-:-:S05]  /*0c50*/  @!P0 LEA.HI.X R7, R2, R7, RZ, 0x1, P1 ;  /* 0x0000000702078211 */ /* 0x000fca00008f0cff */
[----:B0-----:R0:W-:Y:S01]  /*0c60*/  @!P0 STG.E.U16 desc[UR4][R6.64], R13 ;  /* 0x0000000d06008986 */ /* 0x0011e2000c101504 */
        /* <DEDUP_REMOVED lines=21> */
        .weak           $__internal_34_$__cuda_sm20_div_u64
        .type           $__internal_34_$__cuda_sm20_div_u64,@function
        .size           $__internal_34_$__cuda_sm20_div_u64,($__internal_35_$__cuda_sm20_rem_u64 - $__internal_34_$__cuda_sm20_div_u64)
$__internal_34_$__cuda_sm20_div_u64:
        /* <DEDUP_REMOVED lines=66> */
[----:B------:R-:W-:Y:S06]  /*11e0*/  RET.REL.NODEC R10 `(im2col1d_bf16) ;  /* 0xffffffec0a847950 */ /* 0x000fec0003c3ffff */
        .weak           $__internal_35_$__cuda_sm20_rem_u64
        .type           $__internal_35_$__cuda_sm20_rem_u64,@function
        .size           $__internal_35_$__cuda_sm20_rem_u64,(.L_x_311 - $__internal_35_$__cuda_sm20_rem_u64)
$__internal_35_$__cuda_sm20_rem_u64:
        /* <DEDUP_REMOVED lines=62> */
[----:B------:R-:W-:Y:S06]  /*15d0*/  RET.REL.NODEC R10 `(im2col1d_bf16) ;  /* 0xffffffe80a887950 */ /* 0x000fec0003c3ffff */
.L_x_275:
        /* <DEDUP_REMOVED lines=10> */
.L_x_311:


//--------------------- .nv.shared.reserved.0     --------------------------
	.section	.nv.shared.reserved.0,"aw",@nobits
	.weak		__nv_reservedSMEM_offset_0_alias
	.size		__nv_reservedSMEM_offset_0_alias, 0, 64
	.other		__nv_reservedSMEM_offset_0_alias,@"STO_CUDA_RESERVED_SHARED STV_DEFAULT"
__nv_reservedSMEM_offset_0_alias:
	.zero		0
	.zero		64


//--------------------- .nv.constant0.transpose_bcl_blc_f32 --------------------------
	.section	.nv.constant0.transpose_bcl_blc_f32,"a",@progbits
	.sectionflags	@""
	.align	4
.nv.constant0.transpose_bcl_blc_f32:
	.zero		944


//--------------------- .nv.constant0.transpose_blc_bcl_f32 --------------------------
	.section	.nv.constant0.transpose_blc_bcl_f32,"a",@progbits
	.sectionflags	@""
	.align	4
.nv.constant0.transpose_blc_bcl_f32:
	.zero		944


//--------------------- .nv.constant0.conv_transpose1d_direct_f32 --------------------------
	.section	.nv.constant0.conv_transpose1d_direct_f32,"a",@progbits
	.sectionflags	@""
	.align	4
.nv.constant0.conv_transpose1d_direct_f32:
	.zero		1016


//--------------------- .nv.constant0.conv1d_direct_f32 --------------------------
	.section	.nv.constant0.conv1d_direct_f32,"a",@progbits
	.sectionflags	@""
	.align	4
.nv.constant0.conv1d_direct_f32:
	.zero		1008


//--------------------- .nv.constant0.col2im1d_f32 --------------------------
	.section	.nv.constant0.col2im1d_f32,"a",@progbits
	.sectionflags	@""
	.align	4
.nv.constant0.col2im1d_f32:
	.zero		968


//--------------------- .nv.constant0.im2col1d_f32 --------------------------
	.section	.nv.constant0.im2col1d_f32,"a",@progbits
	.sectionflags	@""
	.align	4
.nv.constant0.im2col1d_f32:
	.zero		984


//--------------------- .nv.constant0.transpose_bcl_blc_f16 --------------------------
	.section	.nv.constant0.transpose_bcl_blc_f16,"a",@progbits
	.sectionflags	@""
	.align	4
.nv.constant0.transpose_bcl_blc_f16:
	.zero		944


//--------------------- .nv.constant0.transpose_blc_bcl_f16 --------------------------
	.section	.nv.constant0.transpose_blc_bcl_f16,"a",@progbits
	.sectionflags	@""
	.align	4
.nv.constant0.transpose_blc_bcl_f16:
	.zero		944


//--------------------- .nv.constant0.conv_transpose1d_direct_f16 --------------------------
	.section	.nv.constant0.conv_transpose1d_direct_f16,"a",@progbits
	.sectionflags	@""
	.align	4
.nv.constant0.conv_transpose1d_direct_f16:
	.zero		1016


//--------------------- .nv.constant0.conv1d_direct_f16 --------------------------
	.section	.nv.constant0.conv1d_direct_f16,"a",@progbits
	.sectionflags	@""
	.align	4
.nv.constant0.conv1d_direct_f16:
	.zero		1008


//--------------------- .nv.constant0.col2im1d_f16 --------------------------
	.section	.nv.constant0.col2im1d_f16,"a",@progbits
	.sectionflags	@""
	.align	4
.nv.constant0.col2im1d_f16:
	.zero		968


//--------------------- .nv.constant0.im2col1d_f16 --------------------------
	.section	.nv.constant0.im2col1d_f16,"a",@progbits
	.sectionflags	@""
	.align	4
.nv.constant0.im2col1d_f16:
	.zero		984


//--------------------- .nv.constant0.transpose_bcl_blc_bf16 --------------------------
	.section	.nv.constant0.transpose_bcl_blc_bf16,"a",@progbits
	.sectionflags	@""
	.align	4
.nv.constant0.transpose_bcl_blc_bf16:
	.zero		944


//--------------------- .nv.constant0.transpose_blc_bcl_bf16 --------------------------
	.section	.nv.constant0.transpose_blc_bcl_bf16,"a",@progbits
	.sectionflags	@""
	.align	4
.nv.constant0.transpose_blc_bcl_bf16:
	.zero		944


//--------------------- .nv.constant0.conv_transpose1d_direct_bf16 --------------------------
	.section	.nv.constant0.conv_transpose1d_direct_bf16,"a",@progbits
	.sectionflags	@""
	.align	4
.nv.constant0.conv_transpose1d_direct_bf16:
	.zero		1016


//--------------------- .nv.constant0.conv1d_direct_bf16 --------------------------
	.section	.nv.constant0.conv1d_direct_bf16,"a",@progbits
	.sectionflags	@""
	.align	4
.nv.constant0.conv1d_direct_bf16:
	.zero		1008


//--------------------- .nv.constant0.col2im1d_bf16 --------------------------
	.section	.nv.constant0.col2im1d_bf16,"a",@progbits
	.sectionflags	@""
	.align	4
.nv.constant0.col2im1d_bf16:
	.zero		968


//--------------------- .nv.constant0.im2col1d_bf16 --------------------------
	.section	.nv.constant0.im2col1d_bf16,"a",@progbits
	.sectionflags	@""
	.align	4
.nv.constant0.im2col1d_bf16:
	.zero		984


//--------------------- SYMBOLS --------------------------

	.type		.nv.reservedSmem.offset0,@object
	.size		.nv.reservedSmem.offset0,0x4
